	.target	sm_100a

	.elftype	@"ET_EXEC"


//--------------------- .note.nv.tkinfo           --------------------------
	.section	.note.nv.tkinfo,"",@"SHT_NOTE"
	.sectionflags	@"SHF_NOTE_NV_TKINFO"
	.tkinfo
        /*0018*/ 	.word	0x00000002
        /*0030*/ 	.string	""
        /*0030*/ 	.string	"ptxas"
        /*0030*/ 	.string	"Cuda compilation tools, release 13.0, V13.0.88"
        /*0030*/ 	.string	"Build cuda_13.0.r13.0/compiler.36424714_0"
        /*0030*/ 	.string	"-arch sm_100a -m 64 "



//--------------------- .note.nv.cuinfo           --------------------------
	.section	.note.nv.cuinfo,"",@"SHT_NOTE"
	.sectionflags	@"SHF_NOTE_NV_CUINFO"
        /*0018*/ 	.short	0x0002
        /*001a*/ 	.short	0x0064
        /*001c*/ 	.short	0x0082
	.zero		2


//--------------------- .nv.info                  --------------------------
	.section	.nv.info,"",@"SHT_CUDA_INFO"
	.align	4


	//----- nvinfo : EIATTR_REGCOUNT
	.align		4
        /*0000*/ 	.byte	0x04, 0x2f
        /*0002*/ 	.short	(.L_19 - .L_18)
	.align		4
.L_18:
        /*0004*/ 	.word	index@(_ZN7cutlass13device_kernelINS_4gemm6kernel13GemmUniversalIN4cute5tupleIJiiiiEEENS1_10collective13CollectiveMmaINS1_46MainloopSm100TmaUmmaWarpSpecializedBlockScaledILi1ELi2ELi1ENS5_IJNS4_1CILi4EEENSA_ILi2EEENSA_ILi1EEEEEEEENS5_IJNSA_ILi128EEENSA_ILi256EEESH_EEENS5_IJNS_12float_e5m2_tENS_13float_ue8m0_tEEEENS5_IJNS5_IJlSD_lEEENS4_6LayoutINS5_IJNS5_IJNS5_IJNSA_ILi32EEESB_EEEiEEESQ_NS5_IJSD_iEEEEEENS5_IJNS5_IJNS5_IJNSA_ILi16EEESB_EEEiEEENS5_IJNS5_IJNSA_ILi0EEESD_EEENSA_ILi512EEEEEENS5_IJSW_iEEEEEEEEEEESL_S13_NS4_8TiledMMAINS4_8MMA_AtomIJNS4_21SM100_MMA_MXF8F6F4_SSISJ_SJ_fSK_Li128ELi256ELNS4_4UMMA5MajorE0ELS18_0ELNS17_7ScaleInE0ELS19_0EEEEEENSN_INS5_IJSD_SD_SD_EEENS5_IJSW_SW_SW_EEEEENS5_IJNS4_10UnderscoreES1F_S1F_EEEEENS5_IJNS4_23SM90_TMA_LOAD_MULTICASTES1I_EEENS5_IJNS4_14ComposedLayoutINS4_7SwizzleILi3ELi4ELi3EEENS4_18smem_ptr_flag_bitsILi8EEENSN_INS5_IJNSA_ILi8EEESG_EEENS5_IJSG_SD_EEEEEEENSN_INS5_IJNS5_IJNS5_IJSP_SD_EEENS5_IJSO_SD_EEEEEESD_NS5_IJSB_SC_EEEEEENS5_IJNS5_IJNS5_IJSU_SY_EEESX_EEESW_NS5_IJSD_SY_EEEEEEEEEEEvNS4_8identityES1J_NS5_IJS1T_NSN_INS5_IJNS5_IJNS5_IJSP_SC_EEES1V_EEESD_S1X_EEENS5_IJS20_SW_NS5_IJSD_NSA_ILi1024EEEEEEEEEEEEEEvS25_EENS_8epilogue10collective18CollectiveEpilogueINS2F_23Sm100TmaWarpSpecializedILi4ELi2ELi32ELb1ELb0EEEJNS5_IJNSA_ILi64EEESH_SH_EEENS5_IJNSN_IS2K_SD_EENSN_INS5_IJSO_SC_EEENS5_IJSD_SG_EEEEEEEENS_10bfloat16_tESM_S2R_SM_NS2F_6fusion15FusionCallbacksIS2J_NS2S_17LinearCombinationIS2R_fS2R_fLNS_15FloatRoundStyleE2EEES2L_S2Q_JEEENS4_5SM1004TMEM4LOAD26SM100_TMEM_LOAD_32dp32b32xENS4_13SM90_TMA_LOADENS1K_INS1L_ILi2ELi4ELi3EEENS1N_ILi16EEENSN_INS5_IJS1P_SO_EEES1V_EEEENS4_39AutoVectorizingCopyWithAssumedAlignmentILi128EEENS4_14SM90_TMA_STOREES37_S39_S39_EEEvvEEEEvNT_6ParamsE)
        /*0008*/ 	.word	0x000000de


	//----- nvinfo : EIATTR_FRAME_SIZE
	.align		4
.L_19:
        /*000c*/ 	.byte	0x04, 0x11
        /*000e*/ 	.short	(.L_21 - .L_20)
	.align		4
.L_20:
        /*0010*/ 	.word	index@($__internal_2_$__cuda_sm10x_tcgen05_guardrail_trap_unallocated_columns_being_dealloced)
        /*0014*/ 	.word	0x00000000


	//----- nvinfo : EIATTR_FRAME_SIZE
	.align		4
.L_21:
        /*0018*/ 	.byte	0x04, 0x11
        /*001a*/ 	.short	(.L_23 - .L_22)
	.align		4
.L_22:
        /*001c*/ 	.word	index@($__internal_1_$__cuda_sm10x_tcgen05_guardrail_trap_phase_invalid_during_alloc)
        /*0020*/ 	.word	0x00000000


	//----- nvinfo : EIATTR_FRAME_SIZE
	.align		4
.L_23:
        /*0024*/ 	.byte	0x04, 0x11
        /*0026*/ 	.short	(.L_25 - .L_24)
	.align		4
.L_24:
        /*0028*/ 	.word	index@($__internal_0_$__cuda_sm10x_tcgen05_guardrail_trap_col_being_dealloced_not_returned_by_alloc)
        /*002c*/ 	.word	0x00000000


	//----- nvinfo : EIATTR_FRAME_SIZE
	.align		4
.L_25:
        /*0030*/ 	.byte	0x04, 0x11
        /*0032*/ 	.short	(.L_27 - .L_26)
	.align		4
.L_26:
        /*0034*/ 	.word	index@(_ZN7cutlass13device_kernelINS_4gemm6kernel13GemmUniversalIN4cute5tupleIJiiiiEEENS1_10collective13CollectiveMmaINS1_46MainloopSm100TmaUmmaWarpSpecializedBlockScaledILi1ELi2ELi1ENS5_IJNS4_1CILi4EEENSA_ILi2EEENSA_ILi1EEEEEEEENS5_IJNSA_ILi128EEENSA_ILi256EEESH_EEENS5_IJNS_12float_e5m2_tENS_13float_ue8m0_tEEEENS5_IJNS5_IJlSD_lEEENS4_6LayoutINS5_IJNS5_IJNS5_IJNSA_ILi32EEESB_EEEiEEESQ_NS5_IJSD_iEEEEEENS5_IJNS5_IJNS5_IJNSA_ILi16EEESB_EEEiEEENS5_IJNS5_IJNSA_ILi0EEESD_EEENSA_ILi512EEEEEENS5_IJSW_iEEEEEEEEEEESL_S13_NS4_8TiledMMAINS4_8MMA_AtomIJNS4_21SM100_MMA_MXF8F6F4_SSISJ_SJ_fSK_Li128ELi256ELNS4_4UMMA5MajorE0ELS18_0ELNS17_7ScaleInE0ELS19_0EEEEEENSN_INS5_IJSD_SD_SD_EEENS5_IJSW_SW_SW_EEEEENS5_IJNS4_10UnderscoreES1F_S1F_EEEEENS5_IJNS4_23SM90_TMA_LOAD_MULTICASTES1I_EEENS5_IJNS4_14ComposedLayoutINS4_7SwizzleILi3ELi4ELi3EEENS4_18smem_ptr_flag_bitsILi8EEENSN_INS5_IJNSA_ILi8EEESG_EEENS5_IJSG_SD_EEEEEEENSN_INS5_IJNS5_IJNS5_IJSP_SD_EEENS5_IJSO_SD_EEEEEESD_NS5_IJSB_SC_EEEEEENS5_IJNS5_IJNS5_IJSU_SY_EEESX_EEESW_NS5_IJSD_SY_EEEEEEEEEEEvNS4_8identityES1J_NS5_IJS1T_NSN_INS5_IJNS5_IJNS5_IJSP_SC_EEES1V_EEESD_S1X_EEENS5_IJS20_SW_NS5_IJSD_NSA_ILi1024EEEEEEEEEEEEEEvS25_EENS_8epilogue10collective18CollectiveEpilogueINS2F_23Sm100TmaWarpSpecializedILi4ELi2ELi32ELb1ELb0EEEJNS5_IJNSA_ILi64EEESH_SH_EEENS5_IJNSN_IS2K_SD_EENSN_INS5_IJSO_SC_EEENS5_IJSD_SG_EEEEEEEENS_10bfloat16_tESM_S2R_SM_NS2F_6fusion15FusionCallbacksIS2J_NS2S_17LinearCombinationIS2R_fS2R_fLNS_15FloatRoundStyleE2EEES2L_S2Q_JEEENS4_5SM1004TMEM4LOAD26SM100_TMEM_LOAD_32dp32b32xENS4_13SM90_TMA_LOADENS1K_INS1L_ILi2ELi4ELi3EEENS1N_ILi16EEENSN_INS5_IJS1P_SO_EEES1V_EEEENS4_39AutoVectorizingCopyWithAssumedAlignmentILi128EEENS4_14SM90_TMA_STOREES37_S39_S39_EEEvvEEEEvNT_6ParamsE)
        /*0038*/ 	.word	0x00000000


	//----- nvinfo : EIATTR_MIN_STACK_SIZE
	.align		4
.L_27:
        /*003c*/ 	.byte	0x04, 0x12
        /*003e*/ 	.short	(.L_29 - .L_28)
	.align		4
.L_28:
        /*0040*/ 	.word	index@(_ZN7cutlass13device_kernelINS_4gemm6kernel13GemmUniversalIN4cute5tupleIJiiiiEEENS1_10collective13CollectiveMmaINS1_46MainloopSm100TmaUmmaWarpSpecializedBlockScaledILi1ELi2ELi1ENS5_IJNS4_1CILi4EEENSA_ILi2EEENSA_ILi1EEEEEEEENS5_IJNSA_ILi128EEENSA_ILi256EEESH_EEENS5_IJNS_12float_e5m2_tENS_13float_ue8m0_tEEEENS5_IJNS5_IJlSD_lEEENS4_6LayoutINS5_IJNS5_IJNS5_IJNSA_ILi32EEESB_EEEiEEESQ_NS5_IJSD_iEEEEEENS5_IJNS5_IJNS5_IJNSA_ILi16EEESB_EEEiEEENS5_IJNS5_IJNSA_ILi0EEESD_EEENSA_ILi512EEEEEENS5_IJSW_iEEEEEEEEEEESL_S13_NS4_8TiledMMAINS4_8MMA_AtomIJNS4_21SM100_MMA_MXF8F6F4_SSISJ_SJ_fSK_Li128ELi256ELNS4_4UMMA5MajorE0ELS18_0ELNS17_7ScaleInE0ELS19_0EEEEEENSN_INS5_IJSD_SD_SD_EEENS5_IJSW_SW_SW_EEEEENS5_IJNS4_10UnderscoreES1F_S1F_EEEEENS5_IJNS4_23SM90_TMA_LOAD_MULTICASTES1I_EEENS5_IJNS4_14ComposedLayoutINS4_7SwizzleILi3ELi4ELi3EEENS4_18smem_ptr_flag_bitsILi8EEENSN_INS5_IJNSA_ILi8EEESG_EEENS5_IJSG_SD_EEEEEEENSN_INS5_IJNS5_IJNS5_IJSP_SD_EEENS5_IJSO_SD_EEEEEESD_NS5_IJSB_SC_EEEEEENS5_IJNS5_IJNS5_IJSU_SY_EEESX_EEESW_NS5_IJSD_SY_EEEEEEEEEEEvNS4_8identityES1J_NS5_IJS1T_NSN_INS5_IJNS5_IJNS5_IJSP_SC_EEES1V_EEESD_S1X_EEENS5_IJS20_SW_NS5_IJSD_NSA_ILi1024EEEEEEEEEEEEEEvS25_EENS_8epilogue10collective18CollectiveEpilogueINS2F_23Sm100TmaWarpSpecializedILi4ELi2ELi32ELb1ELb0EEEJNS5_IJNSA_ILi64EEESH_SH_EEENS5_IJNSN_IS2K_SD_EENSN_INS5_IJSO_SC_EEENS5_IJSD_SG_EEEEEEEENS_10bfloat16_tESM_S2R_SM_NS2F_6fusion15FusionCallbacksIS2J_NS2S_17LinearCombinationIS2R_fS2R_fLNS_15FloatRoundStyleE2EEES2L_S2Q_JEEENS4_5SM1004TMEM4LOAD26SM100_TMEM_LOAD_32dp32b32xENS4_13SM90_TMA_LOADENS1K_INS1L_ILi2ELi4ELi3EEENS1N_ILi16EEENSN_INS5_IJS1P_SO_EEES1V_EEEENS4_39AutoVectorizingCopyWithAssumedAlignmentILi128EEENS4_14SM90_TMA_STOREES37_S39_S39_EEEvvEEEEvNT_6ParamsE)
        /*0044*/ 	.word	0x00000000
.L_29:


//--------------------- .nv.compat                --------------------------
	.section	.nv.compat,"",@"SHT_CUDA_COMPAT_INFO"
	.align	4
        /*0000*/ 	.byte	0x02, 0x09, 0x01, 0x00, 0x02, 0x02, 0x02, 0x00, 0x02, 0x05, 0x05, 0x00, 0x03, 0x07, 0x01, 0x01
        /*0010*/ 	.byte	0x02, 0x03, 0x01, 0x00, 0x02, 0x06, 0x01, 0x00, 0x04, 0x0b, 0x08, 0x00, 0x09, 0x00, 0x00, 0x00
        /*0020*/ 	.byte	0x00, 0x00, 0x00, 0x00


//--------------------- .nv.info._ZN7cutlass13device_kernelINS_4gemm6kernel13GemmUniversalIN4cute5tupleIJiiiiEEENS1_10collective13CollectiveMmaINS1_46MainloopSm100TmaUmmaWarpSpecializedBlockScaledILi1ELi2ELi1ENS5_IJNS4_1CILi4EEENSA_ILi2EEENSA_ILi1EEEEEEEENS5_IJNSA_ILi128EEENSA_ILi256EEESH_EEENS5_IJNS_12float_e5m2_tENS_13float_ue8m0_tEEEENS5_IJNS5_IJlSD_lEEENS4_6LayoutINS5_IJNS5_IJNS5_IJNSA_ILi32EEESB_EEEiEEESQ_NS5_IJSD_iEEEEEENS5_IJNS5_IJNS5_IJNSA_ILi16EEESB_EEEiEEENS5_IJNS5_IJNSA_ILi0EEESD_EEENSA_ILi512EEEEEENS5_IJSW_iEEEEEEEEEEESL_S13_NS4_8TiledMMAINS4_8MMA_AtomIJNS4_21SM100_MMA_MXF8F6F4_SSISJ_SJ_fSK_Li128ELi256ELNS4_4UMMA5MajorE0ELS18_0ELNS17_7ScaleInE0ELS19_0EEEEEENSN_INS5_IJSD_SD_SD_EEENS5_IJSW_SW_SW_EEEEENS5_IJNS4_10UnderscoreES1F_S1F_EEEEENS5_IJNS4_23SM90_TMA_LOAD_MULTICASTES1I_EEENS5_IJNS4_14ComposedLayoutINS4_7SwizzleILi3ELi4ELi3EEENS4_18smem_ptr_flag_bitsILi8EEENSN_INS5_IJNSA_ILi8EEESG_EEENS5_IJSG_SD_EEEEEEENSN_INS5_IJNS5_IJNS5_IJSP_SD_EEENS5_IJSO_SD_EEEEEESD_NS5_IJSB_SC_EEEEEENS5_IJNS5_IJNS5_IJSU_SY_EEESX_EEESW_NS5_IJSD_SY_EEEEEEEEEEEvNS4_8identityES1J_NS5_IJS1T_NSN_INS5_IJNS5_IJNS5_IJSP_SC_EEES1V_EEESD_S1X_EEENS5_IJS20_SW_NS5_IJSD_NSA_ILi1024EEEEEEEEEEEEEEvS25_EENS_8epilogue10collective18CollectiveEpilogueINS2F_23Sm100TmaWarpSpecializedILi4ELi2ELi32ELb1ELb0EEEJNS5_IJNSA_ILi64EEESH_SH_EEENS5_IJNSN_IS2K_SD_EENSN_INS5_IJSO_SC_EEENS5_IJSD_SG_EEEEEEEENS_10bfloat16_tESM_S2R_SM_NS2F_6fusion15FusionCallbacksIS2J_NS2S_17LinearCombinationIS2R_fS2R_fLNS_15FloatRoundStyleE2EEES2L_S2Q_JEEENS4_5SM1004TMEM4LOAD26SM100_TMEM_LOAD_32dp32b32xENS4_13SM90_TMA_LOADENS1K_INS1L_ILi2ELi4ELi3EEENS1N_ILi16EEENSN_INS5_IJS1P_SO_EEES1V_EEEENS4_39AutoVectorizingCopyWithAssumedAlignmentILi128EEENS4_14SM90_TMA_STOREES37_S39_S39_EEEvvEEEEvNT_6ParamsE --------------------------
	.section	.nv.info._ZN7cutlass13device_kernelINS_4gemm6kernel13GemmUniversalIN4cute5tupleIJiiiiEEENS1_10collective13CollectiveMmaINS1_46MainloopSm100TmaUmmaWarpSpecializedBlockScaledILi1ELi2ELi1ENS5_IJNS4_1CILi4EEENSA_ILi2EEENSA_ILi1EEEEEEEENS5_IJNSA_ILi128EEENSA_ILi256EEESH_EEENS5_IJNS_12float_e5m2_tENS_13float_ue8m0_tEEEENS5_IJNS5_IJlSD_lEEENS4_6LayoutINS5_IJNS5_IJNS5_IJNSA_ILi32EEESB_EEEiEEESQ_NS5_IJSD_iEEEEEENS5_IJNS5_IJNS5_IJNSA_ILi16EEESB_EEEiEEENS5_IJNS5_IJNSA_ILi0EEESD_EEENSA_ILi512EEEEEENS5_IJSW_iEEEEEEEEEEESL_S13_NS4_8TiledMMAINS4_8MMA_AtomIJNS4_21SM100_MMA_MXF8F6F4_SSISJ_SJ_fSK_Li128ELi256ELNS4_4UMMA5MajorE0ELS18_0ELNS17_7ScaleInE0ELS19_0EEEEEENSN_INS5_IJSD_SD_SD_EEENS5_IJSW_SW_SW_EEEEENS5_IJNS4_10UnderscoreES1F_S1F_EEEEENS5_IJNS4_23SM90_TMA_LOAD_MULTICASTES1I_EEENS5_IJNS4_14ComposedLayoutINS4_7SwizzleILi3ELi4ELi3EEENS4_18smem_ptr_flag_bitsILi8EEENSN_INS5_IJNSA_ILi8EEESG_EEENS5_IJSG_SD_EEEEEEENSN_INS5_IJNS5_IJNS5_IJSP_SD_EEENS5_IJSO_SD_EEEEEESD_NS5_IJSB_SC_EEEEEENS5_IJNS5_IJNS5_IJSU_SY_EEESX_EEESW_NS5_IJSD_SY_EEEEEEEEEEEvNS4_8identityES1J_NS5_IJS1T_NSN_INS5_IJNS5_IJNS5_IJSP_SC_EEES1V_EEESD_S1X_EEENS5_IJS20_SW_NS5_IJSD_NSA_ILi1024EEEEEEEEEEEEEEvS25_EENS_8epilogue10collective18CollectiveEpilogueINS2F_23Sm100TmaWarpSpecializedILi4ELi2ELi32ELb1ELb0EEEJNS5_IJNSA_ILi64EEESH_SH_EEENS5_IJNSN_IS2K_SD_EENSN_INS5_IJSO_SC_EEENS5_IJSD_SG_EEEEEEEENS_10bfloat16_tESM_S2R_SM_NS2F_6fusion15FusionCallbacksIS2J_NS2S_17LinearCombinationIS2R_fS2R_fLNS_15FloatRoundStyleE2EEES2L_S2Q_JEEENS4_5SM1004TMEM4LOAD26SM100_TMEM_LOAD_32dp32b32xENS4_13SM90_TMA_LOADENS1K_INS1L_ILi2ELi4ELi3EEENS1N_ILi16EEENSN_INS5_IJS1P_SO_EEES1V_EEEENS4_39AutoVectorizingCopyWithAssumedAlignmentILi128EEENS4_14SM90_TMA_STOREES37_S39_S39_EEEvvEEEEvNT_6ParamsE,"",@"SHT_CUDA_INFO"
	.sectionflags	@""
	.align	4


	//----- nvinfo : EIATTR_CUDA_API_VERSION
	.align		4
        /*0000*/ 	.byte	0x04, 0x37
        /*0002*/ 	.short	(.L_31 - .L_30)
.L_30:
        /*0004*/ 	.word	0x00000082


	//----- nvinfo : EIATTR_KPARAM_INFO
	.align		4
.L_31:
        /*0008*/ 	.byte	0x04, 0x17
        /*000a*/ 	.short	(.L_33 - .L_32)
.L_32:
        /*000c*/ 	.word	0x00000000
        /*0010*/ 	.short	0x0000
        /*0012*/ 	.short	0x0000
        /*0014*/ 	.byte	0x00, 0xf0, 0x01, 0x30


	//----- nvinfo : EIATTR_AT_ENTRY_FRAGMENTS
	.align		4
.L_33:
        /*0018*/ 	.byte	0x04, 0x4f
        /*001a*/ 	.short	(.L_35 - .L_34)


	//   ....[0]....
.L_34:
        /*001c*/ 	.word	0x00000006


	//----- nvinfo : EIATTR_RESERVED_SMEM_USED
	.align		4
.L_35:
        /*0020*/ 	.byte	0x01, 0x41
	.zero		2


	//----- nvinfo : EIATTR_SPARSE_MMA_MASK
	.align		4
        /*0024*/ 	.byte	0x03, 0x50
        /*0026*/ 	.short	0x0000


	//----- nvinfo : EIATTR_TCGEN05_1CTA_USED
	.align		4
        /*0028*/ 	.byte	0x01, 0x51
	.zero		2


	//----- nvinfo : EIATTR_MAXREG_COUNT
	.align		4
        /*002c*/ 	.byte	0x03, 0x1b
        /*002e*/ 	.short	0x00ff


	//----- nvinfo : EIATTR_NUM_BARRIERS
	.align		4
        /*0030*/ 	.byte	0x02, 0x4c
        /*0032*/ 	.byte	0x07
	.zero		1


	//----- nvinfo : EIATTR_EXTERNS
	.align		4
        /*0034*/ 	.byte	0x04, 0x0f
        /*0036*/ 	.short	(.L_37 - .L_36)


	//   ....[0]....
	.align		4
.L_36:
        /*0038*/ 	.word	index@(__assertfail)


	//----- nvinfo : EIATTR_MERCURY_ISA_VERSION
	.align		4
.L_37:
        /*003c*/ 	.byte	0x03, 0x5f
        /*003e*/ 	.short	0x0101


	//----- nvinfo : EIATTR_INT_WARP_WIDE_INSTR_OFFSETS
	.align		4
        /*0040*/ 	.byte	0x04, 0x31
        /*0042*/ 	.short	(.L_39 - .L_38)


	//   ....[0]....
.L_38:
        /*0044*/ 	.word	0x00000d30


	//   ....[1]....
        /*0048*/ 	.word	0x00000df0


	//   ....[2]....
        /*004c*/ 	.word	0x00004dd0


	//   ....[3]....
        /*0050*/ 	.word	0x00004df0


	//   ....[4]....
        /*0054*/ 	.word	0x00004e20


	//   ....[5]....
        /*0058*/ 	.word	0x000059d0


	//   ....[6]....
        /*005c*/ 	.word	0x00005a60


	//   ....[7]....
        /*0060*/ 	.word	0x00005b00


	//   ....[8]....
        /*0064*/ 	.word	0x00005b80


	//   ....[9]....
        /*0068*/ 	.word	0x00005c40


	//   ....[10]....
        /*006c*/ 	.word	0x00005ce0


	//   ....[11]....
        /*0070*/ 	.word	0x00005d80


	//   ....[12]....
        /*0074*/ 	.word	0x00005eb0


	//   ....[13]....
        /*0078*/ 	.word	0x00005ed0


	//   ....[14]....
        /*007c*/ 	.word	0x00005f50


	//   ....[15]....
        /*0080*/ 	.word	0x00006010


	//   ....[16]....
        /*0084*/ 	.word	0x000060c0


	//   ....[17]....
        /*0088*/ 	.word	0x00006140


	//   ....[18]....
        /*008c*/ 	.word	0x000061d0


	//   ....[19]....
        /*0090*/ 	.word	0x000062b0


	//   ....[20]....
        /*0094*/ 	.word	0x00006320


	//   ....[21]....
        /*0098*/ 	.word	0x000063e0


	//   ....[22]....
        /*009c*/ 	.word	0x00006480


	//   ....[23]....
        /*00a0*/ 	.word	0x00006510


	//   ....[24]....
        /*00a4*/ 	.word	0x000065b0


	//   ....[25]....
        /*00a8*/ 	.word	0x00006670


	//   ....[26]....
        /*00ac*/ 	.word	0x00006710


	//   ....[27]....
        /*00b0*/ 	.word	0x000067d0


	//   ....[28]....
        /*00b4*/ 	.word	0x000068d0


	//----- nvinfo : EIATTR_COOP_GROUP_MASK_REGIDS
	.align		4
.L_39:
        /*00b8*/ 	.byte	0x04, 0x29
        /*00ba*/ 	.short	(.L_41 - .L_40)


	//   ....[0]....
.L_40:
        /*00bc*/ 	.word	0xffffffff


	//   ....[1]....
        /*00c0*/ 	.word	0xffffffff


	//   ....[2]....
        /*00c4*/ 	.word	0xffffffff


	//   ....[3]....
        /*00c8*/ 	.word	0xffffffff


	//   ....[4]....
        /*00cc*/ 	.word	0xffffffff


	//   ....[5]....
        /*00d0*/ 	.word	0xffffffff


	//   ....[6]....
        /*00d4*/ 	.word	0xffffffff


	//   ....[7]....
        /*00d8*/ 	.word	0xffffffff


	//   ....[8]....
        /*00dc*/ 	.word	0xffffffff


	//   ....[9]....
        /*00e0*/ 	.word	0xffffffff


	//   ....[10]....
        /*00e4*/ 	.word	0xffffffff


	//   ....[11]....
        /*00e8*/ 	.word	0xffffffff


	//   ....[12]....
        /*00ec*/ 	.word	0xffffffff


	//   ....[13]....
        /*00f0*/ 	.word	0xffffffff


	//----- nvinfo : EIATTR_COOP_GROUP_INSTR_OFFSETS
	.align		4
.L_41:
        /*00f4*/ 	.byte	0x04, 0x28
        /*00f6*/ 	.short	(.L_43 - .L_42)


	//   ....[0]....
.L_42:
        /*00f8*/ 	.word	0x00000080


	//   ....[1]....
        /*00fc*/ 	.word	0x00000550


	//   ....[2]....
        /*0100*/ 	.word	0x000006a0


	//   ....[3]....
        /*0104*/ 	.word	0x00000840


	//   ....[4]....
        /*0108*/ 	.word	0x00000940


	//   ....[5]....
        /*010c*/ 	.word	0x00000ab0


	//   ....[6]....
        /*0110*/ 	.word	0x00000bf0


	//   ....[7]....
        /*0114*/ 	.word	0x00000e60


	//   ....[8]....
        /*0118*/ 	.word	0x00002510


	//   ....[9]....
        /*011c*/ 	.word	0x00003230


	//   ....[10]....
        /*0120*/ 	.word	0x00003440


	//   ....[11]....
        /*0124*/ 	.word	0x00003470


	//   ....[12]....
        /*0128*/ 	.word	0x00004cb0


	//   ....[13]....
        /*012c*/ 	.word	0x00004ee0


	//----- nvinfo : EIATTR_VRC_CTA_INIT_COUNT
	.align		4
.L_43:
        /*0130*/ 	.byte	0x02, 0x4a
        /*0132*/ 	.byte	0x80
	.zero		1


	//----- nvinfo : EIATTR_SYSCALL_OFFSETS
	.align		4
        /*0134*/ 	.byte	0x04, 0x46
        /*0136*/ 	.short	(.L_45 - .L_44)


	//   ....[0]....
.L_44:
        /*0138*/ 	.word	0x000074c0


	//   ....[1]....
        /*013c*/ 	.word	0x000075b0


	//   ....[2]....
        /*0140*/ 	.word	0x00008180


	//   ....[3]....
        /*0144*/ 	.word	0x000082f0


	//   ....[4]....
        /*0148*/ 	.word	0x000097b0


	//   ....[5]....
        /*014c*/ 	.word	0x00009920


	//   ....[6]....
        /*0150*/ 	.word	0x0000ae40


	//   ....[7]....
        /*0154*/ 	.word	0x0000afb0


	//   ....[8]....
        /*0158*/ 	.word	0x0000c460


	//   ....[9]....
        /*015c*/ 	.word	0x0000c5d0


	//   ....[10]....
        /*0160*/ 	.word	0x0000dae0


	//   ....[11]....
        /*0164*/ 	.word	0x0000dc50


	//   ....[12]....
        /*0168*/ 	.word	0x0000f120


	//   ....[13]....
        /*016c*/ 	.word	0x0000f290


	//   ....[14]....
        /*0170*/ 	.word	0x00010790


	//   ....[15]....
        /*0174*/ 	.word	0x00010900


	//   ....[16]....
        /*0178*/ 	.word	0x00011d60


	//   ....[17]....
        /*017c*/ 	.word	0x00011ed0


	//----- nvinfo : EIATTR_MBARRIER_INSTR_OFFSETS
	.align		4
.L_45:
        /*0180*/ 	.byte	0x04, 0x39
        /*0182*/ 	.short	(.L_47 - .L_46)


	//   ....[0]....
.L_46:
        /*0184*/ 	.word	0x00000670
        /*0188*/ 	.word	0x000000ff
        /*018c*/ 	.word	0x00000000
        /*0190*/ 	.short	0x0100
        /*0192*/ 	.byte	0x04
	.zero		1


	//   ....[1]....
        /*0194*/ 	.word	0x00000680
        /*0198*/ 	.word	0x000000ff
        /*019c*/ 	.word	0x00000008
        /*01a0*/ 	.short	0x0100
        /*01a2*/ 	.byte	0x04
	.zero		1


	//   ....[2]....
        /*01a4*/ 	.word	0x000007b0
        /*01a8*/ 	.word	0x000000ff
        /*01ac*/ 	.word	0x00000010
        /*01b0*/ 	.short	0x0100
        /*01b2*/ 	.byte	0x04
	.zero		1


	//   ....[3]....
        /*01b4*/ 	.word	0x000007c0
        /*01b8*/ 	.word	0x000000ff
        /*01bc*/ 	.word	0x00000030
        /*01c0*/ 	.short	0x0100
        /*01c2*/ 	.byte	0x04
	.zero		1


	//   ....[4]....
        /*01c4*/ 	.word	0x000007d0
        /*01c8*/ 	.word	0x000000ff
        /*01cc*/ 	.word	0x00000018
        /*01d0*/ 	.short	0x0100
        /*01d2*/ 	.byte	0x04
	.zero		1


	//   ....[5]....
        /*01d4*/ 	.word	0x000007e0
        /*01d8*/ 	.word	0x000000ff
        /*01dc*/ 	.word	0x00000038
        /*01e0*/ 	.short	0x0100
        /*01e2*/ 	.byte	0x04
	.zero		1


	//   ....[6]....
        /*01e4*/ 	.word	0x000007f0
        /*01e8*/ 	.word	0x000000ff
        /*01ec*/ 	.word	0x00000020
        /*01f0*/ 	.short	0x0100
        /*01f2*/ 	.byte	0x04
	.zero		1


	//   ....[7]....
        /*01f4*/ 	.word	0x00000800
        /*01f8*/ 	.word	0x000000ff
        /*01fc*/ 	.word	0x00000040
        /*0200*/ 	.short	0x0100
        /*0202*/ 	.byte	0x04
	.zero		1


	//   ....[8]....
        /*0204*/ 	.word	0x00000810
        /*0208*/ 	.word	0x000000ff
        /*020c*/ 	.word	0x00000028
        /*0210*/ 	.short	0x0100
        /*0212*/ 	.byte	0x04
	.zero		1


	//   ....[9]....
        /*0214*/ 	.word	0x00000820
        /*0218*/ 	.word	0x000000ff
        /*021c*/ 	.word	0x00000048
        /*0220*/ 	.short	0x0100
        /*0222*/ 	.byte	0x04
	.zero		1


	//   ....[10]....
        /*0224*/ 	.word	0x00000910
        /*0228*/ 	.word	0x000000ff
        /*022c*/ 	.word	0x00000050
        /*0230*/ 	.short	0x0100
        /*0232*/ 	.byte	0x06
	.zero		1


	//   ....[11]....
        /*0234*/ 	.word	0x00000920
        /*0238*/ 	.word	0x000000ff
        /*023c*/ 	.word	0x00000058
        /*0240*/ 	.short	0x0100
        /*0242*/ 	.byte	0x06
	.zero		1


	//   ....[12]....
        /*0244*/ 	.word	0x00000a60
        /*0248*/ 	.word	0x000000ff
        /*024c*/ 	.word	0x00000060
        /*0250*/ 	.short	0x0100
        /*0252*/ 	.byte	0x06
	.zero		1


	//   ....[13]....
        /*0254*/ 	.word	0x00000a70
        /*0258*/ 	.word	0x000000ff
        /*025c*/ 	.word	0x00000070
        /*0260*/ 	.short	0x0100
        /*0262*/ 	.byte	0x06
	.zero		1


	//   ....[14]....
        /*0264*/ 	.word	0x00000a80
        /*0268*/ 	.word	0x000000ff
        /*026c*/ 	.word	0x00000068
        /*0270*/ 	.short	0x0100
        /*0272*/ 	.byte	0x06
	.zero		1


	//   ....[15]....
        /*0274*/ 	.word	0x00000a90
        /*0278*/ 	.word	0x000000ff
        /*027c*/ 	.word	0x00000078
        /*0280*/ 	.short	0x0100
        /*0282*/ 	.byte	0x06
	.zero		1


	//   ....[16]....
        /*0284*/ 	.word	0x00000bc0
        /*0288*/ 	.word	0x000000ff
        /*028c*/ 	.word	0x00000080
        /*0290*/ 	.short	0x0100
        /*0292*/ 	.byte	0x04
	.zero		1


	//   ....[17]....
        /*0294*/ 	.word	0x00000bd0
        /*0298*/ 	.word	0x000000ff
        /*029c*/ 	.word	0x00000088
        /*02a0*/ 	.short	0x0100
        /*02a2*/ 	.byte	0x04
	.zero		1


	//   ....[18]....
        /*02a4*/ 	.word	0x00000cd0
        /*02a8*/ 	.word	0x000000ff
        /*02ac*/ 	.word	0x00000090
        /*02b0*/ 	.short	0x0100
        /*02b2*/ 	.byte	0x04
	.zero		1


	//   ....[19]....
        /*02b4*/ 	.word	0x00000ce0
        /*02b8*/ 	.word	0x000000ff
        /*02bc*/ 	.word	0x000000a0
        /*02c0*/ 	.short	0x0100
        /*02c2*/ 	.byte	0x04
	.zero		1


	//   ....[20]....
        /*02c4*/ 	.word	0x00000cf0
        /*02c8*/ 	.word	0x000000ff
        /*02cc*/ 	.word	0x00000098
        /*02d0*/ 	.short	0x0100
        /*02d2*/ 	.byte	0x04
	.zero		1


	//   ....[21]....
        /*02d4*/ 	.word	0x00000d00
        /*02d8*/ 	.word	0x000000ff
        /*02dc*/ 	.word	0x000000a8
        /*02e0*/ 	.short	0x0100
        /*02e2*/ 	.byte	0x04
	.zero		1


	//   ....[22]....
        /*02e4*/ 	.word	0x00000e10
        /*02e8*/ 	.word	0x000000ff
        /*02ec*/ 	.word	0x000000b0
        /*02f0*/ 	.short	0x0100
        /*02f2*/ 	.byte	0x06
	.zero		1


	//   ....[23]....
        /*02f4*/ 	.word	0x00001b10
        /*02f8*/ 	.word	0x00000000
        /*02fc*/ 	.word	0x000000a0
        /*0300*/ 	.short	0x010a
        /*0302*/ 	.byte	0xff
	.zero		1


	//   ....[24]....
        /*0304*/ 	.word	0x00001b30
        /*0308*/ 	.word	0x00000000
        /*030c*/ 	.word	0x00000090
        /*0310*/ 	.short	0x0101
        /*0312*/ 	.byte	0xff
	.zero		1


	//   ....[25]....
        /*0314*/ 	.word	0x00001b90
        /*0318*/ 	.word	0x000000ff
        /*031c*/ 	.word	0x00000008
        /*0320*/ 	.short	0x010a
        /*0322*/ 	.byte	0x39
	.zero		1


	//   ....[26]....
        /*0324*/ 	.word	0x00001c40
        /*0328*/ 	.word	0x000000ff
        /*032c*/ 	.word	0x00000008
        /*0330*/ 	.short	0x010a
        /*0332*/ 	.byte	0x39
	.zero		1


	//   ....[27]....
        /*0334*/ 	.word	0x00001d40
        /*0338*/ 	.word	0x000000ff
        /*033c*/ 	.word	0x00000008
        /*0340*/ 	.short	0x010a
        /*0342*/ 	.byte	0x39
	.zero		1


	//   ....[28]....
        /*0344*/ 	.word	0x00002030
        /*0348*/ 	.word	0x000000ff
        /*034c*/ 	.word	0x00000058
        /*0350*/ 	.short	0x0101
        /*0352*/ 	.byte	0x39
	.zero		1


	//   ....[29]....
        /*0354*/ 	.word	0x00002050
        /*0358*/ 	.word	0x000000ff
        /*035c*/ 	.word	0x00000008
        /*0360*/ 	.short	0x010a
        /*0362*/ 	.byte	0x39
	.zero		1


	//   ....[30]....
        /*0364*/ 	.word	0x000020b0
        /*0368*/ 	.word	0x000000ff
        /*036c*/ 	.word	0x00000008
        /*0370*/ 	.short	0x010a
        /*0372*/ 	.byte	0x39
	.zero		1


	//   ....[31]....
        /*0374*/ 	.word	0x000021a0
        /*0378*/ 	.word	0x000000ff
        /*037c*/ 	.word	0x00000008
        /*0380*/ 	.short	0x010a
        /*0382*/ 	.byte	0x39
	.zero		1


	//   ....[32]....
        /*0384*/ 	.word	0x00002540
        /*0388*/ 	.word	0x00000003
        /*038c*/ 	.word	0x00000060
        /*0390*/ 	.short	0x010a
        /*0392*/ 	.byte	0xff
	.zero		1


	//   ....[33]....
        /*0394*/ 	.word	0x00002690
        /*0398*/ 	.word	0x00000000
        /*039c*/ 	.word	0x00000000
        /*03a0*/ 	.short	0x0101
        /*03a2*/ 	.byte	0xff
	.zero		1


	//   ....[34]....
        /*03a4*/ 	.word	0x00002c40
        /*03a8*/ 	.word	0x00000000
        /*03ac*/ 	.word	0x00000008
        /*03b0*/ 	.short	0x010a
        /*03b2*/ 	.byte	0xff
	.zero		1


	//   ....[35]....
        /*03b4*/ 	.word	0x00002d80
        /*03b8*/ 	.word	0x00000000
        /*03bc*/ 	.word	0x00000090
        /*03c0*/ 	.short	0x010a
        /*03c2*/ 	.byte	0xff
	.zero		1


	//   ....[36]....
        /*03c4*/ 	.word	0x00002de0
        /*03c8*/ 	.word	0x00000004
        /*03cc*/ 	.word	0x00000000
        /*03d0*/ 	.short	0x0101
        /*03d2*/ 	.byte	0xff
	.zero		1


	//   ....[37]....
        /*03d4*/ 	.word	0x00002e00
        /*03d8*/ 	.word	0x000000ff
        /*03dc*/ 	.word	0x00000070
        /*03e0*/ 	.short	0x010a
        /*03e2*/ 	.byte	0x04
	.zero		1


	//   ....[38]....
        /*03e4*/ 	.word	0x00002f20
        /*03e8*/ 	.word	0x00000000
        /*03ec*/ 	.word	0x00000060
        /*03f0*/ 	.short	0x010a
        /*03f2*/ 	.byte	0xff
	.zero		1


	//   ....[39]....
        /*03f4*/ 	.word	0x00003030
        /*03f8*/ 	.word	0x00000000
        /*03fc*/ 	.word	0x00000000
        /*0400*/ 	.short	0x0101
        /*0402*/ 	.byte	0xff
	.zero		1


	//   ....[40]....
        /*0404*/ 	.word	0x000030c0
        /*0408*/ 	.word	0x000000ff
        /*040c*/ 	.word	0x00000070
        /*0410*/ 	.short	0x0106
        /*0412*/ 	.byte	0x04
	.zero		1


	//   ....[41]....
        /*0414*/ 	.word	0x000030e0
        /*0418*/ 	.word	0x000000ff
        /*041c*/ 	.word	0x00000070
        /*0420*/ 	.short	0x010a
        /*0422*/ 	.byte	0x04
	.zero		1


	//   ....[42]....
        /*0424*/ 	.word	0x00003170
        /*0428*/ 	.word	0x000000ff
        /*042c*/ 	.word	0x00000070
        /*0430*/ 	.short	0x0106
        /*0432*/ 	.byte	0x07
	.zero		1


	//   ....[43]....
        /*0434*/ 	.word	0x000031b0
        /*0438*/ 	.word	0x00000000
        /*043c*/ 	.word	0x00000070
        /*0440*/ 	.short	0x010a
        /*0442*/ 	.byte	0xff
	.zero		1


	//   ....[44]....
        /*0444*/ 	.word	0x00004010
        /*0448*/ 	.word	0x00000002
        /*044c*/ 	.word	0x00000060
        /*0450*/ 	.short	0x010a
        /*0452*/ 	.byte	0xff
	.zero		1


	//   ....[45]....
        /*0454*/ 	.word	0x00004120
        /*0458*/ 	.word	0x00000003
        /*045c*/ 	.word	0x00000000
        /*0460*/ 	.short	0x0101
        /*0462*/ 	.byte	0xff
	.zero		1


	//   ....[46]....
        /*0464*/ 	.word	0x000041b0
        /*0468*/ 	.word	0x000000ff
        /*046c*/ 	.word	0x00000000
        /*0470*/ 	.short	0x010a
        /*0472*/ 	.byte	0x06
	.zero		1


	//   ....[47]....
        /*0474*/ 	.word	0x00004200
        /*0478*/ 	.word	0x000000ff
        /*047c*/ 	.word	0x00000000
        /*0480*/ 	.short	0x010a
        /*0482*/ 	.byte	0x06
	.zero		1


	//   ....[48]....
        /*0484*/ 	.word	0x00004220
        /*0488*/ 	.word	0x000000ff
        /*048c*/ 	.word	0x00000000
        /*0490*/ 	.short	0x010a
        /*0492*/ 	.byte	0x06
	.zero		1


	//   ....[49]....
        /*0494*/ 	.word	0x00004290
        /*0498*/ 	.word	0x000000ff
        /*049c*/ 	.word	0x00000088
        /*04a0*/ 	.short	0x010a
        /*04a2*/ 	.byte	0x06
	.zero		1


	//   ....[50]....
        /*04a4*/ 	.word	0x00004820
        /*04a8*/ 	.word	0x000000ff
        /*04ac*/ 	.word	0x00000000
        /*04b0*/ 	.short	0x010a
        /*04b2*/ 	.byte	0x06
	.zero		1


	//   ....[51]....
        /*04b4*/ 	.word	0x000048b0
        /*04b8*/ 	.word	0x000000ff
        /*04bc*/ 	.word	0x00000000
        /*04c0*/ 	.short	0x010a
        /*04c2*/ 	.byte	0x06
	.zero		1


	//   ....[52]....
        /*04c4*/ 	.word	0x00004c90
        /*04c8*/ 	.word	0x000000ff
        /*04cc*/ 	.word	0x000000b0
        /*04d0*/ 	.short	0x010a
        /*04d2*/ 	.byte	0x06
	.zero		1


	//   ....[53]....
        /*04d4*/ 	.word	0x000051a0
        /*04d8*/ 	.word	0x0000000c
        /*04dc*/ 	.word	0x00000060
        /*04e0*/ 	.short	0x010a
        /*04e2*/ 	.byte	0xff
	.zero		1


	//   ....[54]....
        /*04e4*/ 	.word	0x00005310
        /*04e8*/ 	.word	0x00000000
        /*04ec*/ 	.word	0x00000000
        /*04f0*/ 	.short	0x0101
        /*04f2*/ 	.byte	0xff
	.zero		1


	//   ....[55]....
        /*04f4*/ 	.word	0x000057a0
        /*04f8*/ 	.word	0x000000ff
        /*04fc*/ 	.word	0x00000058
        /*0500*/ 	.short	0x010a
        /*0502*/ 	.byte	0x15
	.zero		1


	//   ....[56]....
        /*0504*/ 	.word	0x00005920
        /*0508*/ 	.word	0x000000ff
        /*050c*/ 	.word	0x00000030
        /*0510*/ 	.short	0x010a
        /*0512*/ 	.byte	0x15
	.zero		1


	//   ....[57]....
        /*0514*/ 	.word	0x00005b20
        /*0518*/ 	.word	0x000000ff
        /*051c*/ 	.word	0x00000010
        /*0520*/ 	.short	0x010b
        /*0522*/ 	.byte	0x15
	.zero		1


	//   ....[58]....
        /*0524*/ 	.word	0x00005b30
        /*0528*/ 	.word	0x000000ff
        /*052c*/ 	.word	0x00000000
        /*0530*/ 	.short	0x0101
        /*0532*/ 	.byte	0x2e
	.zero		1


	//   ....[59]....
        /*0534*/ 	.word	0x00005b50
        /*0538*/ 	.word	0x000000ff
        /*053c*/ 	.word	0x00000038
        /*0540*/ 	.short	0x010a
        /*0542*/ 	.byte	0x15
	.zero		1


	//   ....[60]....
        /*0544*/ 	.word	0x00005d00
        /*0548*/ 	.word	0x000000ff
        /*054c*/ 	.word	0x00000018
        /*0550*/ 	.short	0x010b
        /*0552*/ 	.byte	0x15
	.zero		1


	//   ....[61]....
        /*0554*/ 	.word	0x00005d10
        /*0558*/ 	.word	0x000000ff
        /*055c*/ 	.word	0x00000000
        /*0560*/ 	.short	0x0101
        /*0562*/ 	.byte	0x27
	.zero		1


	//   ....[62]....
        /*0564*/ 	.word	0x00005d30
        /*0568*/ 	.word	0x000000ff
        /*056c*/ 	.word	0x00000040
        /*0570*/ 	.short	0x010a
        /*0572*/ 	.byte	0x15
	.zero		1


	//   ....[63]....
        /*0574*/ 	.word	0x00005ef0
        /*0578*/ 	.word	0x000000ff
        /*057c*/ 	.word	0x00000020
        /*0580*/ 	.short	0x010b
        /*0582*/ 	.byte	0x15
	.zero		1


	//   ....[64]....
        /*0584*/ 	.word	0x00005f00
        /*0588*/ 	.word	0x000000ff
        /*058c*/ 	.word	0x00000000
        /*0590*/ 	.short	0x0101
        /*0592*/ 	.byte	0x26
	.zero		1


	//   ....[65]....
        /*0594*/ 	.word	0x00005f20
        /*0598*/ 	.word	0x000000ff
        /*059c*/ 	.word	0x00000048
        /*05a0*/ 	.short	0x010a
        /*05a2*/ 	.byte	0x15
	.zero		1


	//   ....[66]....
        /*05a4*/ 	.word	0x000060e0
        /*05a8*/ 	.word	0x000000ff
        /*05ac*/ 	.word	0x00000028
        /*05b0*/ 	.short	0x010b
        /*05b2*/ 	.byte	0x15
	.zero		1


	//   ....[67]....
        /*05b4*/ 	.word	0x000060f0
        /*05b8*/ 	.word	0x000000ff
        /*05bc*/ 	.word	0x00000000
        /*05c0*/ 	.short	0x0101
        /*05c2*/ 	.byte	0x25
	.zero		1


	//   ....[68]....
        /*05c4*/ 	.word	0x00006100
        /*05c8*/ 	.word	0x000000ff
        /*05cc*/ 	.word	0x00000030
        /*05d0*/ 	.short	0x010a
        /*05d2*/ 	.byte	0x15
	.zero		1


	//   ....[69]....
        /*05d4*/ 	.word	0x000062d0
        /*05d8*/ 	.word	0x000000ff
        /*05dc*/ 	.word	0x00000010
        /*05e0*/ 	.short	0x010b
        /*05e2*/ 	.byte	0x15
	.zero		1


	//   ....[70]....
        /*05e4*/ 	.word	0x000062e0
        /*05e8*/ 	.word	0x000000ff
        /*05ec*/ 	.word	0x00000000
        /*05f0*/ 	.short	0x0101
        /*05f2*/ 	.byte	0x2e
	.zero		1


	//   ....[71]....
        /*05f4*/ 	.word	0x000062f0
        /*05f8*/ 	.word	0x000000ff
        /*05fc*/ 	.word	0x00000038
        /*0600*/ 	.short	0x010a
        /*0602*/ 	.byte	0x15
	.zero		1


	//   ....[72]....
        /*0604*/ 	.word	0x000064a0
        /*0608*/ 	.word	0x000000ff
        /*060c*/ 	.word	0x00000018
        /*0610*/ 	.short	0x010b
        /*0612*/ 	.byte	0x15
	.zero		1


	//   ....[73]....
        /*0614*/ 	.word	0x000064d0
        /*0618*/ 	.word	0x000000ff
        /*061c*/ 	.word	0x00000000
        /*0620*/ 	.short	0x0101
        /*0622*/ 	.byte	0x27
	.zero		1


	//   ....[74]....
        /*0624*/ 	.word	0x000064e0
        /*0628*/ 	.word	0x000000ff
        /*062c*/ 	.word	0x00000040
        /*0630*/ 	.short	0x010a
        /*0632*/ 	.byte	0x15
	.zero		1


	//   ....[75]....
        /*0634*/ 	.word	0x00006690
        /*0638*/ 	.word	0x000000ff
        /*063c*/ 	.word	0x00000020
        /*0640*/ 	.short	0x010b
        /*0642*/ 	.byte	0x15
	.zero		1


	//   ....[76]....
        /*0644*/ 	.word	0x000066a0
        /*0648*/ 	.word	0x000000ff
        /*064c*/ 	.word	0x00000000
        /*0650*/ 	.short	0x0101
        /*0652*/ 	.byte	0x26
	.zero		1


	//   ....[77]....
        /*0654*/ 	.word	0x000066b0
        /*0658*/ 	.word	0x000000ff
        /*065c*/ 	.word	0x00000048
        /*0660*/ 	.short	0x010a
        /*0662*/ 	.byte	0x15
	.zero		1


	//   ....[78]....
        /*0664*/ 	.word	0x000068f0
        /*0668*/ 	.word	0x000000ff
        /*066c*/ 	.word	0x00000028
        /*0670*/ 	.short	0x010b
        /*0672*/ 	.byte	0x15
	.zero		1


	//   ....[79]....
        /*0674*/ 	.word	0x00006900
        /*0678*/ 	.word	0x000000ff
        /*067c*/ 	.word	0x00000000
        /*0680*/ 	.short	0x0101
        /*0682*/ 	.byte	0x25
	.zero		1


	//   ....[80]....
        /*0684*/ 	.word	0x00006930
        /*0688*/ 	.word	0x000000ff
        /*068c*/ 	.word	0x00000030
        /*0690*/ 	.short	0x010a
        /*0692*/ 	.byte	0x15
	.zero		1


	//   ....[81]....
        /*0694*/ 	.word	0x00006950
        /*0698*/ 	.word	0x000000ff
        /*069c*/ 	.word	0x00000038
        /*06a0*/ 	.short	0x010a
        /*06a2*/ 	.byte	0x15
	.zero		1


	//   ....[82]....
        /*06a4*/ 	.word	0x00006970
        /*06a8*/ 	.word	0x000000ff
        /*06ac*/ 	.word	0x00000040
        /*06b0*/ 	.short	0x010a
        /*06b2*/ 	.byte	0x15
	.zero		1


	//   ....[83]....
        /*06b4*/ 	.word	0x000069c0
        /*06b8*/ 	.word	0x00000002
        /*06bc*/ 	.word	0x00000048
        /*06c0*/ 	.short	0x010a
        /*06c2*/ 	.byte	0xff
	.zero		1


	//   ....[84]....
        /*06c4*/ 	.word	0x00006d30
        /*06c8*/ 	.word	0x00000000
        /*06cc*/ 	.word	0x00000060
        /*06d0*/ 	.short	0x010a
        /*06d2*/ 	.byte	0xff
	.zero		1


	//   ....[85]....
        /*06d4*/ 	.word	0x00006e00
        /*06d8*/ 	.word	0x00000000
        /*06dc*/ 	.word	0x00000000
        /*06e0*/ 	.short	0x0101
        /*06e2*/ 	.byte	0xff
	.zero		1


	//   ....[86]....
        /*06e4*/ 	.word	0x00007ab0
        /*06e8*/ 	.word	0x000000ff
        /*06ec*/ 	.word	0x00000010
        /*06f0*/ 	.short	0x010a
        /*06f2*/ 	.byte	0x2c
	.zero		1


	//   ....[87]....
        /*06f4*/ 	.word	0x00007b90
        /*06f8*/ 	.word	0x000000ff
        /*06fc*/ 	.word	0x00000080
        /*0700*/ 	.short	0x010a
        /*0702*/ 	.byte	0x2c
	.zero		1


	//   ....[88]....
        /*0704*/ 	.word	0x00007d10
        /*0708*/ 	.word	0x000000ff
        /*070c*/ 	.word	0x00000010
        /*0710*/ 	.short	0x010a
        /*0712*/ 	.byte	0x2c
	.zero		1


	//   ....[89]....
        /*0714*/ 	.word	0x00007e30
        /*0718*/ 	.word	0x000000ff
        /*071c*/ 	.word	0x00000080
        /*0720*/ 	.short	0x010a
        /*0722*/ 	.byte	0x2c
	.zero		1


	//   ....[90]....
        /*0724*/ 	.word	0x00009470
        /*0728*/ 	.word	0x00000000
        /*072c*/ 	.word	0x00000000
        /*0730*/ 	.short	0x0101
        /*0732*/ 	.byte	0xff
	.zero		1


	//   ....[91]....
        /*0734*/ 	.word	0x00009480
        /*0738*/ 	.word	0x00000003
        /*073c*/ 	.word	0x00000010
        /*0740*/ 	.short	0x010a
        /*0742*/ 	.byte	0xff
	.zero		1


	//   ....[92]....
        /*0744*/ 	.word	0x00009550
        /*0748*/ 	.word	0x00000003
        /*074c*/ 	.word	0x00000010
        /*0750*/ 	.short	0x010a
        /*0752*/ 	.byte	0xff
	.zero		1


	//   ....[93]....
        /*0754*/ 	.word	0x00009c80
        /*0758*/ 	.word	0x000000ff
        /*075c*/ 	.word	0x00000000
        /*0760*/ 	.short	0x0101
        /*0762*/ 	.byte	0x04
	.zero		1


	//   ....[94]....
        /*0764*/ 	.word	0x0000aab0
        /*0768*/ 	.word	0x0000000d
        /*076c*/ 	.word	0x00000000
        /*0770*/ 	.short	0x0101
        /*0772*/ 	.byte	0xff
	.zero		1


	//   ....[95]....
        /*0774*/ 	.word	0x0000ab10
        /*0778*/ 	.word	0x0000000b
        /*077c*/ 	.word	0x00000010
        /*0780*/ 	.short	0x010a
        /*0782*/ 	.byte	0xff
	.zero		1


	//   ....[96]....
        /*0784*/ 	.word	0x0000ac10
        /*0788*/ 	.word	0x0000000b
        /*078c*/ 	.word	0x00000010
        /*0790*/ 	.short	0x010a
        /*0792*/ 	.byte	0xff
	.zero		1


	//   ....[97]....
        /*0794*/ 	.word	0x0000c0e0
        /*0798*/ 	.word	0x00000003
        /*079c*/ 	.word	0x00000000
        /*07a0*/ 	.short	0x0101
        /*07a2*/ 	.byte	0xff
	.zero		1


	//   ....[98]....
        /*07a4*/ 	.word	0x0000c100
        /*07a8*/ 	.word	0x00000000
        /*07ac*/ 	.word	0x00000010
        /*07b0*/ 	.short	0x010a
        /*07b2*/ 	.byte	0xff
	.zero		1


	//   ....[99]....
        /*07b4*/ 	.word	0x0000c1c0
        /*07b8*/ 	.word	0x00000000
        /*07bc*/ 	.word	0x00000010
        /*07c0*/ 	.short	0x010a
        /*07c2*/ 	.byte	0xff
	.zero		1


	//   ....[100]....
        /*07c4*/ 	.word	0x0000d700
        /*07c8*/ 	.word	0x00000003
        /*07cc*/ 	.word	0x00000000
        /*07d0*/ 	.short	0x0101
        /*07d2*/ 	.byte	0xff
	.zero		1


	//   ....[101]....
        /*07d4*/ 	.word	0x0000d760
        /*07d8*/ 	.word	0x00000008
        /*07dc*/ 	.word	0x00000010
        /*07e0*/ 	.short	0x010a
        /*07e2*/ 	.byte	0xff
	.zero		1


	//   ....[102]....
        /*07e4*/ 	.word	0x0000d860
        /*07e8*/ 	.word	0x00000008
        /*07ec*/ 	.word	0x00000010
        /*07f0*/ 	.short	0x010a
        /*07f2*/ 	.byte	0xff
	.zero		1


	//   ....[103]....
        /*07f4*/ 	.word	0x0000ed90
        /*07f8*/ 	.word	0x00000003
        /*07fc*/ 	.word	0x00000000
        /*0800*/ 	.short	0x0101
        /*0802*/ 	.byte	0xff
	.zero		1


	//   ....[104]....
        /*0804*/ 	.word	0x0000edb0
        /*0808*/ 	.word	0x00000008
        /*080c*/ 	.word	0x00000010
        /*0810*/ 	.short	0x010a
        /*0812*/ 	.byte	0xff
	.zero		1


	//   ....[105]....
        /*0814*/ 	.word	0x0000ee70
        /*0818*/ 	.word	0x00000008
        /*081c*/ 	.word	0x00000010
        /*0820*/ 	.short	0x010a
        /*0822*/ 	.byte	0xff
	.zero		1


	//   ....[106]....
        /*0824*/ 	.word	0x00010430
        /*0828*/ 	.word	0x00000003
        /*082c*/ 	.word	0x00000000
        /*0830*/ 	.short	0x0101
        /*0832*/ 	.byte	0xff
	.zero		1


	//   ....[107]....
        /*0834*/ 	.word	0x00010450
        /*0838*/ 	.word	0x00000000
        /*083c*/ 	.word	0x00000010
        /*0840*/ 	.short	0x010a
        /*0842*/ 	.byte	0xff
	.zero		1


	//   ....[108]....
        /*0844*/ 	.word	0x00010510
        /*0848*/ 	.word	0x00000000
        /*084c*/ 	.word	0x00000010
        /*0850*/ 	.short	0x010a
        /*0852*/ 	.byte	0xff
	.zero		1


	//   ....[109]....
        /*0854*/ 	.word	0x00011a20
        /*0858*/ 	.word	0x00000003
        /*085c*/ 	.word	0x00000000
        /*0860*/ 	.short	0x0101
        /*0862*/ 	.byte	0xff
	.zero		1


	//   ....[110]....
        /*0864*/ 	.word	0x00011a40
        /*0868*/ 	.word	0x00000000
        /*086c*/ 	.word	0x00000010
        /*0870*/ 	.short	0x010a
        /*0872*/ 	.byte	0xff
	.zero		1


	//   ....[111]....
        /*0874*/ 	.word	0x00011af0
        /*0878*/ 	.word	0x00000000
        /*087c*/ 	.word	0x00000010
        /*0880*/ 	.short	0x010a
        /*0882*/ 	.byte	0xff
	.zero		1


	//   ....[112]....
        /*0884*/ 	.word	0x00013010
        /*0888*/ 	.word	0x00000003
        /*088c*/ 	.word	0x00000000
        /*0890*/ 	.short	0x0101
        /*0892*/ 	.byte	0xff
	.zero		1


	//   ....[113]....
        /*0894*/ 	.word	0x00013110
        /*0898*/ 	.word	0x000000ff
        /*089c*/ 	.word	0x000000b0
        /*08a0*/ 	.short	0x0101
        /*08a2*/ 	.byte	0x2c
	.zero		1


	//   ....[114]....
        /*08a4*/ 	.word	0x000132b0
        /*08a8*/ 	.word	0x000000ff
        /*08ac*/ 	.word	0x00000000
        /*08b0*/ 	.short	0x0101
        /*08b2*/ 	.byte	0x04
	.zero		1


	//   ....[115]....
        /*08b4*/ 	.word	0x000132d0
        /*08b8*/ 	.word	0x00000000
        /*08bc*/ 	.word	0x000000a0
        /*08c0*/ 	.short	0x010a
        /*08c2*/ 	.byte	0xff
	.zero		1


	//   ....[116]....
        /*08c4*/ 	.word	0x00013330
        /*08c8*/ 	.word	0x00000000
        /*08cc*/ 	.word	0x00000008
        /*08d0*/ 	.short	0x010a
        /*08d2*/ 	.byte	0xff
	.zero		1


	//   ....[117]....
        /*08d4*/ 	.word	0x00013390
        /*08d8*/ 	.word	0x00000000
        /*08dc*/ 	.word	0x00000008
        /*08e0*/ 	.short	0x010a
        /*08e2*/ 	.byte	0xff
	.zero		1


	//   ....[118]....
        /*08e4*/ 	.word	0x000133e0
        /*08e8*/ 	.word	0x00000003
        /*08ec*/ 	.word	0x00000060
        /*08f0*/ 	.short	0x010a
        /*08f2*/ 	.byte	0xff
	.zero		1


	//   ....[119]....
        /*08f4*/ 	.word	0x00013430
        /*08f8*/ 	.word	0x00000000
        /*08fc*/ 	.word	0x00000090
        /*0900*/ 	.short	0x010a
        /*0902*/ 	.byte	0xff
	.zero		1


	//   ....[120]....
        /*0904*/ 	.word	0x00013490
        /*0908*/ 	.word	0x00000000
        /*090c*/ 	.word	0x00000070
        /*0910*/ 	.short	0x010a
        /*0912*/ 	.byte	0xff
	.zero		1


	//   ....[121]....
        /*0914*/ 	.word	0x000134e0
        /*0918*/ 	.word	0x00000000
        /*091c*/ 	.word	0x00000060
        /*0920*/ 	.short	0x010a
        /*0922*/ 	.byte	0xff
	.zero		1


	//   ....[122]....
        /*0924*/ 	.word	0x00013540
        /*0928*/ 	.word	0x00000000
        /*092c*/ 	.word	0x00000070
        /*0930*/ 	.short	0x010a
        /*0932*/ 	.byte	0xff
	.zero		1


	//   ....[123]....
        /*0934*/ 	.word	0x00013590
        /*0938*/ 	.word	0x00000002
        /*093c*/ 	.word	0x00000060
        /*0940*/ 	.short	0x010a
        /*0942*/ 	.byte	0xff
	.zero		1


	//   ....[124]....
        /*0944*/ 	.word	0x000135f0
        /*0948*/ 	.word	0x00000011
        /*094c*/ 	.word	0x00000000
        /*0950*/ 	.short	0x010a
        /*0952*/ 	.byte	0xff
	.zero		1


	//   ....[125]....
        /*0954*/ 	.word	0x00013650
        /*0958*/ 	.word	0x00000010
        /*095c*/ 	.word	0x00000088
        /*0960*/ 	.short	0x010a
        /*0962*/ 	.byte	0xff
	.zero		1


	//   ....[126]....
        /*0964*/ 	.word	0x000136b0
        /*0968*/ 	.word	0x00000011
        /*096c*/ 	.word	0x00000000
        /*0970*/ 	.short	0x010a
        /*0972*/ 	.byte	0xff
	.zero		1


	//   ....[127]....
        /*0974*/ 	.word	0x00013710
        /*0978*/ 	.word	0x00000000
        /*097c*/ 	.word	0x000000b0
        /*0980*/ 	.short	0x010a
        /*0982*/ 	.byte	0xff
	.zero		1


	//   ....[128]....
        /*0984*/ 	.word	0x00013760
        /*0988*/ 	.word	0x0000000c
        /*098c*/ 	.word	0x00000060
        /*0990*/ 	.short	0x010a
        /*0992*/ 	.byte	0xff
	.zero		1


	//   ....[129]....
        /*0994*/ 	.word	0x000137c0
        /*0998*/ 	.word	0x00000000
        /*099c*/ 	.word	0x00000058
        /*09a0*/ 	.short	0x010a
        /*09a2*/ 	.byte	0xff
	.zero		1


	//   ....[130]....
        /*09a4*/ 	.word	0x00013820
        /*09a8*/ 	.word	0x00000009
        /*09ac*/ 	.word	0x00000030
        /*09b0*/ 	.short	0x010a
        /*09b2*/ 	.byte	0xff
	.zero		1


	//   ....[131]....
        /*09b4*/ 	.word	0x00013880
        /*09b8*/ 	.word	0x00000009
        /*09bc*/ 	.word	0x00000038
        /*09c0*/ 	.short	0x010a
        /*09c2*/ 	.byte	0xff
	.zero		1


	//   ....[132]....
        /*09c4*/ 	.word	0x000138e0
        /*09c8*/ 	.word	0x00000009
        /*09cc*/ 	.word	0x00000040
        /*09d0*/ 	.short	0x010a
        /*09d2*/ 	.byte	0xff
	.zero		1


	//   ....[133]....
        /*09d4*/ 	.word	0x00013940
        /*09d8*/ 	.word	0x00000009
        /*09dc*/ 	.word	0x00000048
        /*09e0*/ 	.short	0x010a
        /*09e2*/ 	.byte	0xff
	.zero		1


	//   ....[134]....
        /*09e4*/ 	.word	0x000139a0
        /*09e8*/ 	.word	0x00000000
        /*09ec*/ 	.word	0x00000030
        /*09f0*/ 	.short	0x010a
        /*09f2*/ 	.byte	0xff
	.zero		1


	//   ....[135]....
        /*09f4*/ 	.word	0x00013a00
        /*09f8*/ 	.word	0x00000000
        /*09fc*/ 	.word	0x00000038
        /*0a00*/ 	.short	0x010a
        /*0a02*/ 	.byte	0xff
	.zero		1


	//   ....[136]....
        /*0a04*/ 	.word	0x00013a60
        /*0a08*/ 	.word	0x00000000
        /*0a0c*/ 	.word	0x00000040
        /*0a10*/ 	.short	0x010a
        /*0a12*/ 	.byte	0xff
	.zero		1


	//   ....[137]....
        /*0a14*/ 	.word	0x00013ac0
        /*0a18*/ 	.word	0x00000000
        /*0a1c*/ 	.word	0x00000048
        /*0a20*/ 	.short	0x010a
        /*0a22*/ 	.byte	0xff
	.zero		1


	//   ....[138]....
        /*0a24*/ 	.word	0x00013b20
        /*0a28*/ 	.word	0x00000003
        /*0a2c*/ 	.word	0x00000030
        /*0a30*/ 	.short	0x010a
        /*0a32*/ 	.byte	0xff
	.zero		1


	//   ....[139]....
        /*0a34*/ 	.word	0x00013b80
        /*0a38*/ 	.word	0x00000003
        /*0a3c*/ 	.word	0x00000038
        /*0a40*/ 	.short	0x010a
        /*0a42*/ 	.byte	0xff
	.zero		1


	//   ....[140]....
        /*0a44*/ 	.word	0x00013be0
        /*0a48*/ 	.word	0x00000003
        /*0a4c*/ 	.word	0x00000040
        /*0a50*/ 	.short	0x010a
        /*0a52*/ 	.byte	0xff
	.zero		1


	//   ....[141]....
        /*0a54*/ 	.word	0x00013c30
        /*0a58*/ 	.word	0x00000000
        /*0a5c*/ 	.word	0x00000060
        /*0a60*/ 	.short	0x010a
        /*0a62*/ 	.byte	0xff
	.zero		1


	//   ....[142]....
        /*0a64*/ 	.word	0x00013c90
        /*0a68*/ 	.word	0x00000003
        /*0a6c*/ 	.word	0x00000010
        /*0a70*/ 	.short	0x010a
        /*0a72*/ 	.byte	0xff
	.zero		1


	//   ....[143]....
        /*0a74*/ 	.word	0x00013cf0
        /*0a78*/ 	.word	0x00000003
        /*0a7c*/ 	.word	0x00000080
        /*0a80*/ 	.short	0x010a
        /*0a82*/ 	.byte	0xff
	.zero		1


	//   ....[144]....
        /*0a84*/ 	.word	0x00013d40
        /*0a88*/ 	.word	0x00000003
        /*0a8c*/ 	.word	0x00000010
        /*0a90*/ 	.short	0x010a
        /*0a92*/ 	.byte	0xff
	.zero		1


	//   ....[145]....
        /*0a94*/ 	.word	0x00013d90
        /*0a98*/ 	.word	0x0000000b
        /*0a9c*/ 	.word	0x00000010
        /*0aa0*/ 	.short	0x010a
        /*0aa2*/ 	.byte	0xff
	.zero		1


	//   ....[146]....
        /*0aa4*/ 	.word	0x00013de0
        /*0aa8*/ 	.word	0x00000000
        /*0aac*/ 	.word	0x00000010
        /*0ab0*/ 	.short	0x010a
        /*0ab2*/ 	.byte	0xff
	.zero		1


	//   ....[147]....
        /*0ab4*/ 	.word	0x00013e30
        /*0ab8*/ 	.word	0x00000008
        /*0abc*/ 	.word	0x00000010
        /*0ac0*/ 	.short	0x010a
        /*0ac2*/ 	.byte	0xff
	.zero		1


	//   ....[148]....
        /*0ac4*/ 	.word	0x00013e80
        /*0ac8*/ 	.word	0x00000008
        /*0acc*/ 	.word	0x00000010
        /*0ad0*/ 	.short	0x010a
        /*0ad2*/ 	.byte	0xff
	.zero		1


	//   ....[149]....
        /*0ad4*/ 	.word	0x00013ed0
        /*0ad8*/ 	.word	0x00000000
        /*0adc*/ 	.word	0x00000010
        /*0ae0*/ 	.short	0x010a
        /*0ae2*/ 	.byte	0xff
	.zero		1


	//   ....[150]....
        /*0ae4*/ 	.word	0x00013f20
        /*0ae8*/ 	.word	0x00000000
        /*0aec*/ 	.word	0x00000010
        /*0af0*/ 	.short	0x010a
        /*0af2*/ 	.byte	0xff
	.zero		1


	//----- nvinfo : EIATTR_NUM_MBARRIERS
	.align		4
.L_47:
        /*0af4*/ 	.byte	0x03, 0x38
        /*0af6*/ 	.short	0x0017


	//----- nvinfo : EIATTR_EXIT_INSTR_OFFSETS
	.align		4
        /*0af8*/ 	.byte	0x04, 0x1c
        /*0afa*/ 	.short	(.L_49 - .L_48)


	//   ....[0]....
.L_48:
        /*0afc*/ 	.word	0x00002c70


	//   ....[1]....
        /*0b00*/ 	.word	0x00003180


	//   ....[2]....
        /*0b04*/ 	.word	0x000031e0


	//   ....[3]....
        /*0b08*/ 	.word	0x00004ef0


	//   ....[4]....
        /*0b0c*/ 	.word	0x000069f0


	//   ....[5]....
        /*0b10*/ 	.word	0x00006a30


	//   ....[6]....
        /*0b14*/ 	.word	0x00013190


	//   ....[7]....
        /*0b18*/ 	.word	0x00013210


	//   ....[8]....
        /*0b1c*/ 	.word	0x00013240


	//   ....[9]....
        /*0b20*/ 	.word	0x000132c0


	//----- nvinfo : EIATTR_MAX_THREADS
	.align		4
.L_49:
        /*0b24*/ 	.byte	0x04, 0x05
        /*0b26*/ 	.short	(.L_51 - .L_50)
.L_50:
        /*0b28*/ 	.word	0x00000100
        /*0b2c*/ 	.word	0x00000001
        /*0b30*/ 	.word	0x00000001


	//----- nvinfo : EIATTR_CRS_STACK_SIZE
	.align		4
.L_51:
        /*0b34*/ 	.byte	0x04, 0x1e
        /*0b36*/ 	.short	(.L_53 - .L_52)
.L_52:
        /*0b38*/ 	.word	0x00000000


	//----- nvinfo : EIATTR_CBANK_PARAM_SIZE
	.align		4
.L_53:
        /*0b3c*/ 	.byte	0x03, 0x19
        /*0b3e*/ 	.short	0x0c00


	//----- nvinfo : EIATTR_PARAM_CBANK
	.align		4
        /*0b40*/ 	.byte	0x04, 0x0a
        /*0b42*/ 	.short	(.L_55 - .L_54)
	.align		4
.L_54:
        /*0b44*/ 	.word	index@(.nv.constant0._ZN7cutlass13device_kernelINS_4gemm6kernel13GemmUniversalIN4cute5tupleIJiiiiEEENS1_10collective13CollectiveMmaINS1_46MainloopSm100TmaUmmaWarpSpecializedBlockScaledILi1ELi2ELi1ENS5_IJNS4_1CILi4EEENSA_ILi2EEENSA_ILi1EEEEEEEENS5_IJNSA_ILi128EEENSA_ILi256EEESH_EEENS5_IJNS_12float_e5m2_tENS_13float_ue8m0_tEEEENS5_IJNS5_IJlSD_lEEENS4_6LayoutINS5_IJNS5_IJNS5_IJNSA_ILi32EEESB_EEEiEEESQ_NS5_IJSD_iEEEEEENS5_IJNS5_IJNS5_IJNSA_ILi16EEESB_EEEiEEENS5_IJNS5_IJNSA_ILi0EEESD_EEENSA_ILi512EEEEEENS5_IJSW_iEEEEEEEEEEESL_S13_NS4_8TiledMMAINS4_8MMA_AtomIJNS4_21SM100_MMA_MXF8F6F4_SSISJ_SJ_fSK_Li128ELi256ELNS4_4UMMA5MajorE0ELS18_0ELNS17_7ScaleInE0ELS19_0EEEEEENSN_INS5_IJSD_SD_SD_EEENS5_IJSW_SW_SW_EEEEENS5_IJNS4_10UnderscoreES1F_S1F_EEEEENS5_IJNS4_23SM90_TMA_LOAD_MULTICASTES1I_EEENS5_IJNS4_14ComposedLayoutINS4_7SwizzleILi3ELi4ELi3EEENS4_18smem_ptr_flag_bitsILi8EEENSN_INS5_IJNSA_ILi8EEESG_EEENS5_IJSG_SD_EEEEEEENSN_INS5_IJNS5_IJNS5_IJSP_SD_EEENS5_IJSO_SD_EEEEEESD_NS5_IJSB_SC_EEEEEENS5_IJNS5_IJNS5_IJSU_SY_EEESX_EEESW_NS5_IJSD_SY_EEEEEEEEEEEvNS4_8identityES1J_NS5_IJS1T_NSN_INS5_IJNS5_IJNS5_IJSP_SC_EEES1V_EEESD_S1X_EEENS5_IJS20_SW_NS5_IJSD_NSA_ILi1024EEEEEEEEEEEEEEvS25_EENS_8epilogue10collective18CollectiveEpilogueINS2F_23Sm100TmaWarpSpecializedILi4ELi2ELi32ELb1ELb0EEEJNS5_IJNSA_ILi64EEESH_SH_EEENS5_IJNSN_IS2K_SD_EENSN_INS5_IJSO_SC_EEENS5_IJSD_SG_EEEEEEEENS_10bfloat16_tESM_S2R_SM_NS2F_6fusion15FusionCallbacksIS2J_NS2S_17LinearCombinationIS2R_fS2R_fLNS_15FloatRoundStyleE2EEES2L_S2Q_JEEENS4_5SM1004TMEM4LOAD26SM100_TMEM_LOAD_32dp32b32xENS4_13SM90_TMA_LOADENS1K_INS1L_ILi2ELi4ELi3EEENS1N_ILi16EEENSN_INS5_IJS1P_SO_EEES1V_EEEENS4_39AutoVectorizingCopyWithAssumedAlignmentILi128EEENS4_14SM90_TMA_STOREES37_S39_S39_EEEvvEEEEvNT_6ParamsE)
        /*0b48*/ 	.short	0x0380
        /*0b4a*/ 	.short	0x0c00


	//----- nvinfo : EIATTR_SW_WAR
	.align		4
.L_55:
        /*0b4c*/ 	.byte	0x04, 0x36
        /*0b4e*/ 	.short	(.L_57 - .L_56)
.L_56:
        /*0b50*/ 	.word	0x00000008
.L_57:


//--------------------- .nv.callgraph             --------------------------
	.section	.nv.callgraph,"",@"SHT_CUDA_CALLGRAPH"
	.align	4
	.sectionentsize	8
	.align		4
        /*0000*/ 	.word	0x00000000
	.align		4
        /*0004*/ 	.word	0xffffffff
	.align		4
        /*0008*/ 	.word	index@(_ZN7cutlass13device_kernelINS_4gemm6kernel13GemmUniversalIN4cute5tupleIJiiiiEEENS1_10collective13CollectiveMmaINS1_46MainloopSm100TmaUmmaWarpSpecializedBlockScaledILi1ELi2ELi1ENS5_IJNS4_1CILi4EEENSA_ILi2EEENSA_ILi1EEEEEEEENS5_IJNSA_ILi128EEENSA_ILi256EEESH_EEENS5_IJNS_12float_e5m2_tENS_13float_ue8m0_tEEEENS5_IJNS5_IJlSD_lEEENS4_6LayoutINS5_IJNS5_IJNS5_IJNSA_ILi32EEESB_EEEiEEESQ_NS5_IJSD_iEEEEEENS5_IJNS5_IJNS5_IJNSA_ILi16EEESB_EEEiEEENS5_IJNS5_IJNSA_ILi0EEESD_EEENSA_ILi512EEEEEENS5_IJSW_iEEEEEEEEEEESL_S13_NS4_8TiledMMAINS4_8MMA_AtomIJNS4_21SM100_MMA_MXF8F6F4_SSISJ_SJ_fSK_Li128ELi256ELNS4_4UMMA5MajorE0ELS18_0ELNS17_7ScaleInE0ELS19_0EEEEEENSN_INS5_IJSD_SD_SD_EEENS5_IJSW_SW_SW_EEEEENS5_IJNS4_10UnderscoreES1F_S1F_EEEEENS5_IJNS4_23SM90_TMA_LOAD_MULTICASTES1I_EEENS5_IJNS4_14ComposedLayoutINS4_7SwizzleILi3ELi4ELi3EEENS4_18smem_ptr_flag_bitsILi8EEENSN_INS5_IJNSA_ILi8EEESG_EEENS5_IJSG_SD_EEEEEEENSN_INS5_IJNS5_IJNS5_IJSP_SD_EEENS5_IJSO_SD_EEEEEESD_NS5_IJSB_SC_EEEEEENS5_IJNS5_IJNS5_IJSU_SY_EEESX_EEESW_NS5_IJSD_SY_EEEEEEEEEEEvNS4_8identityES1J_NS5_IJS1T_NSN_INS5_IJNS5_IJNS5_IJSP_SC_EEES1V_EEESD_S1X_EEENS5_IJS20_SW_NS5_IJSD_NSA_ILi1024EEEEEEEEEEEEEEvS25_EENS_8epilogue10collective18CollectiveEpilogueINS2F_23Sm100TmaWarpSpecializedILi4ELi2ELi32ELb1ELb0EEEJNS5_IJNSA_ILi64EEESH_SH_EEENS5_IJNSN_IS2K_SD_EENSN_INS5_IJSO_SC_EEENS5_IJSD_SG_EEEEEEEENS_10bfloat16_tESM_S2R_SM_NS2F_6fusion15FusionCallbacksIS2J_NS2S_17LinearCombinationIS2R_fS2R_fLNS_15FloatRoundStyleE2EEES2L_S2Q_JEEENS4_5SM1004TMEM4LOAD26SM100_TMEM_LOAD_32dp32b32xENS4_13SM90_TMA_LOADENS1K_INS1L_ILi2ELi4ELi3EEENS1N_ILi16EEENSN_INS5_IJS1P_SO_EEES1V_EEEENS4_39AutoVectorizingCopyWithAssumedAlignmentILi128EEENS4_14SM90_TMA_STOREES37_S39_S39_EEEvvEEEEvNT_6ParamsE)
	.align		4
        /*000c*/ 	.word	index@(__assertfail)
	.align		4
        /*0010*/ 	.word	0x00000000
	.align		4
        /*0014*/ 	.word	0xfffffffe
	.align		4
        /*0018*/ 	.word	0x00000000
	.align		4
        /*001c*/ 	.word	0xfffffffd
	.align		4
        /*0020*/ 	.word	0x00000000
	.align		4
        /*0024*/ 	.word	0xfffffffc


//--------------------- .nv.constant4             --------------------------
	.section	.nv.constant4,"a",@progbits
	.align	8
	.align		8
.nv.constant4:
        /*0000*/ 	.dword	__assertfail
	.align		8
        /*0008*/ 	.dword	__unnamed_1
	.align		8
        /*0010*/ 	.dword	__unnamed_2
	.align		8
        /*0018*/ 	.dword	_ZN40_INTERNAL_b61522cb_4_k_cu_bece5064_365944cuda3std3__45__cpo5beginE
	.align		8
        /*0020*/ 	.dword	_ZN40_INTERNAL_b61522cb_4_k_cu_bece5064_365944cuda3std3__45__cpo3endE
	.align		8
        /*0028*/ 	.dword	_ZN40_INTERNAL_b61522cb_4_k_cu_bece5064_365944cuda3std3__45__cpo6cbeginE
	.align		8
        /*0030*/ 	.dword	_ZN40_INTERNAL_b61522cb_4_k_cu_bece5064_365944cuda3std3__45__cpo4cendE
	.align		8
        /*0038*/ 	.dword	_ZN40_INTERNAL_b61522cb_4_k_cu_bece5064_365944cuda3std3__442_GLOBAL__N__b61522cb_4_k_cu_bece5064_365946ignoreE
	.align		8
        /*0040*/ 	.dword	_ZN40_INTERNAL_b61522cb_4_k_cu_bece5064_365944cuda3std3__419piecewise_constructE
	.align		8
        /*0048*/ 	.dword	_ZN40_INTERNAL_b61522cb_4_k_cu_bece5064_365944cuda3std3__48in_placeE
	.align		8
        /*0050*/ 	.dword	_ZN40_INTERNAL_b61522cb_4_k_cu_bece5064_365944cuda3std6ranges3__45__cpo4swapE
	.align		8
        /*0058*/ 	.dword	_ZN40_INTERNAL_b61522cb_4_k_cu_bece5064_365944cuda3std6ranges3__45__cpo9iter_moveE
	.align		8
        /*0060*/ 	.dword	_ZN40_INTERNAL_b61522cb_4_k_cu_bece5064_365944cute7productE
	.align		8
        /*0068*/ 	.dword	_ZN40_INTERNAL_b61522cb_4_k_cu_bece5064_365944cute1_E
	.align		8
        /*0070*/ 	.dword	$str$25
	.align		8
        /*0078*/ 	.dword	$str$26
	.align		8
        /*0080*/ 	.dword	$str$27
	.align		8
        /*0088*/ 	.dword	$str$28


//--------------------- .text._ZN7cutlass13device_kernelINS_4gemm6kernel13GemmUniversalIN4cute5tupleIJiiiiEEENS1_10collective13CollectiveMmaINS1_46MainloopSm100TmaUmmaWarpSpecializedBlockScaledILi1ELi2ELi1ENS5_IJNS4_1CILi4EEENSA_ILi2EEENSA_ILi1EEEEEEEENS5_IJNSA_ILi128EEENSA_ILi256EEESH_EEENS5_IJNS_12float_e5m2_tENS_13float_ue8m0_tEEEENS5_IJNS5_IJlSD_lEEENS4_6LayoutINS5_IJNS5_IJNS5_IJNSA_ILi32EEESB_EEEiEEESQ_NS5_IJSD_iEEEEEENS5_IJNS5_IJNS5_IJNSA_ILi16EEESB_EEEiEEENS5_IJNS5_IJNSA_ILi0EEESD_EEENSA_ILi512EEEEEENS5_IJSW_iEEEEEEEEEEESL_S13_NS4_8TiledMMAINS4_8MMA_AtomIJNS4_21SM100_MMA_MXF8F6F4_SSISJ_SJ_fSK_Li128ELi256ELNS4_4UMMA5MajorE0ELS18_0ELNS17_7ScaleInE0ELS19_0EEEEEENSN_INS5_IJSD_SD_SD_EEENS5_IJSW_SW_SW_EEEEENS5_IJNS4_10UnderscoreES1F_S1F_EEEEENS5_IJNS4_23SM90_TMA_LOAD_MULTICASTES1I_EEENS5_IJNS4_14ComposedLayoutINS4_7SwizzleILi3ELi4ELi3EEENS4_18smem_ptr_flag_bitsILi8EEENSN_INS5_IJNSA_ILi8EEESG_EEENS5_IJSG_SD_EEEEEEENSN_INS5_IJNS5_IJNS5_IJSP_SD_EEENS5_IJSO_SD_EEEEEESD_NS5_IJSB_SC_EEEEEENS5_IJNS5_IJNS5_IJSU_SY_EEESX_EEESW_NS5_IJSD_SY_EEEEEEEEEEEvNS4_8identityES1J_NS5_IJS1T_NSN_INS5_IJNS5_IJNS5_IJSP_SC_EEES1V_EEESD_S1X_EEENS5_IJS20_SW_NS5_IJSD_NSA_ILi1024EEEEEEEEEEEEEEvS25_EENS_8epilogue10collective18CollectiveEpilogueINS2F_23Sm100TmaWarpSpecializedILi4ELi2ELi32ELb1ELb0EEEJNS5_IJNSA_ILi64EEESH_SH_EEENS5_IJNSN_IS2K_SD_EENSN_INS5_IJSO_SC_EEENS5_IJSD_SG_EEEEEEEENS_10bfloat16_tESM_S2R_SM_NS2F_6fusion15FusionCallbacksIS2J_NS2S_17LinearCombinationIS2R_fS2R_fLNS_15FloatRoundStyleE2EEES2L_S2Q_JEEENS4_5SM1004TMEM4LOAD26SM100_TMEM_LOAD_32dp32b32xENS4_13SM90_TMA_LOADENS1K_INS1L_ILi2ELi4ELi3EEENS1N_ILi16EEENSN_INS5_IJS1P_SO_EEES1V_EEEENS4_39AutoVectorizingCopyWithAssumedAlignmentILi128EEENS4_14SM90_TMA_STOREES37_S39_S39_EEEvvEEEEvNT_6ParamsE --------------------------
	.section	.text._ZN7cutlass13device_kernelINS_4gemm6kernel13GemmUniversalIN4cute5tupleIJiiiiEEENS1_10collective13CollectiveMmaINS1_46MainloopSm100TmaUmmaWarpSpecializedBlockScaledILi1ELi2ELi1ENS5_IJNS4_1CILi4EEENSA_ILi2EEENSA_ILi1EEEEEEEENS5_IJNSA_ILi128EEENSA_ILi256EEESH_EEENS5_IJNS_12float_e5m2_tENS_13float_ue8m0_tEEEENS5_IJNS5_IJlSD_lEEENS4_6LayoutINS5_IJNS5_IJNS5_IJNSA_ILi32EEESB_EEEiEEESQ_NS5_IJSD_iEEEEEENS5_IJNS5_IJNS5_IJNSA_ILi16EEESB_EEEiEEENS5_IJNS5_IJNSA_ILi0EEESD_EEENSA_ILi512EEEEEENS5_IJSW_iEEEEEEEEEEESL_S13_NS4_8TiledMMAINS4_8MMA_AtomIJNS4_21SM100_MMA_MXF8F6F4_SSISJ_SJ_fSK_Li128ELi256ELNS4_4UMMA5MajorE0ELS18_0ELNS17_7ScaleInE0ELS19_0EEEEEENSN_INS5_IJSD_SD_SD_EEENS5_IJSW_SW_SW_EEEEENS5_IJNS4_10UnderscoreES1F_S1F_EEEEENS5_IJNS4_23SM90_TMA_LOAD_MULTICASTES1I_EEENS5_IJNS4_14ComposedLayoutINS4_7SwizzleILi3ELi4ELi3EEENS4_18smem_ptr_flag_bitsILi8EEENSN_INS5_IJNSA_ILi8EEESG_EEENS5_IJSG_SD_EEEEEEENSN_INS5_IJNS5_IJNS5_IJSP_SD_EEENS5_IJSO_SD_EEEEEESD_NS5_IJSB_SC_EEEEEENS5_IJNS5_IJNS5_IJSU_SY_EEESX_EEESW_NS5_IJSD_SY_EEEEEEEEEEEvNS4_8identityES1J_NS5_IJS1T_NSN_INS5_IJNS5_IJNS5_IJSP_SC_EEES1V_EEESD_S1X_EEENS5_IJS20_SW_NS5_IJSD_NSA_ILi1024EEEEEEEEEEEEEEvS25_EENS_8epilogue10collective18CollectiveEpilogueINS2F_23Sm100TmaWarpSpecializedILi4ELi2ELi32ELb1ELb0EEEJNS5_IJNSA_ILi64EEESH_SH_EEENS5_IJNSN_IS2K_SD_EENSN_INS5_IJSO_SC_EEENS5_IJSD_SG_EEEEEEEENS_10bfloat16_tESM_S2R_SM_NS2F_6fusion15FusionCallbacksIS2J_NS2S_17LinearCombinationIS2R_fS2R_fLNS_15FloatRoundStyleE2EEES2L_S2Q_JEEENS4_5SM1004TMEM4LOAD26SM100_TMEM_LOAD_32dp32b32xENS4_13SM90_TMA_LOADENS1K_INS1L_ILi2ELi4ELi3EEENS1N_ILi16EEENSN_INS5_IJS1P_SO_EEES1V_EEEENS4_39AutoVectorizingCopyWithAssumedAlignmentILi128EEENS4_14SM90_TMA_STOREES37_S39_S39_EEEvvEEEEvNT_6ParamsE,"ax",@progbits
	.align	128
.text._ZN7cutlass13device_kernelINS_4gemm6kernel13GemmUniversalIN4cute5tupleIJiiiiEEENS1_10collective13CollectiveMmaINS1_46MainloopSm100TmaUmmaWarpSpecializedBlockScaledILi1ELi2ELi1ENS5_IJNS4_1CILi4EEENSA_ILi2EEENSA_ILi1EEEEEEEENS5_IJNSA_ILi128EEENSA_ILi256EEESH_EEENS5_IJNS_12float_e5m2_tENS_13float_ue8m0_tEEEENS5_IJNS5_IJlSD_lEEENS4_6LayoutINS5_IJNS5_IJNS5_IJNSA_ILi32EEESB_EEEiEEESQ_NS5_IJSD_iEEEEEENS5_IJNS5_IJNS5_IJNSA_ILi16EEESB_EEEiEEENS5_IJNS5_IJNSA_ILi0EEESD_EEENSA_ILi512EEEEEENS5_IJSW_iEEEEEEEEEEESL_S13_NS4_8TiledMMAINS4_8MMA_AtomIJNS4_21SM100_MMA_MXF8F6F4_SSISJ_SJ_fSK_Li128ELi256ELNS4_4UMMA5MajorE0ELS18_0ELNS17_7ScaleInE0ELS19_0EEEEEENSN_INS5_IJSD_SD_SD_EEENS5_IJSW_SW_SW_EEEEENS5_IJNS4_10UnderscoreES1F_S1F_EEEEENS5_IJNS4_23SM90_TMA_LOAD_MULTICASTES1I_EEENS5_IJNS4_14ComposedLayoutINS4_7SwizzleILi3ELi4ELi3EEENS4_18smem_ptr_flag_bitsILi8EEENSN_INS5_IJNSA_ILi8EEESG_EEENS5_IJSG_SD_EEEEEEENSN_INS5_IJNS5_IJNS5_IJSP_SD_EEENS5_IJSO_SD_EEEEEESD_NS5_IJSB_SC_EEEEEENS5_IJNS5_IJNS5_IJSU_SY_EEESX_EEESW_NS5_IJSD_SY_EEEEEEEEEEEvNS4_8identityES1J_NS5_IJS1T_NSN_INS5_IJNS5_IJNS5_IJSP_SC_EEES1V_EEESD_S1X_EEENS5_IJS20_SW_NS5_IJSD_NSA_ILi1024EEEEEEEEEEEEEEvS25_EENS_8epilogue10collective18CollectiveEpilogueINS2F_23Sm100TmaWarpSpecializedILi4ELi2ELi32ELb1ELb0EEEJNS5_IJNSA_ILi64EEESH_SH_EEENS5_IJNSN_IS2K_SD_EENSN_INS5_IJSO_SC_EEENS5_IJSD_SG_EEEEEEEENS_10bfloat16_tESM_S2R_SM_NS2F_6fusion15FusionCallbacksIS2J_NS2S_17LinearCombinationIS2R_fS2R_fLNS_15FloatRoundStyleE2EEES2L_S2Q_JEEENS4_5SM1004TMEM4LOAD26SM100_TMEM_LOAD_32dp32b32xENS4_13SM90_TMA_LOADENS1K_INS1L_ILi2ELi4ELi3EEENS1N_ILi16EEENSN_INS5_IJS1P_SO_EEES1V_EEEENS4_39AutoVectorizingCopyWithAssumedAlignmentILi128EEENS4_14SM90_TMA_STOREES37_S39_S39_EEEvvEEEEvNT_6ParamsE:
        .type           _ZN7cutlass13device_kernelINS_4gemm6kernel13GemmUniversalIN4cute5tupleIJiiiiEEENS1_10collective13CollectiveMmaINS1_46MainloopSm100TmaUmmaWarpSpecializedBlockScaledILi1ELi2ELi1ENS5_IJNS4_1CILi4EEENSA_ILi2EEENSA_ILi1EEEEEEEENS5_IJNSA_ILi128EEENSA_ILi256EEESH_EEENS5_IJNS_12float_e5m2_tENS_13float_ue8m0_tEEEENS5_IJNS5_IJlSD_lEEENS4_6LayoutINS5_IJNS5_IJNS5_IJNSA_ILi32EEESB_EEEiEEESQ_NS5_IJSD_iEEEEEENS5_IJNS5_IJNS5_IJNSA_ILi16EEESB_EEEiEEENS5_IJNS5_IJNSA_ILi0EEESD_EEENSA_ILi512EEEEEENS5_IJSW_iEEEEEEEEEEESL_S13_NS4_8TiledMMAINS4_8MMA_AtomIJNS4_21SM100_MMA_MXF8F6F4_SSISJ_SJ_fSK_Li128ELi256ELNS4_4UMMA5MajorE0ELS18_0ELNS17_7ScaleInE0ELS19_0EEEEEENSN_INS5_IJSD_SD_SD_EEENS5_IJSW_SW_SW_EEEEENS5_IJNS4_10UnderscoreES1F_S1F_EEEEENS5_IJNS4_23SM90_TMA_LOAD_MULTICASTES1I_EEENS5_IJNS4_14ComposedLayoutINS4_7SwizzleILi3ELi4ELi3EEENS4_18smem_ptr_flag_bitsILi8EEENSN_INS5_IJNSA_ILi8EEESG_EEENS5_IJSG_SD_EEEEEEENSN_INS5_IJNS5_IJNS5_IJSP_SD_EEENS5_IJSO_SD_EEEEEESD_NS5_IJSB_SC_EEEEEENS5_IJNS5_IJNS5_IJSU_SY_EEESX_EEESW_NS5_IJSD_SY_EEEEEEEEEEEvNS4_8identityES1J_NS5_IJS1T_NSN_INS5_IJNS5_IJNS5_IJSP_SC_EEES1V_EEESD_S1X_EEENS5_IJS20_SW_NS5_IJSD_NSA_ILi1024EEEEEEEEEEEEEEvS25_EENS_8epilogue10collective18CollectiveEpilogueINS2F_23Sm100TmaWarpSpecializedILi4ELi2ELi32ELb1ELb0EEEJNS5_IJNSA_ILi64EEESH_SH_EEENS5_IJNSN_IS2K_SD_EENSN_INS5_IJSO_SC_EEENS5_IJSD_SG_EEEEEEEENS_10bfloat16_tESM_S2R_SM_NS2F_6fusion15FusionCallbacksIS2J_NS2S_17LinearCombinationIS2R_fS2R_fLNS_15FloatRoundStyleE2EEES2L_S2Q_JEEENS4_5SM1004TMEM4LOAD26SM100_TMEM_LOAD_32dp32b32xENS4_13SM90_TMA_LOADENS1K_INS1L_ILi2ELi4ELi3EEENS1N_ILi16EEENSN_INS5_IJS1P_SO_EEES1V_EEEENS4_39AutoVectorizingCopyWithAssumedAlignmentILi128EEENS4_14SM90_TMA_STOREES37_S39_S39_EEEvvEEEEvNT_6ParamsE,@function
        .size           _ZN7cutlass13device_kernelINS_4gemm6kernel13GemmUniversalIN4cute5tupleIJiiiiEEENS1_10collective13CollectiveMmaINS1_46MainloopSm100TmaUmmaWarpSpecializedBlockScaledILi1ELi2ELi1ENS5_IJNS4_1CILi4EEENSA_ILi2EEENSA_ILi1EEEEEEEENS5_IJNSA_ILi128EEENSA_ILi256EEESH_EEENS5_IJNS_12float_e5m2_tENS_13float_ue8m0_tEEEENS5_IJNS5_IJlSD_lEEENS4_6LayoutINS5_IJNS5_IJNS5_IJNSA_ILi32EEESB_EEEiEEESQ_NS5_IJSD_iEEEEEENS5_IJNS5_IJNS5_IJNSA_ILi16EEESB_EEEiEEENS5_IJNS5_IJNSA_ILi0EEESD_EEENSA_ILi512EEEEEENS5_IJSW_iEEEEEEEEEEESL_S13_NS4_8TiledMMAINS4_8MMA_AtomIJNS4_21SM100_MMA_MXF8F6F4_SSISJ_SJ_fSK_Li128ELi256ELNS4_4UMMA5MajorE0ELS18_0ELNS17_7ScaleInE0ELS19_0EEEEEENSN_INS5_IJSD_SD_SD_EEENS5_IJSW_SW_SW_EEEEENS5_IJNS4_10UnderscoreES1F_S1F_EEEEENS5_IJNS4_23SM90_TMA_LOAD_MULTICASTES1I_EEENS5_IJNS4_14ComposedLayoutINS4_7SwizzleILi3ELi4ELi3EEENS4_18smem_ptr_flag_bitsILi8EEENSN_INS5_IJNSA_ILi8EEESG_EEENS5_IJSG_SD_EEEEEEENSN_INS5_IJNS5_IJNS5_IJSP_SD_EEENS5_IJSO_SD_EEEEEESD_NS5_IJSB_SC_EEEEEENS5_IJNS5_IJNS5_IJSU_SY_EEESX_EEESW_NS5_IJSD_SY_EEEEEEEEEEEvNS4_8identityES1J_NS5_IJS1T_NSN_INS5_IJNS5_IJNS5_IJSP_SC_EEES1V_EEESD_S1X_EEENS5_IJS20_SW_NS5_IJSD_NSA_ILi1024EEEEEEEEEEEEEEvS25_EENS_8epilogue10collective18CollectiveEpilogueINS2F_23Sm100TmaWarpSpecializedILi4ELi2ELi32ELb1ELb0EEEJNS5_IJNSA_ILi64EEESH_SH_EEENS5_IJNSN_IS2K_SD_EENSN_INS5_IJSO_SC_EEENS5_IJSD_SG_EEEEEEEENS_10bfloat16_tESM_S2R_SM_NS2F_6fusion15FusionCallbacksIS2J_NS2S_17LinearCombinationIS2R_fS2R_fLNS_15FloatRoundStyleE2EEES2L_S2Q_JEEENS4_5SM1004TMEM4LOAD26SM100_TMEM_LOAD_32dp32b32xENS4_13SM90_TMA_LOADENS1K_INS1L_ILi2ELi4ELi3EEENS1N_ILi16EEENSN_INS5_IJS1P_SO_EEES1V_EEEENS4_39AutoVectorizingCopyWithAssumedAlignmentILi128EEENS4_14SM90_TMA_STOREES37_S39_S39_EEEvvEEEEvNT_6ParamsE,(.L_x_231 - _ZN7cutlass13device_kernelINS_4gemm6kernel13GemmUniversalIN4cute5tupleIJiiiiEEENS1_10collective13CollectiveMmaINS1_46MainloopSm100TmaUmmaWarpSpecializedBlockScaledILi1ELi2ELi1ENS5_IJNS4_1CILi4EEENSA_ILi2EEENSA_ILi1EEEEEEEENS5_IJNSA_ILi128EEENSA_ILi256EEESH_EEENS5_IJNS_12float_e5m2_tENS_13float_ue8m0_tEEEENS5_IJNS5_IJlSD_lEEENS4_6LayoutINS5_IJNS5_IJNS5_IJNSA_ILi32EEESB_EEEiEEESQ_NS5_IJSD_iEEEEEENS5_IJNS5_IJNS5_IJNSA_ILi16EEESB_EEEiEEENS5_IJNS5_IJNSA_ILi0EEESD_EEENSA_ILi512EEEEEENS5_IJSW_iEEEEEEEEEEESL_S13_NS4_8TiledMMAINS4_8MMA_AtomIJNS4_21SM100_MMA_MXF8F6F4_SSISJ_SJ_fSK_Li128ELi256ELNS4_4UMMA5MajorE0ELS18_0ELNS17_7ScaleInE0ELS19_0EEEEEENSN_INS5_IJSD_SD_SD_EEENS5_IJSW_SW_SW_EEEEENS5_IJNS4_10UnderscoreES1F_S1F_EEEEENS5_IJNS4_23SM90_TMA_LOAD_MULTICASTES1I_EEENS5_IJNS4_14ComposedLayoutINS4_7SwizzleILi3ELi4ELi3EEENS4_18smem_ptr_flag_bitsILi8EEENSN_INS5_IJNSA_ILi8EEESG_EEENS5_IJSG_SD_EEEEEEENSN_INS5_IJNS5_IJNS5_IJSP_SD_EEENS5_IJSO_SD_EEEEEESD_NS5_IJSB_SC_EEEEEENS5_IJNS5_IJNS5_IJSU_SY_EEESX_EEESW_NS5_IJSD_SY_EEEEEEEEEEEvNS4_8identityES1J_NS5_IJS1T_NSN_INS5_IJNS5_IJNS5_IJSP_SC_EEES1V_EEESD_S1X_EEENS5_IJS20_SW_NS5_IJSD_NSA_ILi1024EEEEEEEEEEEEEEvS25_EENS_8epilogue10collective18CollectiveEpilogueINS2F_23Sm100TmaWarpSpecializedILi4ELi2ELi32ELb1ELb0EEEJNS5_IJNSA_ILi64EEESH_SH_EEENS5_IJNSN_IS2K_SD_EENSN_INS5_IJSO_SC_EEENS5_IJSD_SG_EEEEEEEENS_10bfloat16_tESM_S2R_SM_NS2F_6fusion15FusionCallbacksIS2J_NS2S_17LinearCombinationIS2R_fS2R_fLNS_15FloatRoundStyleE2EEES2L_S2Q_JEEENS4_5SM1004TMEM4LOAD26SM100_TMEM_LOAD_32dp32b32xENS4_13SM90_TMA_LOADENS1K_INS1L_ILi2ELi4ELi3EEENS1N_ILi16EEENSN_INS5_IJS1P_SO_EEES1V_EEEENS4_39AutoVectorizingCopyWithAssumedAlignmentILi128EEENS4_14SM90_TMA_STOREES37_S39_S39_EEEvvEEEEvNT_6ParamsE)
        .other          _ZN7cutlass13device_kernelINS_4gemm6kernel13GemmUniversalIN4cute5tupleIJiiiiEEENS1_10collective13CollectiveMmaINS1_46MainloopSm100TmaUmmaWarpSpecializedBlockScaledILi1ELi2ELi1ENS5_IJNS4_1CILi4EEENSA_ILi2EEENSA_ILi1EEEEEEEENS5_IJNSA_ILi128EEENSA_ILi256EEESH_EEENS5_IJNS_12float_e5m2_tENS_13float_ue8m0_tEEEENS5_IJNS5_IJlSD_lEEENS4_6LayoutINS5_IJNS5_IJNS5_IJNSA_ILi32EEESB_EEEiEEESQ_NS5_IJSD_iEEEEEENS5_IJNS5_IJNS5_IJNSA_ILi16EEESB_EEEiEEENS5_IJNS5_IJNSA_ILi0EEESD_EEENSA_ILi512EEEEEENS5_IJSW_iEEEEEEEEEEESL_S13_NS4_8TiledMMAINS4_8MMA_AtomIJNS4_21SM100_MMA_MXF8F6F4_SSISJ_SJ_fSK_Li128ELi256ELNS4_4UMMA5MajorE0ELS18_0ELNS17_7ScaleInE0ELS19_0EEEEEENSN_INS5_IJSD_SD_SD_EEENS5_IJSW_SW_SW_EEEEENS5_IJNS4_10UnderscoreES1F_S1F_EEEEENS5_IJNS4_23SM90_TMA_LOAD_MULTICASTES1I_EEENS5_IJNS4_14ComposedLayoutINS4_7SwizzleILi3ELi4ELi3EEENS4_18smem_ptr_flag_bitsILi8EEENSN_INS5_IJNSA_ILi8EEESG_EEENS5_IJSG_SD_EEEEEEENSN_INS5_IJNS5_IJNS5_IJSP_SD_EEENS5_IJSO_SD_EEEEEESD_NS5_IJSB_SC_EEEEEENS5_IJNS5_IJNS5_IJSU_SY_EEESX_EEESW_NS5_IJSD_SY_EEEEEEEEEEEvNS4_8identityES1J_NS5_IJS1T_NSN_INS5_IJNS5_IJNS5_IJSP_SC_EEES1V_EEESD_S1X_EEENS5_IJS20_SW_NS5_IJSD_NSA_ILi1024EEEEEEEEEEEEEEvS25_EENS_8epilogue10collective18CollectiveEpilogueINS2F_23Sm100TmaWarpSpecializedILi4ELi2ELi32ELb1ELb0EEEJNS5_IJNSA_ILi64EEESH_SH_EEENS5_IJNSN_IS2K_SD_EENSN_INS5_IJSO_SC_EEENS5_IJSD_SG_EEEEEEEENS_10bfloat16_tESM_S2R_SM_NS2F_6fusion15FusionCallbacksIS2J_NS2S_17LinearCombinationIS2R_fS2R_fLNS_15FloatRoundStyleE2EEES2L_S2Q_JEEENS4_5SM1004TMEM4LOAD26SM100_TMEM_LOAD_32dp32b32xENS4_13SM90_TMA_LOADENS1K_INS1L_ILi2ELi4ELi3EEENS1N_ILi16EEENSN_INS5_IJS1P_SO_EEES1V_EEEENS4_39AutoVectorizingCopyWithAssumedAlignmentILi128EEENS4_14SM90_TMA_STOREES37_S39_S39_EEEvvEEEEvNT_6ParamsE,@"STO_CUDA_ENTRY STV_DEFAULT"
_ZN7cutlass13device_kernelINS_4gemm6kernel13GemmUniversalIN4cute5tupleIJiiiiEEENS1_10collective13CollectiveMmaINS1_46MainloopSm100TmaUmmaWarpSpecializedBlockScaledILi1ELi2ELi1ENS5_IJNS4_1CILi4EEENSA_ILi2EEENSA_ILi1EEEEEEEENS5_IJNSA_ILi128EEENSA_ILi256EEESH_EEENS5_IJNS_12float_e5m2_tENS_13float_ue8m0_tEEEENS5_IJNS5_IJlSD_lEEENS4_6LayoutINS5_IJNS5_IJNS5_IJNSA_ILi32EEESB_EEEiEEESQ_NS5_IJSD_iEEEEEENS5_IJNS5_IJNS5_IJNSA_ILi16EEESB_EEEiEEENS5_IJNS5_IJNSA_ILi0EEESD_EEENSA_ILi512EEEEEENS5_IJSW_iEEEEEEEEEEESL_S13_NS4_8TiledMMAINS4_8MMA_AtomIJNS4_21SM100_MMA_MXF8F6F4_SSISJ_SJ_fSK_Li128ELi256ELNS4_4UMMA5MajorE0ELS18_0ELNS17_7ScaleInE0ELS19_0EEEEEENSN_INS5_IJSD_SD_SD_EEENS5_IJSW_SW_SW_EEEEENS5_IJNS4_10UnderscoreES1F_S1F_EEEEENS5_IJNS4_23SM90_TMA_LOAD_MULTICASTES1I_EEENS5_IJNS4_14ComposedLayoutINS4_7SwizzleILi3ELi4ELi3EEENS4_18smem_ptr_flag_bitsILi8EEENSN_INS5_IJNSA_ILi8EEESG_EEENS5_IJSG_SD_EEEEEEENSN_INS5_IJNS5_IJNS5_IJSP_SD_EEENS5_IJSO_SD_EEEEEESD_NS5_IJSB_SC_EEEEEENS5_IJNS5_IJNS5_IJSU_SY_EEESX_EEESW_NS5_IJSD_SY_EEEEEEEEEEEvNS4_8identityES1J_NS5_IJS1T_NSN_INS5_IJNS5_IJNS5_IJSP_SC_EEES1V_EEESD_S1X_EEENS5_IJS20_SW_NS5_IJSD_NSA_ILi1024EEEEEEEEEEEEEEvS25_EENS_8epilogue10collective18CollectiveEpilogueINS2F_23Sm100TmaWarpSpecializedILi4ELi2ELi32ELb1ELb0EEEJNS5_IJNSA_ILi64EEESH_SH_EEENS5_IJNSN_IS2K_SD_EENSN_INS5_IJSO_SC_EEENS5_IJSD_SG_EEEEEEEENS_10bfloat16_tESM_S2R_SM_NS2F_6fusion15FusionCallbacksIS2J_NS2S_17LinearCombinationIS2R_fS2R_fLNS_15FloatRoundStyleE2EEES2L_S2Q_JEEENS4_5SM1004TMEM4LOAD26SM100_TMEM_LOAD_32dp32b32xENS4_13SM90_TMA_LOADENS1K_INS1L_ILi2ELi4ELi3EEENS1N_ILi16EEENSN_INS5_IJS1P_SO_EEES1V_EEEENS4_39AutoVectorizingCopyWithAssumedAlignmentILi128EEENS4_14SM90_TMA_STOREES37_S39_S39_EEEvvEEEEvNT_6ParamsE:
[----:B------:R-:W1:Y:S01]  /*0000*/  LDC R1, c[0x0][0x37c] ;  /* 0x0000df00ff017b82 */ /* 0x000e620000000800 */
[----:B------:R-:W2:Y:S01]  /*0010*/  S2R R184, SR_TID.X ;  /* 0x0000000000b87919 */ /* 0x000ea20000002100 */
[----:B------:R-:W3:Y:S01]  /*0020*/  LDCU.64 UR12, c[0x0][0xc90] ;  /* 0x00019200ff0c77ac */ /* 0x000ee20008000a00 */
[----:B------:R-:W-:Y:S02]  /*0030*/  PRMT R176, RZ, 0x7610, R176 ;  /* 0x00007610ffb07816 */ /* 0x000fe400000000b0 */
[----:B------:R-:W-:Y:S01]  /*0040*/  ELECT P3, URZ, PT ;  /* 0x0000000000ff782f */ /* 0x000fe20003860000 */
[----:B---3--:R-:W-:-:S04]  /*0050*/  UISETP.NE.U32.AND UP0, UPT, UR12, URZ, UPT ;  /* 0x000000ff0c00728c */ /* 0x008fc8000bf05070 */
[----:B------:R-:W-:Y:S01]  /*0060*/  UISETP.NE.AND.EX UP0, UPT, UR13, URZ, UPT, UP0 ;  /* 0x000000ff0d00728c */ /* 0x000fe2000bf05300 */
[----:B--2---:R-:W-:-:S05]  /*0070*/  SHF.R.U32.HI R177, RZ, 0x5, R184 ;  /* 0x00000005ffb17819 */ /* 0x004fca00000116b8 */
[----:B------:R-:W2:Y:S02]  /*0080*/  SHFL.IDX PT, R0, R177, RZ, 0x1f ;  /* 0x00001fffb1007589 */ /* 0x000ea400000e0000 */
[----:B--2---:R-:W-:Y:S01]  /*0090*/  R2UR UR21, R0 ;  /* 0x00000000001572ca */ /* 0x004fe200000e0000 */
[----:B-1----:R-:W-:-:S14]  /*00a0*/  BRA.U UP0, `(.L_x_0) ;  /* 0x0000000100307547 */ /* 0x002fdc000b800000 */
[----:B------:R-:W1:Y:S02]  /*00b0*/  LDCU.64 UR4, c[0x0][0xc88] ;  /* 0x00019100ff0477ac */ /* 0x000e640008000a00 */
[----:B-1----:R-:W-:-:S04]  /*00c0*/  UISETP.NE.U32.AND UP0, UPT, UR4, URZ, UPT ;  /* 0x000000ff0400728c */ /* 0x002fc8000bf05070 */
[----:B------:R-:W-:-:S09]  /*00d0*/  UISETP.NE.AND.EX UP0, UPT, UR5, URZ, UPT, UP0 ;  /* 0x000000ff0500728c */ /* 0x000fd2000bf05300 */
[----:B------:R-:W-:Y:S05]  /*00e0*/  BRA.U !UP0, `(.L_x_1) ;  /* 0x0000000108147547 */ /* 0x000fea000b800000 */
[----:B------:R-:W1:Y:S01]  /*00f0*/  LDC.64 R2, c[0x0][0xc88] ;  /* 0x00032200ff027b82 */ /* 0x000e620000000a00 */
[----:B------:R-:W1:Y:S02]  /*0100*/  LDCU.64 UR4, c[0x0][0x358] ;  /* 0x00006b00ff0477ac */ /* 0x000e640008000a00 */
[----:B-1----:R1:W5:Y:S01]  /*0110*/  LDG.E R133, desc[UR4][R2.64] ;  /* 0x0000000402857981 */ /* 0x002362000c1e1900 */
[----:B------:R-:W-:Y:S01]  /*0120*/  HFMA2 R176, -RZ, RZ, 0, 5.9604644775390625e-08 ;  /* 0x00000001ffb07431 */ /* 0x000fe200000001ff */
[----:B------:R-:W-:Y:S05]  /*0130*/  BRA `(.L_x_0) ;  /* 0x00000000000c7947 */ /* 0x000fea0003800000 */
.L_x_1:
[----:B------:R-:W1:Y:S01]  /*0140*/  LDCU UR4, c[0x0][0xc80] ;  /* 0x00019000ff0477ac */ /* 0x000e620008000800 */
[----:B------:R-:W-:Y:S01]  /*0150*/  HFMA2 R176, -RZ, RZ, 0, 5.9604644775390625e-08 ;  /* 0x00000001ffb07431 */ /* 0x000fe200000001ff */
[----:B-1----:R-:W-:-:S07]  /*0160*/  MOV R133, UR4 ;  /* 0x0000000400857c02 */ /* 0x002fce0008000f00 */
.L_x_0:
[----:B------:R-:W2:Y:S02]  /*0170*/  LDCU.64 UR4, c[0x0][0xcb0] ;  /* 0x00019600ff0477ac */ /* 0x000ea40008000a00 */
[----:B--2---:R-:W-:-:S04]  /*0180*/  UISETP.NE.U32.AND UP0, UPT, UR4, URZ, UPT ;  /* 0x000000ff0400728c */ /* 0x004fc8000bf05070 */
[----:B------:R-:W-:-:S09]  /*0190*/  UISETP.NE.AND.EX UP0, UPT, UR5, URZ, UPT, UP0 ;  /* 0x000000ff0500728c */ /* 0x000fd2000bf05300 */
[----:B------:R-:W-:Y:S05]  /*01a0*/  BRA.U UP0, `(.L_x_2) ;  /* 0x0000000100287547 */ /* 0x000fea000b800000 */
[----:B------:R-:W2:Y:S02]  /*01b0*/  LDCU.64 UR4, c[0x0][0xca8] ;  /* 0x00019500ff0477ac */ /* 0x000ea40008000a00 */
[----:B--2---:R-:W-:-:S04]  /*01c0*/  UISETP.NE.U32.AND UP0, UPT, UR4, URZ, UPT ;  /* 0x000000ff0400728c */ /* 0x004fc8000bf05070 */
[----:B------:R-:W-:-:S09]  /*01d0*/  UISETP.NE.AND.EX UP0, UPT, UR5, URZ, UPT, UP0 ;  /* 0x000000ff0500728c */ /* 0x000fd2000bf05300 */
[----:B------:R-:W-:Y:S05]  /*01e0*/  BRA.U !UP0, `(.L_x_3) ;  /* 0x0000000108107547 */ /* 0x000fea000b800000 */
[----:B------:R-:W2:Y:S01]  /*01f0*/  LDC.64 R130, c[0x0][0xca8] ;  /* 0x00032a00ff827b82 */ /* 0x000ea20000000a00 */
[----:B------:R-:W2:Y:S02]  /*0200*/  LDCU.64 UR4, c[0x0][0x358] ;  /* 0x00006b00ff0477ac */ /* 0x000ea40008000a00 */
[----:B--2---:R2:W5:Y:S01]  /*0210*/  LDG.E R130, desc[UR4][R130.64] ;  /* 0x0000000482827981 */ /* 0x004562000c1e1900 */
[----:B------:R-:W-:Y:S05]  /*0220*/  BRA `(.L_x_2) ;  /* 0x0000000000087947 */ /* 0x000fea0003800000 */
.L_x_3:
[----:B------:R-:W2:Y:S02]  /*0230*/  LDCU UR4, c[0x0][0xca0] ;  /* 0x00019400ff0477ac */ /* 0x000ea40008000800 */
[----:B--2---:R-:W-:Y:S02]  /*0240*/  MOV R130, UR4 ;  /* 0x0000000400827c02 */ /* 0x004fe40008000f00 */
.L_x_2:
[----:B------:R-:W-:Y:S01]  /*0250*/  IMAD.U32 R0, RZ, RZ, UR21 ;  /* 0x00000015ff007e24 */ /* 0x000fe2000f8e00ff */
[----:B------:R-:W-:Y:S04]  /*0260*/  BSSY.RECONVERGENT B0, `(.L_x_4) ;  /* 0x0000012000007945 */ /* 0x000fe80003800200 */
[C---:B------:R-:W-:Y:S02]  /*0270*/  ISETP.NE.OR P1, PT, R0.reuse, 0x1, !P3 ;  /* 0x000000010000780c */ /* 0x040fe40005f25670 */
[----:B------:R-:W-:-:S11]  /*0280*/  ISETP.NE.OR P0, PT, R0, 0x3, !P3 ;  /* 0x000000030000780c */ /* 0x000fd60005f05670 */
[----:B------:R-:W-:Y:S05]  /*0290*/  @P1 BRA `(.L_x_5) ;  /* 0x0000000000381947 */ /* 0x000fea0003800000 */
[----:B------:R-:W3:Y:S02]  /*02a0*/  LDCU.64 UR4, c[0x0][0x348] ;  /* 0x00006900ff0477ac */ /* 0x000ee40008000a00 */
[----:B---3--:R-:W-:Y:S02]  /*02b0*/  UIADD3 UR10, UP3, UPT, UR4, 0x80, URZ ;  /* 0x00000080040a7890 */ /* 0x008fe4000ff7e0ff */
[----:B------:R-:W-:Y:S02]  /*02c0*/  UIADD3 UR8, UP2, UPT, UR4, 0x180, URZ ;  /* 0x0000018004087890 */ /* 0x000fe4000ff5e0ff */
[----:B------:R-:W-:Y:S02]  /*02d0*/  UIADD3 UR6, UP1, UPT, UR4, 0x280, URZ ;  /* 0x0000028004067890 */ /* 0x000fe4000ff3e0ff */
[----:B------:R-:W-:Y:S02]  /*02e0*/  UIADD3 UR4, UP0, UPT, UR4, 0x380, URZ ;  /* 0x0000038004047890 */ /* 0x000fe4000ff1e0ff */
[----:B------:R-:W-:-:S02]  /*02f0*/  UIADD3.X UR11, UPT, UPT, URZ, UR5, URZ, UP3, !UPT ;  /* 0x00000005ff0b7290 */ /* 0x000fc40009ffe4ff */
[----:B------:R-:W-:Y:S02]  /*0300*/  UIADD3.X UR9, UPT, UPT, URZ, UR5, URZ, UP2, !UPT ;  /* 0x00000005ff097290 */ /* 0x000fe400097fe4ff */
[----:B------:R-:W-:Y:S02]  /*0310*/  UIADD3.X UR7, UPT, UPT, URZ, UR5, URZ, UP1, !UPT ;  /* 0x00000005ff077290 */ /* 0x000fe40008ffe4ff */
[----:B------:R-:W-:-:S03]  /*0320*/  UIADD3.X UR5, UPT, UPT, URZ, UR5, URZ, UP0, !UPT ;  /* 0x00000005ff057290 */ /* 0x000fc600087fe4ff */
[----:B------:R3:W-:Y:S02]  /*0330*/  UTMACCTL.PF [UR10] ;  /* 0x000000000a0079b9 */ /* 0x0007e40008040000 */
[----:B------:R3:W-:Y:S02]  /*0340*/  UTMACCTL.PF [UR8] ;  /* 0x00000000080079b9 */ /* 0x0007e40008040000 */
[----:B------:R3:W-:Y:S02]  /*0350*/  UTMACCTL.PF [UR6] ;  /* 0x00000000060079b9 */ /* 0x0007e40008040000 */
[----:B------:R3:W-:Y:S02]  /*0360*/  UTMACCTL.PF [UR4] ;  /* 0x00000000040079b9 */ /* 0x0007e40008040000 */
[----:B---3--:R-:W-:Y:S01]  /*0370*/  NOP ;  /* 0x0000000000007918 */ /* 0x008fe20000000000 */
.L_x_5:
[----:B------:R-:W-:Y:S05]  /*0380*/  BSYNC.RECONVERGENT B0 ;  /* 0x0000000000007941 */ /* 0x000fea0003800200 */
.L_x_4:
[----:B------:R-:W-:Y:S04]  /*0390*/  BSSY.RECONVERGENT B0, `(.L_x_6) ;  /* 0x000000a000007945 */ /* 0x000fe80003800200 */
[----:B------:R-:W-:Y:S05]  /*03a0*/  @P0 BRA `(.L_x_7) ;  /* 0x0000000000200947 */ /* 0x000fea0003800000 */
[----:B------:R-:W3:Y:S02]  /*03b0*/  LDCU.64 UR4, c[0x0][0x348] ;  /* 0x00006900ff0477ac */ /* 0x000ee40008000a00 */
[----:B---3--:R-:W-:Y:S02]  /*03c0*/  UIADD3 UR6, UP1, UPT, UR4, 0x980, URZ ;  /* 0x0000098004067890 */ /* 0x008fe4000ff3e0ff */
[----:B------:R-:W-:Y:S02]  /*03d0*/  UIADD3 UR4, UP0, UPT, UR4, 0xa80, URZ ;  /* 0x00000a8004047890 */ /* 0x000fe4000ff1e0ff */
[----:B------:R-:W-:Y:S02]  /*03e0*/  UIADD3.X UR7, UPT, UPT, URZ, UR5, URZ, UP1, !UPT ;  /* 0x00000005ff077290 */ /* 0x000fe40008ffe4ff */
[----:B------:R-:W-:-:S07]  /*03f0*/  UIADD3.X UR5, UPT, UPT, URZ, UR5, URZ, UP0, !UPT ;  /* 0x00000005ff057290 */ /* 0x000fce00087fe4ff */
[----:B------:R3:W-:Y:S02]  /*0400*/  UTMACCTL.PF [UR6] ;  /* 0x00000000060079b9 */ /* 0x0007e40008040000 */
[----:B------:R3:W-:Y:S02]  /*0410*/  UTMACCTL.PF [UR4] ;  /* 0x00000000040079b9 */ /* 0x0007e40008040000 */
[----:B---3--:R-:W-:Y:S01]  /*0420*/  NOP ;  /* 0x0000000000007918 */ /* 0x008fe20000000000 */
.L_x_7:
[----:B------:R-:W-:Y:S05]  /*0430*/  BSYNC.RECONVERGENT B0 ;  /* 0x0000000000007941 */ /* 0x000fea0003800200 */
.L_x_6:
[----:B------:R-:W3:Y:S01]  /*0440*/  LDCU.64 UR4, c[0x0][0xc88] ;  /* 0x00019100ff0477ac */ /* 0x000ee20008000a00 */
[----:B------:R-:W-:Y:S02]  /*0450*/  UISETP.EQ.U32.AND UP1, UPT, UR12, URZ, UPT ;  /* 0x000000ff0c00728c */ /* 0x000fe4000bf22070 */
[----:B------:R-:W-:Y:S02]  /*0460*/  UPLOP3.LUT UP4, UPT, UPT, UPT, UPT, 0x80, 0x8 ;  /* 0x000000000008789c */ /* 0x000fe40003f8f070 */
[----:B---3--:R-:W-:-:S04]  /*0470*/  UISETP.NE.U32.AND UP0, UPT, UR4, URZ, UPT ;  /* 0x000000ff0400728c */ /* 0x008fc8000bf05070 */
[----:B------:R-:W-:-:S04]  /*0480*/  UISETP.NE.AND.EX UP0, UPT, UR5, URZ, UPT, UP0 ;  /* 0x000000ff0500728c */ /* 0x000fc8000bf05300 */
[----:B------:R-:W-:-:S04]  /*0490*/  UISETP.EQ.OR.EX UP2, UPT, UR13, URZ, !UP0, UP1 ;  /* 0x000000ff0d00728c */ /* 0x000fc8000c742710 */
[----:B------:R-:W-:-:S06]  /*04a0*/  UP2UR UR4, UPR, URZ, 0x4 ;  /* 0x00000004ff047883 */ /* 0x000fcc0008000000 */
[----:B------:R-:W-:Y:S01]  /*04b0*/  MOV R180, UR4 ;  /* 0x0000000400b47c02 */ /* 0x000fe20008000f00 */
[----:B------:R-:W-:Y:S06]  /*04c0*/  BRA.U !UP2, `(.L_x_8) ;  /* 0x000000010a207547 */ /* 0x000fec000b800000 */
[----:B------:R-:W-:Y:S01]  /*04d0*/  UISETP.NE.U32.AND UP1, UPT, UR12, URZ, UPT ;  /* 0x000000ff0c00728c */ /* 0x000fe2000bf25070 */
[----:B-----5:R-:W-:Y:S01]  /*04e0*/  FSETP.NEU.AND P0, PT, R133, RZ, PT ;  /* 0x000000ff8500720b */ /* 0x020fe20003f0d000 */
[----:B------:R-:W-:Y:S02]  /*04f0*/  USEL UR4, URZ, 0xffffffff, UP0 ;  /* 0xffffffffff047887 */ /* 0x000fe40008000000 */
[----:B------:R-:W-:-:S10]  /*0500*/  UISETP.NE.AND.EX UP1, UPT, UR13, URZ, UPT, UP1 ;  /* 0x000000ff0d00728c */ /* 0x000fd4000bf25310 */
[----:B------:R-:W-:Y:S01]  /*0510*/  VOTEU.ANY UP0, P0 ;  /* 0x0000000000ff7886 */ /* 0x000fe20000000100 */
[----:B------:R-:W-:-:S04]  /*0520*/  @!UP1 USEL UR4, URZ, 0xffffffff, UP0 ;  /* 0xffffffffff049887 */ /* 0x000fc80008000000 */
[----:B------:R-:W-:-:S04]  /*0530*/  ULOP3.LUT UR4, UR4, 0x1, URZ, 0xc0, !UPT ;  /* 0x0000000104047892 */ /* 0x000fc8000f8ec0ff */
[----:B------:R-:W-:-:S11]  /*0540*/  UISETP.NE.U32.AND UP4, UPT, UR4, 0x1, UPT ;  /* 0x000000010400788c */ /* 0x000fd6000bf85070 */
.L_x_8:
[----:B-1----:R-:W1:Y:S01]  /*0550*/  SHFL.IDX PT, R2, R177, RZ, 0x1f ;  /* 0x00001fffb1027589 */ /* 0x002e6200000e0000 */
[----:B------:R-:W-:-:S04]  /*0560*/  UISETP.NE.AND UP0, UPT, UR21, 0x2, UPT ;  /* 0x000000021500788c */ /* 0x000fc8000bf05270 */
[----:B------:R-:W-:Y:S01]  /*0570*/  USEL UR62, URZ, 0x1, UP0 ;  /* 0x00000001ff3e7887 */ /* 0x000fe20008000000 */
[----:B-1----:R-:W-:-:S13]  /*0580*/  ISETP.NE.AND P0, PT, R2, RZ, PT ;  /* 0x000000ff0200720c */ /* 0x002fda0003f05270 */
[----:B------:R-:W-:Y:S05]  /*0590*/  @P0 BRA `(.L_x_9) ;  /* 0x0000000000400947 */ /* 0x000fea0003800000 */
[----:B------:R-:W1:Y:S01]  /*05a0*/  S2UR UR4, SR_CgaCtaId ;  /* 0x00000000000479c3 */ /* 0x000e620000008800 */
[----:B------:R-:W-:Y:S01]  /*05b0*/  UMOV UR5, 0x400 ;  /* 0x0000040000057882 */ /* 0x000fe20000000000 */
[----:B------:R-:W-:Y:S01]  /*05c0*/  UMOV UR8, 0x1 ;  /* 0x0000000100087882 */ /* 0x000fe20000000000 */
[----:B------:R-:W-:Y:S01]  /*05d0*/  UMOV UR6, 0x5 ;  /* 0x0000000500067882 */ /* 0x000fe20000000000 */
[----:B------:R-:W-:-:S04]  /*05e0*/  UIADD3 UR8, UPT, UPT, -UR8, 0x100000, URZ ;  /* 0x0010000008087890 */ /* 0x000fc8000fffe1ff */
[----:B------:R-:W-:Y:S02]  /*05f0*/  USHF.L.U32 UR9, UR8, 0xb, URZ ;  /* 0x0000000b08097899 */ /* 0x000fe400080006ff */
[----:B------:R-:W-:Y:S02]  /*0600*/  USHF.L.U32 UR8, UR8, 0x1, URZ ;  /* 0x0000000108087899 */ /* 0x000fe400080006ff */
[----:B------:R-:W-:-:S04]  /*0610*/  UIADD3 UR6, UPT, UPT, -UR6, 0x100000, URZ ;  /* 0x0010000006067890 */ /* 0x000fc8000fffe1ff */
[----:B------:R-:W-:Y:S02]  /*0620*/  USHF.L.U32 UR7, UR6, 0xb, URZ ;  /* 0x0000000b06077899 */ /* 0x000fe400080006ff */
[----:B------:R-:W-:Y:S01]  /*0630*/  USHF.L.U32 UR6, UR6, 0x1, URZ ;  /* 0x0000000106067899 */ /* 0x000fe200080006ff */
[----:B------:R-:W-:Y:S01]  /*0640*/  ELECT P0, URZ, PT ;  /* 0x0000000000ff782f */ /* 0x000fe20003800000 */
[----:B-1----:R-:W-:Y:S01]  /*0650*/  ULEA UR4, UR4, UR5, 0x18 ;  /* 0x0000000504047291 */ /* 0x002fe2000f8ec0ff */
[----:B------:R-:W1:Y:S11]  /*0660*/  FENCE.VIEW.ASYNC.S ;  /* 0x00000000000073c6 */ /* 0x000e760000000000 */
[----:B-1----:R1:W3:Y:S01]  /*0670*/  SYNCS.EXCH.64 URZ, [UR4], UR8 ;  /* 0x0000000804ff75b2 */ /* 0x0022e20008000100 */
[----:B------:R1:W4:Y:S01]  /*0680*/  SYNCS.EXCH.64 URZ, [UR4+0x8], UR6 ;  /* 0x0000080604ff75b2 */ /* 0x0003220008000100 */
[----:B------:R-:W-:Y:S01]  /*0690*/  NOP ;  /* 0x0000000000007918 */ /* 0x000fe20000000000 */
.L_x_9:
[----:B------:R-:W2:Y:S01]  /*06a0*/  SHFL.IDX PT, R2, R177, RZ, 0x1f ;  /* 0x00001fffb1027589 */ /* 0x000ea200000e0000 */
[----:B------:R-:W-:Y:S01]  /*06b0*/  NOP ;  /* 0x0000000000007918 */ /* 0x000fe20000000000 */
[----:B--2---:R-:W-:-:S13]  /*06c0*/  ISETP.NE.AND P0, PT, R2, 0x1, PT ;  /* 0x000000010200780c */ /* 0x004fda0003f05270 */
[----:B------:R-:W-:Y:S05]  /*06d0*/  @P0 BRA `(.L_x_10) ;  /* 0x0000000000580947 */ /* 0x000fea0003800000 */
[----:B-1----:R-:W1:Y:S01]  /*06e0*/  S2UR UR4, SR_CgaCtaId ;  /* 0x00000000000479c3 */ /* 0x002e620000008800 */
        /* <DEDUP_REMOVED lines=12> */
[----:B-1----:R2:W1:Y:S01]  /*07b0*/  SYNCS.EXCH.64 URZ, [UR4+0x10], UR8 ;  /* 0x0000100804ff75b2 */ /* 0x0024620008000100 */
[----:B------:R2:W1:Y:S01]  /*07c0*/  SYNCS.EXCH.64 URZ, [UR4+0x30], UR6 ;  /* 0x0000300604ff75b2 */ /* 0x0004620008000100 */
[----:B------:R2:W1:Y:S01]  /*07d0*/  SYNCS.EXCH.64 URZ, [UR4+0x18], UR8 ;  /* 0x0000180804ff75b2 */ /* 0x0004620008000100 */
[----:B------:R2:W1:Y:S01]  /*07e0*/  SYNCS.EXCH.64 URZ, [UR4+0x38], UR6 ;  /* 0x0000380604ff75b2 */ /* 0x0004620008000100 */
[----:B------:R2:W1:Y:S01]  /*07f0*/  SYNCS.EXCH.64 URZ, [UR4+0x20], UR8 ;  /* 0x0000200804ff75b2 */ /* 0x0004620008000100 */
[----:B------:R2:W1:Y:S01]  /*0800*/  SYNCS.EXCH.64 URZ, [UR4+0x40], UR6 ;  /* 0x0000400604ff75b2 */ /* 0x0004620008000100 */
[----:B------:R2:W1:Y:S01]  /*0810*/  SYNCS.EXCH.64 URZ, [UR4+0x28], UR8 ;  /* 0x0000280804ff75b2 */ /* 0x0004620008000100 */
[----:B------:R2:W1:Y:S02]  /*0820*/  SYNCS.EXCH.64 URZ, [UR4+0x48], UR6 ;  /* 0x0000480604ff75b2 */ /* 0x0004640008000100 */
[----:B--2---:R-:W-:Y:S01]  /*0830*/  NOP ;  /* 0x0000000000007918 */ /* 0x004fe20000000000 */
.L_x_10:
[----:B------:R-:W2:Y:S01]  /*0840*/  SHFL.IDX PT, R2, R177, RZ, 0x1f ;  /* 0x00001fffb1027589 */ /* 0x000ea200000e0000 */
[----:B------:R-:W-:Y:S01]  /*0850*/  NOP ;  /* 0x0000000000007918 */ /* 0x000fe20000000000 */
[----:B--2---:R-:W-:-:S13]  /*0860*/  ISETP.NE.AND P0, PT, R2, 0x3, PT ;  /* 0x000000030200780c */ /* 0x004fda0003f05270 */
[----:B------:R-:W-:Y:S05]  /*0870*/  @P0 BRA `(.L_x_11) ;  /* 0x0000000000300947 */ /* 0x000fea0003800000 */
[----:B-1----:R-:W1:Y:S01]  /*0880*/  S2UR UR4, SR_CgaCtaId ;  /* 0x00000000000479c3 */ /* 0x002e620000008800 */
[----:B------:R-:W-:Y:S01]  /*0890*/  UMOV UR6, 0x400 ;  /* 0x0000040000067882 */ /* 0x000fe20000000000 */
[----:B------:R-:W-:Y:S01]  /*08a0*/  UMOV UR5, 0x20 ;  /* 0x0000002000057882 */ /* 0x000fe20000000000 */
[----:B------:R-:W-:Y:S01]  /*08b0*/  ELECT P0, URZ, PT ;  /* 0x0000000000ff782f */ /* 0x000fe20003800000 */
[----:B-1----:R-:W-:Y:S02]  /*08c0*/  ULEA UR6, UR4, UR6, 0x18 ;  /* 0x0000000604067291 */ /* 0x002fe4000f8ec0ff */
[----:B------:R-:W-:-:S04]  /*08d0*/  UIADD3 UR4, UPT, UPT, -UR5, 0x100000, URZ ;  /* 0x0010000005047890 */ /* 0x000fc8000fffe1ff */
[----:B------:R-:W-:Y:S02]  /*08e0*/  USHF.L.U32 UR5, UR4, 0xb, URZ ;  /* 0x0000000b04057899 */ /* 0x000fe400080006ff */
[----:B------:R-:W-:Y:S01]  /*08f0*/  USHF.L.U32 UR4, UR4, 0x1, URZ ;  /* 0x0000000104047899 */ /* 0x000fe200080006ff */
[----:B------:R-:W1:Y:S11]  /*0900*/  FENCE.VIEW.ASYNC.S ;  /* 0x00000000000073c6 */ /* 0x000e760000000000 */
[----:B-1----:R2:W1:Y:S01]  /*0910*/  SYNCS.EXCH.64 URZ, [UR6+0x50], UR4 ;  /* 0x0000500406ff75b2 */ /* 0x0024620008000100 */
[----:B------:R2:W1:Y:S02]  /*0920*/  SYNCS.EXCH.64 URZ, [UR6+0x58], UR4 ;  /* 0x0000580406ff75b2 */ /* 0x0004640008000100 */
[----:B--2---:R-:W-:Y:S01]  /*0930*/  NOP ;  /* 0x0000000000007918 */ /* 0x004fe20000000000 */
.L_x_11:
[----:B------:R-:W2:Y:S01]  /*0940*/  SHFL.IDX PT, R2, R177, RZ, 0x1f ;  /* 0x00001fffb1027589 */ /* 0x000ea200000e0000 */
[----:B------:R-:W-:Y:S01]  /*0950*/  NOP ;  /* 0x0000000000007918 */ /* 0x000fe20000000000 */
[----:B--2---:R-:W-:-:S13]  /*0960*/  ISETP.NE.AND P0, PT, R2, 0x4, PT ;  /* 0x000000040200780c */ /* 0x004fda0003f05270 */
[----:B------:R-:W-:Y:S05]  /*0970*/  @P0 BRA `(.L_x_12) ;  /* 0x00000000004c0947 */ /* 0x000fea0003800000 */
[----:B-1----:R-:W1:Y:S01]  /*0980*/  S2UR UR6, SR_CgaCtaId ;  /* 0x00000000000679c3 */ /* 0x002e620000008800 */
[----:B------:R-:W-:Y:S01]  /*0990*/  UMOV UR4, 0x720 ;  /* 0x0000072000047882 */ /* 0x000fe20000000000 */
[----:B------:R-:W-:Y:S01]  /*09a0*/  UMOV UR5, 0x400 ;  /* 0x0000040000057882 */ /* 0x000fe20000000000 */
[----:B------:R-:W-:Y:S01]  /*09b0*/  USEL UR4, UR4, 0x620, UP4 ;  /* 0x0000062004047887 */ /* 0x000fe2000a000000 */
[----:B------:R-:W-:Y:S01]  /*09c0*/  UMOV UR8, 0x1 ;  /* 0x0000000100087882 */ /* 0x000fe20000000000 */
[----:B------:R-:W-:Y:S01]  /*09d0*/  ELECT P0, URZ, PT ;  /* 0x0000000000ff782f */ /* 0x000fe20003800000 */
[----:B------:R-:W-:-:S04]  /*09e0*/  UIADD3 UR8, UPT, UPT, -UR8, 0x100000, URZ ;  /* 0x0010000008087890 */ /* 0x000fc8000fffe1ff */
[----:B------:R-:W-:Y:S02]  /*09f0*/  USHF.L.U32 UR9, UR8, 0xb, URZ ;  /* 0x0000000b08097899 */ /* 0x000fe400080006ff */
[----:B------:R-:W-:Y:S02]  /*0a00*/  USHF.L.U32 UR8, UR8, 0x1, URZ ;  /* 0x0000000108087899 */ /* 0x000fe400080006ff */
[----:B-1----:R-:W-:Y:S02]  /*0a10*/  ULEA UR6, UR6, UR5, 0x18 ;  /* 0x0000000506067291 */ /* 0x002fe4000f8ec0ff */
[----:B------:R-:W-:-:S04]  /*0a20*/  UIADD3 UR4, UPT, UPT, -UR4, 0x100000, URZ ;  /* 0x0010000004047890 */ /* 0x000fc8000fffe1ff */
[----:B------:R-:W-:Y:S02]  /*0a30*/  USHF.L.U32 UR5, UR4, 0xb, URZ ;  /* 0x0000000b04057899 */ /* 0x000fe400080006ff */
[----:B------:R-:W-:Y:S01]  /*0a40*/  USHF.L.U32 UR4, UR4, 0x1, URZ ;  /* 0x0000000104047899 */ /* 0x000fe200080006ff */
[----:B------:R-:W1:Y:S03]  /*0a50*/  FENCE.VIEW.ASYNC.S ;  /* 0x00000000000073c6 */ /* 0x000e660000000000 */
[----:B-1----:R2:W1:Y:S08]  /*0a60*/  SYNCS.EXCH.64 URZ, [UR6+0x60], UR8 ;  /* 0x0000600806ff75b2 */ /* 0x0024700008000100 */
[----:B------:R2:W1:Y:S01]  /*0a70*/  SYNCS.EXCH.64 URZ, [UR6+0x70], UR4 ;  /* 0x0000700406ff75b2 */ /* 0x0004620008000100 */
[----:B------:R2:W1:Y:S01]  /*0a80*/  SYNCS.EXCH.64 URZ, [UR6+0x68], UR8 ;  /* 0x0000680806ff75b2 */ /* 0x0004620008000100 */
[----:B------:R2:W1:Y:S02]  /*0a90*/  SYNCS.EXCH.64 URZ, [UR6+0x78], UR4 ;  /* 0x0000780406ff75b2 */ /* 0x0004640008000100 */
[----:B--2---:R-:W-:Y:S01]  /*0aa0*/  NOP ;  /* 0x0000000000007918 */ /* 0x004fe20000000000 */
.L_x_12:
        /* <DEDUP_REMOVED lines=18> */
[----:B------:R2:W1:Y:S02]  /*0bd0*/  SYNCS.EXCH.64 URZ, [UR4+0x88], UR6 ;  /* 0x0000880604ff75b2 */ /* 0x0004640008000100 */
[----:B--2---:R-:W-:Y:S01]  /*0be0*/  NOP ;  /* 0x0000000000007918 */ /* 0x004fe20000000000 */
.L_x_13:
[----:B------:R-:W2:Y:S01]  /*0bf0*/  SHFL.IDX PT, R2, R177, RZ, 0x1f ;  /* 0x00001fffb1027589 */ /* 0x000ea200000e0000 */
[----:B------:R-:W-:Y:S01]  /*0c00*/  ISETP.NE.OR P1, PT, RZ, UR21, !P3 ;  /* 0x00000015ff007c0c */ /* 0x000fe2000df25670 */
[----:B------:R-:W-:Y:S01]  /*0c10*/  NOP ;  /* 0x0000000000007918 */ /* 0x000fe20000000000 */
[----:B--2---:R-:W-:-:S13]  /*0c20*/  ISETP.NE.AND P0, PT, R2, 0x3, PT ;  /* 0x000000030200780c */ /* 0x004fda0003f05270 */
[----:B------:R-:W-:Y:S05]  /*0c30*/  @P0 BRA `(.L_x_14) ;  /* 0x0000000000380947 */ /* 0x000fea0003800000 */
[----:B-1----:R-:W1:Y:S01]  /*0c40*/  S2UR UR4, SR_CgaCtaId ;  /* 0x00000000000479c3 */ /* 0x002e620000008800 */
[----:B------:R-:W-:Y:S01]  /*0c50*/  UMOV UR5, 0x400 ;  /* 0x0000040000057882 */ /* 0x000fe20000000000 */
[----:B------:R-:W-:Y:S01]  /*0c60*/  UMOV UR6, 0x20 ;  /* 0x0000002000067882 */ /* 0x000fe20000000000 */
[----:B------:R-:W-:Y:S01]  /*0c70*/  ELECT P0, URZ, PT ;  /* 0x0000000000ff782f */ /* 0x000fe20003800000 */
[----:B------:R-:W-:-:S04]  /*0c80*/  UIADD3 UR6, UPT, UPT, -UR6, 0x100000, URZ ;  /* 0x0010000006067890 */ /* 0x000fc8000fffe1ff */
[----:B------:R-:W-:Y:S02]  /*0c90*/  USHF.L.U32 UR7, UR6, 0xb, URZ ;  /* 0x0000000b06077899 */ /* 0x000fe400080006ff */
[----:B------:R-:W-:Y:S02]  /*0ca0*/  USHF.L.U32 UR6, UR6, 0x1, URZ ;  /* 0x0000000106067899 */ /* 0x000fe400080006ff */
[----:B-1----:R-:W-:Y:S01]  /*0cb0*/  ULEA UR4, UR4, UR5, 0x18 ;  /* 0x0000000504047291 */ /* 0x002fe2000f8ec0ff */
[----:B------:R-:W1:Y:S11]  /*0cc0*/  FENCE.VIEW.ASYNC.S ;  /* 0x00000000000073c6 */ /* 0x000e760000000000 */
[----:B-1----:R2:W1:Y:S01]  /*0cd0*/  SYNCS.EXCH.64 URZ, [UR4+0x90], UR6 ;  /* 0x0000900604ff75b2 */ /* 0x0024620008000100 */
[----:B------:R2:W1:Y:S01]  /*0ce0*/  SYNCS.EXCH.64 URZ, [UR4+0xa0], UR6 ;  /* 0x0000a00604ff75b2 */ /* 0x0004620008000100 */
[----:B------:R2:W1:Y:S01]  /*0cf0*/  SYNCS.EXCH.64 URZ, [UR4+0x98], UR6 ;  /* 0x0000980604ff75b2 */ /* 0x0004620008000100 */
[----:B------:R2:W1:Y:S02]  /*0d00*/  SYNCS.EXCH.64 URZ, [UR4+0xa8], UR6 ;  /* 0x0000a80604ff75b2 */ /* 0x0004640008000100 */
[----:B--2---:R-:W-:Y:S01]  /*0d10*/  NOP ;  /* 0x0000000000007918 */ /* 0x004fe20000000000 */
.L_x_14:
[----:B-1----:R-:W1:Y:S01]  /*0d20*/  S2UR UR7, SR_CgaCtaId ;  /* 0x00000000000779c3 */ /* 0x002e620000008800 */
[----:B------:R-:W-:Y:S01]  /*0d30*/  VOTEU.ALL UP0, P1 ;  /* 0x0000000000ff7886 */ /* 0x000fe20000800000 */
[----:B------:R-:W-:Y:S01]  /*0d40*/  UMOV UR4, 0x80 ;  /* 0x0000008000047882 */ /* 0x000fe20000000000 */
[----:B------:R-:W-:Y:S01]  /*0d50*/  NOP ;  /* 0x0000000000007918 */ /* 0x000fe20000000000 */
[----:B------:R-:W-:Y:S01]  /*0d60*/  ISETP.NE.OR P3, PT, R0, 0x2, !P3 ;  /* 0x000000020000780c */ /* 0x000fe20005f65670 */
[----:B------:R-:W-:Y:S01]  /*0d70*/  UISETP.NE.AND UP5, UPT, UR21, URZ, UPT ;  /* 0x000000ff1500728c */ /* 0x000fe2000bfa5270 */
[----:B------:R-:W-:Y:S01]  /*0d80*/  LOP3.LUT R2, R184, 0x1f, RZ, 0xc0, !PT ;  /* 0x0000001fb8027812 */ /* 0x000fe200078ec0ff */
[----:B------:R-:W-:Y:S01]  /*0d90*/  @!UP0 UMOV UR6, 0x400 ;  /* 0x0000040000068882 */ /* 0x000fe20000000000 */
[----:B------:R-:W-:-:S04]  /*0da0*/  @!UP0 UIADD3 UR4, UPT, UPT, -UR4, 0x100000, URZ ;  /* 0x0010000004048890 */ /* 0x000fc8000fffe1ff */
[----:B------:R-:W-:Y:S02]  /*0db0*/  @!UP0 USHF.L.U32 UR5, UR4, 0xb, URZ ;  /* 0x0000000b04058899 */ /* 0x000fe400080006ff */
[----:B------:R-:W-:Y:S02]  /*0dc0*/  @!UP0 USHF.L.U32 UR4, UR4, 0x1, URZ ;  /* 0x0000000104048899 */ /* 0x000fe400080006ff */
[----:B-1----:R-:W-:Y:S01]  /*0dd0*/  @!UP0 ULEA UR6, UR7, UR6, 0x18 ;  /* 0x0000000607068291 */ /* 0x002fe2000f8ec0ff */
[----:B------:R-:W1:Y:S01]  /*0de0*/  LDCU UR7, c[0x0][0x36c] ;  /* 0x00006d80ff0777ac */ /* 0x000e620008000800 */
[----:B------:R-:W-:Y:S01]  /*0df0*/  VOTEU.ALL UP0, P1 ;  /* 0x0000000000ff7886 */ /* 0x000fe20000800000 */
[----:B------:R-:W2:Y:S09]  /*0e00*/  FENCE.VIEW.ASYNC.S ;  /* 0x00000000000073c6 */ /* 0x000eb20000000000 */
[----:B--2---:R2:W2:Y:S01]  /*0e10*/  @!UP0 SYNCS.EXCH.64 URZ, [UR6+0xb0], UR4 ;  /* 0x0000b00406ff85b2 */ /* 0x0044a20008000100 */
[----:B-1----:R-:W-:-:S09]  /*0e20*/  UISETP.EQ.U32.AND UP6, UPT, UR7, 0x1, UPT ;  /* 0x000000010700788c */ /* 0x002fd2000bfc2070 */
[----:B------:R-:W-:Y:S05]  /*0e30*/  BRA.U !UP6, `(.L_x_15) ;  /* 0x000000010e087547 */ /* 0x000fea000b800000 */
[----:B--234-:R-:W-:Y:S01]  /*0e40*/  UCGABAR_ARV ;  /* 0x00000000000079c7 */ /* 0x01cfe20008000000 */
[----:B------:R-:W-:Y:S05]  /*0e50*/  BRA `(.L_x_16) ;  /* 0x0000000000047947 */ /* 0x000fea0003800000 */
.L_x_15:
[----:B--234-:R-:W-:Y:S01]  /*0e60*/  NOP ;  /* 0x0000000000007918 */ /* 0x01cfe20000000000 */
.L_x_16:
[----:B------:R-:W1:Y:S01]  /*0e70*/  S2UR UR36, SR_CTAID.X ;  /* 0x00000000002479c3 */ /* 0x000e620000002500 */
[----:B------:R-:W-:-:S05]  /*0e80*/  CS2R.32 R179, SR_CgaSize ;  /* 0x0000000000b37805 */ /* 0x000fca0000008a00 */
[----:B------:R-:W-:-:S05]  /*0e90*/  IMAD R179, R179, -0xa0, RZ ;  /* 0xffffff60b3b37824 */ /* 0x000fca00078e02ff */
[----:B------:R-:W-:-:S14]  /*0ea0*/  R2UR UR5, R179 ;  /* 0x00000000b30572ca */ /* 0x000fdc00000e0000 */
[----:B------:R-:W2:Y:S01]  /*0eb0*/  LDCU UR5, c[0x0][UR5+0x2b0] ;  /* 0x00005600050577ac */ /* 0x000ea20008000800 */
[----:B------:R-:W-:-:S05]  /*0ec0*/  CS2R.32 R179, SR_CgaSize ;  /* 0x0000000000b37805 */ /* 0x000fca0000008a00 */
[----:B------:R-:W-:-:S05]  /*0ed0*/  IMAD R179, R179, -0xa0, RZ ;  /* 0xffffff60b3b37824 */ /* 0x000fca00078e02ff */
[----:B------:R-:W-:-:S14]  /*0ee0*/  R2UR UR4, R179 ;  /* 0x00000000b30472ca */ /* 0x000fdc00000e0000 */
[----:B------:R-:W3:Y:S01]  /*0ef0*/  LDCU UR4, c[0x0][UR4+0x2b4] ;  /* 0x00005680040477ac */ /* 0x000ee20008000800 */
[----:B------:R-:W4:Y:S01]  /*0f00*/  S2UR UR20, SR_CTAID.Y ;  /* 0x00000000001479c3 */ /* 0x000f220000002600 */
[----:B------:R-:W-:-:S05]  /*0f10*/  CS2R.32 R179, SR_CgaSize ;  /* 0x0000000000b37805 */ /* 0x000fca0000008a00 */
[----:B------:R-:W-:-:S05]  /*0f20*/  IMAD R179, R179, -0xa0, RZ ;  /* 0xffffff60b3b37824 */ /* 0x000fca00078e02ff */
[----:B------:R-:W-:-:S14]  /*0f30*/  R2UR UR7, R179 ;  /* 0x00000000b30772ca */ /* 0x000fdc00000e0000 */
[----:B------:R-:W3:Y:S01]  /*0f40*/  LDCU UR7, c[0x0][UR7+0x2a0] ;  /* 0x00005400070777ac */ /* 0x000ee20008000800 */
[----:B------:R-:W-:-:S05]  /*0f50*/  CS2R.32 R179, SR_CgaSize ;  /* 0x0000000000b37805 */ /* 0x000fca0000008a00 */
[----:B------:R-:W-:-:S05]  /*0f60*/  IMAD R179, R179, -0xa0, RZ ;  /* 0xffffff60b3b37824 */ /* 0x000fca00078e02ff */
[----:B------:R-:W-:-:S14]  /*0f70*/  R2UR UR8, R179 ;  /* 0x00000000b30872ca */ /* 0x000fdc00000e0000 */
[----:B------:R-:W3:Y:S01]  /*0f80*/  LDCU UR8, c[0x0][UR8+0x2a4] ;  /* 0x00005480080877ac */ /* 0x000ee20008000800 */
[----:B------:R-:W3:Y:S01]  /*0f90*/  S2UR UR9, SR_CgaCtaId ;  /* 0x00000000000979c3 */ /* 0x000ee20000008800 */
[----:B------:R-:W3:Y:S01]  /*0fa0*/  LDCU UR24, c[0x0][0xf24] ;  /* 0x0001e480ff1877ac */ /* 0x000ee20008000800 */
[----:B------:R-:W3:Y:S01]  /*0fb0*/  LDCU UR45, c[0x0][0xf24] ;  /* 0x0001e480ff2d77ac */ /* 0x000ee20008000800 */
[----:B-1----:R-:W-:Y:S01]  /*0fc0*/  I2FP.F32.U32 R3, UR36 ;  /* 0x0000002400037c45 */ /* 0x002fe20008201000 */
[----:B------:R-:W1:Y:S04]  /*0fd0*/  LDCU UR26, c[0x0][0xf30] ;  /* 0x0001e600ff1a77ac */ /* 0x000e680008000800 */
[----:B--2---:R-:W-:Y:S01]  /*0fe0*/  FMUL R3, R3, UR5 ;  /* 0x0000000503037c20 */ /* 0x004fe20008400000 */
[----:B------:R-:W-:Y:S01]  /*0ff0*/  UMOV UR29, 0x11 ;  /* 0x00000011001d7882 */ /* 0x000fe20000000000 */
[----:B----4-:R-:W-:-:S04]  /*1000*/  I2FP.F32.U32 R0, UR20 ;  /* 0x0000001400007c45 */ /* 0x010fc80008201000 */
[----:B------:R-:W2:Y:S01]  /*1010*/  F2I.U32.TRUNC.NTZ R3, R3 ;  /* 0x0000000300037305 */ /* 0x000ea2000020f000 */
[----:B---3--:R-:W-:Y:S01]  /*1020*/  FMUL R0, R0, UR4 ;  /* 0x0000000400007c20 */ /* 0x008fe20008400000 */
[----:B------:R-:W-:Y:S02]  /*1030*/  ULOP3.LUT UR5, UR9, 0x4, URZ, 0xc0, !UPT ;  /* 0x0000000409057892 */ /* 0x000fe4000f8ec0ff */
[----:B------:R-:W-:-:S04]  /*1040*/  ULOP3.LUT UR75, UR9, 0x3, URZ, 0xc0, !UPT ;  /* 0x00000003094b7892 */ /* 0x000fc8000f8ec0ff */
[----:B------:R-:W3:Y:S01]  /*1050*/  F2I.U32.TRUNC.NTZ R0, R0 ;  /* 0x0000000000007305 */ /* 0x000ee2000020f000 */
[----:B------:R-:W-:Y:S02]  /*1060*/  UISETP.GT.U32.AND UP0, UPT, UR5, 0xffff, UPT ;  /* 0x0000ffff0500788c */ /* 0x000fe4000bf04070 */
[----:B------:R-:W-:Y:S02]  /*1070*/  UISETP.GT.U32.AND UP1, UPT, UR75, 0xffff, UPT ;  /* 0x0000ffff4b00788c */ /* 0x000fe4000bf24070 */
[----:B------:R-:W-:Y:S01]  /*1080*/  USEL UR54, UR5, 0xffff, !UP0 ;  /* 0x0000ffff05367887 */ /* 0x000fe2000c000000 */
[----:B--2---:R-:W-:Y:S01]  /*1090*/  R2UR UR4, R3 ;  /* 0x00000000030472ca */ /* 0x004fe200000e0000 */
[----:B------:R-:W-:Y:S02]  /*10a0*/  USHF.R.U32.HI UR35, URZ, 0x2, UR9 ;  /* 0x00000002ff237899 */ /* 0x000fe40008011609 */
[----:B------:R-:W-:Y:S02]  /*10b0*/  USHF.L.U32 UR47, UR9, 0x9, URZ ;  /* 0x00000009092f7899 */ /* 0x000fe400080006ff */
[----:B------:R-:W-:Y:S01]  /*10c0*/  USEL UR55, UR75, 0xffff, !UP1 ;  /* 0x0000ffff4b377887 */ /* 0x000fe2000c800000 */
[----:B---3--:R-:W-:-:S02]  /*10d0*/  R2UR UR6, R0 ;  /* 0x00000000000672ca */ /* 0x008fc400000e0000 */
[----:B------:R-:W-:-:S05]  /*10e0*/  PRMT R0, RZ, 0x7610, R0 ;  /* 0x00007610ff007816 */ /* 0x000fca0000000000 */
[----:B------:R-:W-:-:S04]  /*10f0*/  UIADD3 UR5, UPT, UPT, -UR4, URZ, URZ ;  /* 0x000000ff04057290 */ /* 0x000fc8000fffe1ff */
[----:B------:R-:W-:Y:S02]  /*1100*/  UIMAD UR5, UR7, UR5, UR36 ;  /* 0x00000005070572a4 */ /* 0x000fe4000f8e0224 */
[----:B------:R-:W-:-:S04]  /*1110*/  UIADD3 UR4, UPT, UPT, -UR6, URZ, URZ ;  /* 0x000000ff06047290 */ /* 0x000fc8000fffe1ff */
[----:B------:R-:W-:Y:S01]  /*1120*/  IMAD.U32 R179, RZ, RZ, UR5 ;  /* 0x00000005ffb37e24 */ /* 0x000fe2000f8e00ff */
[----:B------:R-:W-:-:S06]  /*1130*/  UIMAD UR4, UR8, UR4, UR20 ;  /* 0x00000004080472a4 */ /* 0x000fcc000f8e0214 */
[----:B------:R-:W-:Y:S01]  /*1140*/  IMAD.U32 R178, RZ, RZ, UR4 ;  /* 0x00000004ffb27e24 */ /* 0x000fe2000f8e00ff */
[----:B-1----:R-:W-:Y:S06]  /*1150*/  BRA.U UP5, `(.L_x_17) ;  /* 0x0000000105747547 */ /* 0x002fec000b800000 */
[----:B------:R-:W-:Y:S02]  /*1160*/  R2UR UR4, R178 ;  /* 0x00000000b20472ca */ /* 0x000fe400000e0000 */
[----:B------:R-:W-:-:S11]  /*1170*/  R2UR UR8, R179 ;  /* 0x00000000b30872ca */ /* 0x000fd600000e0000 */
[----:B------:R-:W-:Y:S02]  /*1180*/  UISETP.NE.AND UP2, UPT, UR4, URZ, UPT ;  /* 0x000000ff0400728c */ /* 0x000fe4000bf45270 */
[----:B------:R-:W-:Y:S02]  /*1190*/  UISETP.NE.AND UP3, UPT, UR4, 0x1, UPT ;  /* 0x000000010400788c */ /* 0x000fe4000bf65270 */
[----:B------:R-:W-:Y:S02]  /*11a0*/  UISETP.NE.AND UP0, UPT, UR8, URZ, UP2 ;  /* 0x000000ff0800728c */ /* 0x000fe40009705270 */
[----:B------:R-:W-:Y:S02]  /*11b0*/  USEL UR4, URZ, 0x10, UP3 ;  /* 0x00000010ff047887 */ /* 0x000fe40009800000 */
[----:B------:R-:W-:Y:S02]  /*11c0*/  USEL UR11, URZ, 0x1, UP0 ;  /* 0x00000001ff0b7887 */ /* 0x000fe40008000000 */
[----:B------:R-:W-:-:S02]  /*11d0*/  UISETP.NE.AND UP0, UPT, UR8, URZ, UPT ;  /* 0x000000ff0800728c */ /* 0x000fc4000bf05270 */
[----:B------:R-:W-:Y:S02]  /*11e0*/  USEL UR5, URZ, 0x2, UP2 ;  /* 0x00000002ff057887 */ /* 0x000fe40009000000 */
[----:B------:R-:W-:Y:S02]  /*11f0*/  USEL UR9, UR4, 0x10, UP0 ;  /* 0x0000001004097887 */ /* 0x000fe40008000000 */
[----:B------:R-:W-:Y:S02]  /*1200*/  UISETP.NE.AND UP0, UPT, UR8, 0x1, UPT ;  /* 0x000000010800788c */ /* 0x000fe4000bf05270 */
[----:B------:R-:W-:Y:S02]  /*1210*/  USEL UR4, URZ, 0x20, UP3 ;  /* 0x00000020ff047887 */ /* 0x000fe40009800000 */
[----:B------:R-:W-:Y:S02]  /*1220*/  UISETP.NE.AND UP1, UPT, UR8, 0x2, UPT ;  /* 0x000000020800788c */ /* 0x000fe4000bf25270 */
[----:B------:R-:W-:-:S02]  /*1230*/  USEL UR6, URZ, 0x4, UP2 ;  /* 0x00000004ff067887 */ /* 0x000fc40009000000 */
[----:B------:R-:W-:Y:S02]  /*1240*/  USEL UR7, UR5, 0x2, UP0 ;  /* 0x0000000205077887 */ /* 0x000fe40008000000 */
[----:B------:R-:W-:Y:S02]  /*1250*/  USEL UR10, UR4, 0x20, UP0 ;  /* 0x00000020040a7887 */ /* 0x000fe40008000000 */
[----:B------:R-:W-:Y:S02]  /*1260*/  UISETP.NE.AND UP0, UPT, UR8, 0x3, UPT ;  /* 0x000000030800788c */ /* 0x000fe4000bf05270 */
[----:B------:R-:W-:Y:S02]  /*1270*/  USEL UR5, URZ, 0x40, UP3 ;  /* 0x00000040ff057887 */ /* 0x000fe40009800000 */
[----:B------:R-:W-:Y:S02]  /*1280*/  USEL UR8, UR6, 0x4, UP1 ;  /* 0x0000000406087887 */ /* 0x000fe40008800000 */
[----:B------:R-:W-:-:S02]  /*1290*/  USEL UR4, URZ, 0x8, UP2 ;  /* 0x00000008ff047887 */ /* 0x000fc40009000000 */
[----:B------:R-:W-:Y:S02]  /*12a0*/  UIADD3 UR6, UPT, UPT, UR7, UR9, UR11 ;  /* 0x0000000907067290 */ /* 0x000fe4000fffe00b */
[----:B------:R-:W-:Y:S02]  /*12b0*/  USEL UR7, UR5, 0x40, UP1 ;  /* 0x0000004005077887 */ /* 0x000fe40008800000 */
[----:B------:R-:W-:Y:S02]  /*12c0*/  USEL UR12, URZ, 0x80, UP3 ;  /* 0x00000080ff0c7887 */ /* 0x000fe40009800000 */
[----:B------:R-:W-:Y:S02]  /*12d0*/  USEL UR4, UR4, 0x8, UP0 ;  /* 0x0000000804047887 */ /* 0x000fe40008000000 */
[----:B------:R-:W-:Y:S02]  /*12e0*/  UIADD3 UR5, UPT, UPT, UR8, UR10, UR6 ;  /* 0x0000000a08057290 */ /* 0x000fe4000fffe006 */
[----:B------:R-:W-:-:S02]  /*12f0*/  USEL UR6, UR12, 0x80, UP0 ;  /* 0x000000800c067887 */ /* 0x000fc40008000000 */
[----:B------:R-:W-:-:S04]  /*1300*/  UIADD3 UR4, UPT, UPT, UR4, UR7, UR5 ;  /* 0x0000000704047290 */ /* 0x000fc8000fffe005 */
[----:B------:R-:W-:-:S06]  /*1310*/  UIADD3 UR4, UPT, UPT, UR4, UR6, URZ ;  /* 0x0000000604047290 */ /* 0x000fcc000fffe0ff */
[----:B------:R-:W-:-:S07]  /*1320*/  IMAD.U32 R0, RZ, RZ, UR4 ;  /* 0x00000004ff007e24 */ /* 0x000fce000f8e00ff */
.L_x_17:
[----:B------:R-:W1:Y:S01]  /*1330*/  S2UR UR60, SR_CTAID.Z ;  /* 0x00000000003c79c3 */ /* 0x000e620000002700 */
[----:B------:R-:W-:Y:S01]  /*1340*/  UISETP.GE.AND UP0, UPT, UR24, 0x1, UPT ;  /* 0x000000011800788c */ /* 0x000fe2000bf06270 */
[----:B------:R-:W-:-:S08]  /*1350*/  UMOV UR27, 0xf ;  /* 0x0000000f001b7882 */ /* 0x000fd00000000000 */
[----:B------:R-:W-:Y:S05]  /*1360*/  BRA.U !UP0, `(.L_x_18) ;  /* 0x0000000108d47547 */ /* 0x000fea000b800000 */
[----:B------:R-:W2:Y:S01]  /*1370*/  LDCU.128 UR12, c[0x0][0xf10] ;  /* 0x0001e200ff0c77ac */ /* 0x000ea20008000c00 */
[----:B------:R-:W3:Y:S01]  /*1380*/  LDCU UR6, c[0x0][0x370] ;  /* 0x00006e00ff0677ac */ /* 0x000ee20008000800 */
[----:B------:R-:W4:Y:S01]  /*1390*/  LDCU UR5, c[0x0][0x374] ;  /* 0x00006e80ff0577ac */ /* 0x000f220008000800 */
[----:B------:R-:W1:Y:S01]  /*13a0*/  LDCU UR25, c[0x0][0xf0c] ;  /* 0x0001e180ff1977ac */ /* 0x000e620008000800 */
[----:B------:R-:W1:Y:S01]  /*13b0*/  LDCU UR4, c[0x0][0xf20] ;  /* 0x0001e400ff0477ac */ /* 0x000e620008000800 */
[----:B------:R-:W1:Y:S01]  /*13c0*/  LDCU.64 UR8, c[0x0][0xf28] ;  /* 0x0001e500ff0877ac */ /* 0x000e620008000a00 */
[----:B--2---:R-:W-:Y:S02]  /*13d0*/  UISETP.NE.AND UP0, UPT, UR14, 0x1, UPT ;  /* 0x000000010e00788c */ /* 0x004fe4000bf05270 */
[----:B----4-:R-:W-:Y:S02]  /*13e0*/  UIMAD.WIDE.U32 UR10, UR5, UR15, URZ ;  /* 0x0000000f050a72a5 */ /* 0x010fe4000f8e00ff */
[----:B---3--:R-:W-:-:S02]  /*13f0*/  UIMAD.WIDE.U32 UR18, UR6, UR12, URZ ;  /* 0x0000000c061272a5 */ /* 0x008fc4000f8e00ff */
[----:B-1----:R-:W-:Y:S02]  /*1400*/  UISETP.NE.AND UP1, UPT, UR25, 0x1, UPT ;  /* 0x000000011900788c */ /* 0x002fe4000bf25270 */
[----:B------:R-:W-:Y:S01]  /*1410*/  UISETP.NE.AND UP2, UPT, UR24, 0x1, UPT ;  /* 0x000000011800788c */ /* 0x000fe2000bf45270 */
[----:B------:R-:W-:Y:S02]  /*1420*/  UMOV UR10, UR11 ;  /* 0x0000000b000a7c82 */ /* 0x000fe40008000000 */
[----:B------:R-:W-:Y:S01]  /*1430*/  UMOV UR18, UR19 ;  /* 0x0000001300127c82 */ /* 0x000fe20008000000 */
[----:B------:R-:W-:Y:S02]  /*1440*/  @UP0 USHF.R.U32.HI UR5, URZ, UR4, UR10 ;  /* 0x00000004ff050299 */ /* 0x000fe4000801160a */
[----:B------:R-:W-:Y:S02]  /*1450*/  UIMAD.WIDE.U32 UR22, UR20, UR15, URZ ;  /* 0x0000000f141672a5 */ /* 0x000fe4000f8e00ff */
[----:B------:R-:W-:-:S02]  /*1460*/  UIMAD.WIDE.U32 UR10, UR5, UR8, URZ ;  /* 0x00000008050a72a5 */ /* 0x000fc4000f8e00ff */
[----:B------:R-:W-:Y:S02]  /*1470*/  @UP1 USHF.R.U32.HI UR6, URZ, UR13, UR18 ;  /* 0x0000000dff061299 */ /* 0x000fe40008011612 */
[----:B------:R-:W-:Y:S02]  /*1480*/  UIMAD.WIDE.U32 UR16, UR36, UR12, URZ ;  /* 0x0000000c241072a5 */ /* 0x000fe4000f8e00ff */
[----:B------:R-:W-:Y:S01]  /*1490*/  UIMAD.WIDE.U32 UR18, UR6, UR8, URZ ;  /* 0x00000008061272a5 */ /* 0x000fe2000f8e00ff */
[----:B------:R-:W-:Y:S01]  /*14a0*/  UMOV UR22, UR23 ;  /* 0x0000001700167c82 */ /* 0x000fe20008000000 */
[----:B------:R-:W-:Y:S01]  /*14b0*/  UMOV UR10, UR11 ;  /* 0x0000000b000a7c82 */ /* 0x000fe20008000000 */
[----:B------:R-:W-:Y:S02]  /*14c0*/  USHF.R.U32.HI UR22, URZ, UR4, UR22 ;  /* 0x00000004ff167299 */ /* 0x000fe40008011616 */
[----:B------:R-:W-:Y:S02]  /*14d0*/  @UP2 USHF.R.U32.HI UR5, URZ, UR9, UR10 ;  /* 0x00000009ff052299 */ /* 0x000fe4000801160a */
[----:B------:R-:W-:Y:S01]  /*14e0*/  UMOV UR7, UR19 ;  /* 0x0000001300077c82 */ /* 0x000fe20008000000 */
[----:B------:R-:W-:Y:S01]  /*14f0*/  UMOV UR16, UR17 ;  /* 0x0000001100107c82 */ /* 0x000fe20008000000 */
[----:B------:R-:W-:-:S02]  /*1500*/  @UP2 USHF.R.U32.HI UR6, URZ, UR9, UR7 ;  /* 0x00000009ff062299 */ /* 0x000fc40008011607 */
[----:B------:R-:W-:Y:S02]  /*1510*/  USHF.R.U32.HI UR16, URZ, UR13, UR16 ;  /* 0x0000000dff107299 */ /* 0x000fe40008011610 */
[----:B------:R-:W-:Y:S02]  /*1520*/  USEL UR4, UR20, UR22, !UP0 ;  /* 0x0000001614047287 */ /* 0x000fe4000c000000 */
[----:B------:R-:W-:Y:S02]  /*1530*/  UIMAD UR7, UR5, UR24, URZ ;  /* 0x00000018050772a4 */ /* 0x000fe4000f8e02ff */
[----:B------:R-:W-:Y:S02]  /*1540*/  USEL UR5, UR36, UR16, !UP1 ;  /* 0x0000001024057287 */ /* 0x000fe4000c800000 */
[----:B------:R-:W-:Y:S02]  /*1550*/  UIMAD UR12, UR6, UR24, URZ ;  /* 0x00000018060c72a4 */ /* 0x000fe4000f8e02ff */
[----:B------:R-:W-:-:S02]  /*1560*/  UISETP.GE.AND UP0, UPT, UR4, UR7, UPT ;  /* 0x000000070400728c */ /* 0x000fc4000bf06270 */
[----:B------:R-:W-:Y:S02]  /*1570*/  UIMAD.WIDE.U32 UR10, UR4, UR8, URZ ;  /* 0x00000008040a72a5 */ /* 0x000fe4000f8e00ff */
[----:B------:R-:W-:Y:S02]  /*1580*/  UISETP.GE.OR UP0, UPT, UR5, UR12, UP0 ;  /* 0x0000000c0500728c */ /* 0x000fe40008706670 */
[----:B------:R-:W-:Y:S02]  /*1590*/  UIMAD.WIDE.U32 UR12, UR5, UR8, URZ ;  /* 0x00000008050c72a5 */ /* 0x000fe4000f8e00ff */
[----:B------:R-:W-:Y:S01]  /*15a0*/  UIADD3 UR10, UPT, UPT, -UR4, URZ, URZ ;  /* 0x000000ff040a7290 */ /* 0x000fe2000fffe1ff */
[----:B------:R-:W-:Y:S01]  /*15b0*/  UMOV UR8, UR11 ;  /* 0x0000000b00087c82 */ /* 0x000fe20008000000 */
[----:B------:R-:W-:Y:S02]  /*15c0*/  UIADD3 UR11, UPT, UPT, -UR5, URZ, URZ ;  /* 0x000000ff050b7290 */ /* 0x000fe4000fffe1ff */
[----:B------:R-:W-:-:S03]  /*15d0*/  USHF.R.U32.HI UR8, URZ, UR9, UR8 ;  /* 0x00000009ff087299 */ /* 0x000fc60008011608 */
[----:B------:R-:W-:Y:S01]  /*15e0*/  @!UP0 UMOV UR7, UR13 ;  /* 0x0000000d00078c82 */ /* 0x000fe20008000000 */
[----:B------:R-:W-:Y:S02]  /*15f0*/  UIMAD UR20, UR14, UR10, UR20 ;  /* 0x0000000a0e1472a4 */ /* 0x000fe4000f8e0214 */
[----:B------:R-:W-:Y:S02]  /*1600*/  USEL UR8, UR4, UR8, !UP2 ;  /* 0x0000000804087287 */ /* 0x000fe4000d000000 */
[----:B------:R-:W-:Y:S02]  /*1610*/  @!UP0 USHF.R.U32.HI UR7, URZ, UR9, UR7 ;  /* 0x00000009ff078299 */ /* 0x000fe40008011607 */
[----:B------:R-:W-:Y:S02]  /*1620*/  UIADD3 UR9, UPT, UPT, -UR8, URZ, URZ ;  /* 0x000000ff08097290 */ /* 0x000fe4000fffe1ff */
[----:B------:R-:W-:Y:S02]  /*1630*/  @!UP0 USEL UR7, UR5, UR7, !UP2 ;  /* 0x0000000705078287 */ /* 0x000fe4000d000000 */
[----:B------:R-:W-:-:S02]  /*1640*/  UIMAD UR9, UR24, UR9, UR4 ;  /* 0x00000009180972a4 */ /* 0x000fc4000f8e0204 */
[----:B------:R-:W-:Y:S02]  /*1650*/  @!UP0 UIADD3 UR8, UPT, UPT, UR8, -UR7, URZ ;  /* 0x8000000708088290 */ /* 0x000fe4000fffe0ff */
[----:B------:R-:W-:Y:S02]  /*1660*/  @!UP0 UIMAD UR6, UR9, UR6, UR7 ;  /* 0x00000006090682a4 */ /* 0x000fe4000f8e0207 */
[----:B------:R-:W-:Y:S02]  /*1670*/  @!UP0 UIMAD UR4, UR8, UR24, UR5 ;  /* 0x00000018080482a4 */ /* 0x000fe4000f8e0205 */
[----:B------:R-:W-:Y:S02]  /*1680*/  UIMAD UR36, UR25, UR11, UR36 ;  /* 0x0000000b192472a4 */ /* 0x000fe4000f8e0224 */
[----:B------:R-:W-:Y:S01]  /*1690*/  UIMAD UR20, UR4, UR14, UR20 ;  /* 0x0000000e041472a4 */ /* 0x000fe2000f8e0214 */
[----:B------:R-:W-:Y:S02]  /*16a0*/  @!UP0 UMOV UR5, UR6 ;  /* 0x0000000600058c82 */ /* 0x000fe40008000000 */
[----:B------:R-:W-:-:S12]  /*16b0*/  UIMAD UR36, UR5, UR25, UR36 ;  /* 0x00000019052472a4 */ /* 0x000fd8000f8e0224 */
.L_x_18:
[----:B------:R-:W-:Y:S02]  /*16c0*/  UISETP.NE.AND UP0, UPT, UR26, 0x1, UPT ;  /* 0x000000011a00788c */ /* 0x000fe4000bf05270 */
[----:B------:R-:W-:Y:S02]  /*16d0*/  ULOP3.LUT UR47, UR47, 0x600, URZ, 0xc0, !UPT ;  /* 0x000006002f2f7892 */ /* 0x000fe4000f8ec0ff */
[----:B------:R-:W-:Y:S02]  /*16e0*/  ULOP3.LUT UR55, UR55, 0xffff, URZ, 0xc0, !UPT ;  /* 0x0000ffff37377892 */ /* 0x000fe4000f8ec0ff */
[----:B------:R-:W-:Y:S02]  /*16f0*/  ULOP3.LUT UR54, UR54, 0xffff, URZ, 0xc0, !UPT ;  /* 0x0000ffff36367892 */ /* 0x000fe4000f8ec0ff */
[----:B------:R-:W-:Y:S02]  /*1700*/  UISETP.NE.AND UP1, UPT, UR21, 0x2, UPT ;  /* 0x000000021500788c */ /* 0x000fe4000bf25270 */
[----:B------:R-:W-:-:S02]  /*1710*/  ULOP3.LUT UR35, UR35, 0x1, URZ, 0xc0, !UPT ;  /* 0x0000000123237892 */ /* 0x000fc4000f8ec0ff */
[----:B------:R-:W-:Y:S02]  /*1720*/  USHF.R.U32.HI UR28, URZ, 0xa, UR47 ;  /* 0x0000000aff1c7899 */ /* 0x000fe4000801162f */
[----:B------:R-:W-:Y:S02]  /*1730*/  USHF.L.U32 UR55, UR29, UR55, URZ ;  /* 0x000000371d377299 */ /* 0x000fe400080006ff */
[----:B------:R-:W-:Y:S01]  /*1740*/  USHF.L.U32 UR54, UR27, UR54, URZ ;  /* 0x000000361b367299 */ /* 0x000fe200080006ff */
[----:B------:R-:W-:Y:S11]  /*1750*/  BRA.U UP0, `(.L_x_19) ;  /* 0x0000000100447547 */ /* 0x000ff6000b800000 */
[----:B------:R-:W2:Y:S01]  /*1760*/  LDCU.128 UR8, c[0x0][0xf10] ;  /* 0x0001e200ff0877ac */ /* 0x000ea20008000c00 */
[----:B------:R-:W3:Y:S01]  /*1770*/  LDCU UR12, c[0x0][0xf0c] ;  /* 0x0001e180ff0c77ac */ /* 0x000ee20008000800 */
[----:B------:R-:W4:Y:S01]  /*1780*/  LDCU UR13, c[0x0][0xf20] ;  /* 0x0001e400ff0d77ac */ /* 0x000f220008000800 */
[----:B--2---:R-:W-:Y:S02]  /*1790*/  UIMAD.WIDE.U32 UR6, UR36, UR8, URZ ;  /* 0x00000008240672a5 */ /* 0x004fe4000f8e00ff */
[----:B------:R-:W-:Y:S02]  /*17a0*/  UIMAD.WIDE.U32 UR4, UR20, UR11, URZ ;  /* 0x0000000b140472a5 */ /* 0x000fe4000f8e00ff */
[----:B---3--:R-:W-:Y:S02]  /*17b0*/  UISETP.NE.AND UP2, UPT, UR12, 0x1, UPT ;  /* 0x000000010c00788c */ /* 0x008fe4000bf45270 */
[----:B------:R-:W-:Y:S01]  /*17c0*/  UISETP.NE.AND UP0, UPT, UR10, 0x1, UPT ;  /* 0x000000010a00788c */ /* 0x000fe2000bf05270 */
[----:B------:R-:W-:-:S02]  /*17d0*/  UMOV UR6, UR7 ;  /* 0x0000000700067c82 */ /* 0x000fc40008000000 */
[----:B------:R-:W-:Y:S01]  /*17e0*/  UMOV UR4, UR5 ;  /* 0x0000000500047c82 */ /* 0x000fe20008000000 */
[----:B------:R-:W-:Y:S02]  /*17f0*/  USHF.R.U32.HI UR6, URZ, UR9, UR6 ;  /* 0x00000009ff067299 */ /* 0x000fe40008011606 */
[----:B----4-:R-:W-:Y:S02]  /*1800*/  USHF.R.U32.HI UR4, URZ, UR13, UR4 ;  /* 0x0000000dff047299 */ /* 0x010fe40008011604 */
[----:B------:R-:W-:Y:S02]  /*1810*/  USEL UR5, UR36, UR6, !UP2 ;  /* 0x0000000624057287 */ /* 0x000fe4000d000000 */
[----:B------:R-:W-:-:S04]  /*1820*/  USEL UR4, UR20, UR4, !UP0 ;  /* 0x0000000414047287 */ /* 0x000fc8000c000000 */
[----:B------:R-:W-:Y:S02]  /*1830*/  UIADD3 UR6, UPT, UPT, UR5, -UR4, URZ ;  /* 0x8000000405067290 */ /* 0x000fe4000fffe0ff */
[----:B------:R-:W-:Y:S02]  /*1840*/  UIADD3 UR4, UPT, UPT, -UR5, UR4, URZ ;  /* 0x0000000405047290 */ /* 0x000fe4000fffe1ff */
[----:B------:R-:W-:Y:S02]  /*1850*/  UIMAD UR20, UR6, UR10, UR20 ;  /* 0x0000000a061472a4 */ /* 0x000fe4000f8e0214 */
[----:B------:R-:W-:-:S12]  /*1860*/  UIMAD UR36, UR4, UR12, UR36 ;  /* 0x0000000c042472a4 */ /* 0x000fd8000f8e0224 */
.L_x_19:
[----:B------:R-:W-:Y:S05]  /*1870*/  BRA.U !UP6, `(.L_x_20) ;  /* 0x000000010e0c7547 */ /* 0x000fea000b800000 */
[----:B------:R-:W-:Y:S01]  /*1880*/  UCGABAR_WAIT ;  /* 0x0000000000007dc7 */ /* 0x000fe20008000000 */
[----:B------:R-:W-:Y:S01]  /*1890*/  CCTL.IVALL ;  /* 0x00000000ff00798f */ /* 0x000fe20002000000 */
[----:B------:R-:W-:Y:S05]  /*18a0*/  BRA `(.L_x_21) ;  /* 0x0000000000047947 */ /* 0x000fea0003800000 */
.L_x_20:
[----:B------:R-:W-:Y:S06]  /*18b0*/  BAR.SYNC.DEFER_BLOCKING 0x0 ;  /* 0x0000000000007b1d */ /* 0x000fec0000010000 */
.L_x_21:
[----:B------:R-:W-:Y:S05]  /*18c0*/  BRA.U UP1, `(.L_x_22) ;  /* 0x0000001101f07547 */ /* 0x000fea000b800000 */
[----:B------:R-:W2:Y:S01]  /*18d0*/  S2UR UR4, SR_CgaCtaId ;  /* 0x00000000000479c3 */ /* 0x000ea20000008800 */
[----:B------:R-:W3:Y:S01]  /*18e0*/  LDCU UR73, c[0x0][0x38c] ;  /* 0x00007180ff4977ac */ /* 0x000ee20008000800 */
[----:B------:R-:W-:Y:S01]  /*18f0*/  PLOP3.LUT P1, PT, PT, PT, UP4, 0x80, 0x8 ;  /* 0x000000000008781c */ /* 0x000fe20003f2f048 */
[----:B------:R-:W-:Y:S01]  /*1900*/  IMAD.MOV.U32 R12, RZ, RZ, 0x1 ;  /* 0x00000001ff0c7424 */ /* 0x000fe200078e00ff */
[----:B------:R-:W-:Y:S01]  /*1910*/  ISETP.EQ.OR P2, PT, R2, RZ, P3 ;  /* 0x000000ff0200720c */ /* 0x000fe20001f42670 */
[----:B------:R-:W-:Y:S01]  /*1920*/  UMOV UR57, 0x400 ;  /* 0x0000040000397882 */ /* 0x000fe20000000000 */
[----:B------:R-:W-:Y:S01]  /*1930*/  UISETP.NE.AND UP0, UPT, UR21, URZ, UPT ;  /* 0x000000ff1500728c */ /* 0x000fe2000bf05270 */
[----:B------:R-:W-:Y:S02]  /*1940*/  PLOP3.LUT P1, PT, P1, PT, PT, 0x8, 0x80 ;  /* 0x000000000080781c */ /* 0x000fe40000f2e170 */
[----:B------:R-:W-:Y:S01]  /*1950*/  CS2R R10, SRZ ;  /* 0x00000000000a7805 */ /* 0x000fe2000001ff00 */
[----:B------:R-:W-:Y:S01]  /*1960*/  IMAD.MOV.U32 R9, RZ, RZ, RZ ;  /* 0x000000ffff097224 */ /* 0x000fe200078e00ff */
[----:B------:R-:W-:Y:S01]  /*1970*/  USEL UR46, UR62, 0x2, UP0 ;  /* 0x000000023e2e7887 */ /* 0x000fe20008000000 */
[----:B------:R-:W-:Y:S01]  /*1980*/  IMAD.MOV.U32 R8, RZ, RZ, 0x1 ;  /* 0x00000001ff087424 */ /* 0x000fe200078e00ff */
[----:B------:R-:W4:Y:S01]  /*1990*/  LDCU UR69, c[0x0][0x370] ;  /* 0x00006e00ff4577ac */ /* 0x000f220008000800 */
[----:B------:R-:W1:Y:S01]  /*19a0*/  LDCU.64 UR38, c[0x0][0x348] ;  /* 0x00006900ff2677ac */ /* 0x000e620008000a00 */
[----:B---3--:R-:W-:-:S02]  /*19b0*/  UIADD3 UR5, UPT, UPT, UR73, 0xff, URZ ;  /* 0x000000ff49057890 */ /* 0x008fc4000fffe0ff */
[----:B------:R-:W-:Y:S02]  /*19c0*/  UIADD3 UR73, UPT, UPT, UR73, -0x1, URZ ;  /* 0xffffffff49497890 */ /* 0x000fe4000fffe0ff */
[----:B--2---:R-:W-:Y:S02]  /*19d0*/  ULOP3.LUT UR74, UR4, 0x1, URZ, 0xc0, !UPT ;  /* 0x00000001044a7892 */ /* 0x004fe4000f8ec0ff */
[----:B------:R-:W-:Y:S02]  /*19e0*/  ULEA UR57, UR4, UR57, 0x18 ;  /* 0x0000003904397291 */ /* 0x000fe4000f8ec0ff */
[----:B------:R-:W-:Y:S02]  /*19f0*/  USHF.R.S32.HI UR4, URZ, 0x1f, UR5 ;  /* 0x0000001fff047899 */ /* 0x000fe40008011405 */
[----:B------:R-:W-:Y:S02]  /*1a00*/  UISETP.GE.U32.AND UP0, UPT, UR73, -0x1ff, UPT ;  /* 0xfffffe014900788c */ /* 0x000fe4000bf06070 */
[----:B------:R-:W-:Y:S01]  /*1a10*/  ULEA.HI UR4, UR4, UR5, URZ, 0x8 ;  /* 0x0000000504047291 */ /* 0x000fe2000f8f40ff */
[----:B------:R-:W2:Y:S03]  /*1a20*/  LDCU UR63, c[0x0][0x374] ;  /* 0x00006e80ff3f77ac */ /* 0x000ea60008000800 */
[----:B------:R-:W-:-:S02]  /*1a30*/  USHF.R.S32.HI UR70, URZ, 0x8, UR4 ;  /* 0x00000008ff467899 */ /* 0x000fc40008011404 */
[----:B------:R-:W-:Y:S02]  /*1a40*/  ULEA UR53, UR35, UR57, 0x9 ;  /* 0x0000003923357291 */ /* 0x000fe4000f8e48ff */
[----:B------:R-:W-:Y:S02]  /*1a50*/  UIADD3 UR71, UPT, UPT, UR70, -0x1, URZ ;  /* 0xffffffff46477890 */ /* 0x000fe4000fffe0ff */
[----:B------:R-:W-:Y:S02]  /*1a60*/  UIADD3 UR47, UPT, UPT, UR57, UR47, URZ ;  /* 0x0000002f392f7290 */ /* 0x000fe4000fffe0ff */
[----:B------:R-:W-:Y:S02]  /*1a70*/  ULEA UR31, UR35, UR57, 0xd ;  /* 0x00000039231f7291 */ /* 0x000fe4000f8e68ff */
[----:B------:R-:W-:Y:S02]  /*1a80*/  ULEA UR30, UR75, UR57, 0xd ;  /* 0x000000394b1e7291 */ /* 0x000fe4000f8e68ff */
[----:B------:R-:W-:-:S02]  /*1a90*/  USEL UR72, URZ, 0x1, UP0 ;  /* 0x00000001ff487887 */ /* 0x000fc40008000000 */
[----:B-1--4-:R-:W-:-:S12]  /*1aa0*/  @UP0 UIADD3 UR71, UPT, UPT, UR70, URZ, URZ ;  /* 0x000000ff46470290 */ /* 0x012fd8000fffe0ff */
.L_x_44:
[----:B-1----:R-:W1:Y:S01]  /*1ab0*/  S2UR UR4, SR_CgaCtaId ;  /* 0x00000000000479c3 */ /* 0x002e620000008800 */
[----:B------:R-:W-:Y:S01]  /*1ac0*/  SHF.L.U32 R3, R12, 0x1f, RZ ;  /* 0x0000001f0c037819 */ /* 0x000fe200000006ff */
[----:B-1----:R-:W-:-:S09]  /*1ad0*/  UISETP.NE.AND UP0, UPT, UR4, URZ, UPT ;  /* 0x000000ff0400728c */ /* 0x002fd2000bf05270 */
[----:B------:R-:W-:Y:S05]  /*1ae0*/  BRA.U UP0, `(.L_x_23) ;  /* 0x0000000100287547 */ /* 0x000fea000b800000 */
[----:B------:R-:W-:Y:S02]  /*1af0*/  LEA R0, R9, UR57, 0x3 ;  /* 0x0000003909007c11 */ /* 0x000fe4000f8e18ff */
[----:B------:R-:W-:-:S04]  /*1b00*/  SHF.L.U32 R5, R8, 0x1f, RZ ;  /* 0x0000001f08057819 */ /* 0x000fc800000006ff */
[----:B------:R-:W1:Y:S02]  /*1b10*/  SYNCS.PHASECHK.TRANS64.TRYWAIT P0, [R0+URZ+0xa0], R5 ;  /* 0x0000a005000075a7 */ /* 0x000e6400080011ff */
[----:B-1----:R-:W-:Y:S05]  /*1b20*/  @!P0 BRA `(.L_x_24) ;  /* 0x0000011400e88947 */ /* 0x002fea0003800000 */
.L_x_189:
[----:B------:R3:W-:Y:S01]  /*1b30*/  SYNCS.ARRIVE.TRANS64.A1T0 RZ, [R0+URZ+0x90], RZ ;  /* 0x000090ff00ff79a7 */ /* 0x0007e200081000ff */
[----:B------:R-:W-:-:S05]  /*1b40*/  VIADD R9, R9, 0x1 ;  /* 0x0000000109097836 */ /* 0x000fca0000000000 */
[----:B------:R-:W-:-:S04]  /*1b50*/  ISETP.NE.AND P0, PT, R9, 0x2, PT ;  /* 0x000000020900780c */ /* 0x000fc80003f05270 */
[----:B-1----:R-:W-:Y:S02]  /*1b60*/  SEL R5, RZ, 0x1, P0 ;  /* 0x00000001ff057807 */ /* 0x002fe40000000000 */
[----:B------:R-:W-:Y:S02]  /*1b70*/  SEL R9, R9, RZ, P0 ;  /* 0x000000ff09097207 */ /* 0x000fe40000000000 */
[----:B------:R-:W-:-:S07]  /*1b80*/  LOP3.LUT R8, R8, R5, RZ, 0x3c, !PT ;  /* 0x0000000508087212 */ /* 0x000fce00078e3cff */
.L_x_23:
[----:B------:R1:W4:Y:S01]  /*1b90*/  SYNCS.PHASECHK.TRANS64.TRYWAIT P0, [UR57+0x8], R3 ;  /* 0x00000803ff0075a7 */ /* 0x0003220008001139 */
[----:B------:R-:W-:Y:S02]  /*1ba0*/  UISETP.GT.U32.AND UP0, UPT, UR73, -0x200, UPT ;  /* 0xfffffe004900788c */ /* 0x000fe4000bf04070 */
[----:B------:R-:W-:Y:S02]  /*1bb0*/  ULEA UR59, UR36, UR35, 0x1 ;  /* 0x00000023243b7291 */ /* 0x000fe4000f8e08ff */
[----:B------:R-:W-:Y:S02]  /*1bc0*/  ULEA UR43, UR20, UR75, 0x2 ;  /* 0x0000004b142b7291 */ /* 0x000fe4000f8e10ff */
[----:B------:R-:W-:Y:S02]  /*1bd0*/  ULEA UR27, UR20, UR74, 0x1 ;  /* 0x0000004a141b7291 */ /* 0x000fe4000f8e08ff */
[----:B------:R-:W-:Y:S02]  /*1be0*/  USHF.L.U32 UR59, UR59, 0x6, URZ ;  /* 0x000000063b3b7899 */ /* 0x000fe400080006ff */
[----:B------:R-:W-:Y:S01]  /*1bf0*/  USHF.L.U32 UR43, UR43, 0x6, URZ ;  /* 0x000000062b2b7899 */ /* 0x000fe200080006ff */
[----:B------:R-:W-:Y:S01]  /*1c00*/  UMOV UR15, URZ ;  /* 0x000000ff000f7c82 */ /* 0x000fe20008000000 */
[----:B------:R-:W-:Y:S10]  /*1c10*/  BRA.U UP0, `(.L_x_25) ;  /* 0x0000000500007547 */ /* 0x000ff4000b800000 */
[----:B------:R-:W-:Y:S01]  /*1c20*/  @!P3 MOV R2, 0x18c00 ;  /* 0x00018c000002b802 */ /* 0x000fe20000000f00 */
[----:B----4-:R-:W-:Y:S06]  /*1c30*/  @P0 BRA `(.L_x_26) ;  /* 0x0000000000080947 */ /* 0x010fec0003800000 */
[----:B------:R-:W4:Y:S02]  /*1c40*/  SYNCS.PHASECHK.TRANS64.TRYWAIT P0, [UR57+0x8], R3 ;  /* 0x00000803ff0075a7 */ /* 0x000f240008001139 */
[----:B----4-:R-:W-:Y:S05]  /*1c50*/  @!P0 BRA `(.L_x_27) ;  /* 0x0000011400b08947 */ /* 0x010fea0003800000 */
.L_x_26:
[----:B------:R4:W-:Y:S01]  /*1c60*/  @!P3 SYNCS.ARRIVE.TRANS64 RZ, [UR57], R2 ;  /* 0x00000002ffffb9a7 */ /* 0x0009e20008000039 */
[----:B------:R-:W-:Y:S01]  /*1c70*/  ULOP3.LUT UR4, UR46, 0x2, URZ, 0xfc, !UPT ;  /* 0x000000022e047892 */ /* 0x000fe2000f8efcff */
[----:B------:R-:W-:-:S03]  /*1c80*/  LOP3.LUT R12, R12, 0x1, RZ, 0x3c, !PT ;  /* 0x000000010c0c7812 */ /* 0x000fc600078e3cff */
[----:B------:R-:W-:-:S09]  /*1c90*/  UISETP.NE.AND UP0, UPT, UR4, 0x2, UPT ;  /* 0x000000020400788c */ /* 0x000fd2000bf05270 */
[----:B------:R-:W-:Y:S05]  /*1ca0*/  BRA.U UP0, `(.L_x_28) ;  /* 0x0000000100047547 */ /* 0x000fea000b800000 */
[----:B--2---:R-:W-:Y:S05]  /*1cb0*/  BPT.TRAP 0x1 ;  /* 0x000000040000795c */ /* 0x004fea0000300000 */
.L_x_28:
[----:B------:R-:W-:Y:S04]  /*1cc0*/  BSSY.RECONVERGENT B0, `(.L_x_29) ;  /* 0x0000003000007945 */ /* 0x000fe80003800200 */
[----:B------:R-:W-:Y:S05]  /*1cd0*/  @P2 BRA `(.L_x_30) ;  /* 0x0000000000042947 */ /* 0x000fea0003800000 */
[----:B--2---:R-:W-:Y:S05]  /*1ce0*/  BPT.TRAP 0x1 ;  /* 0x000000040000795c */ /* 0x004fea0000300000 */
.L_x_30:
[----:B--2---:R-:W-:Y:S05]  /*1cf0*/  BSYNC.RECONVERGENT B0 ;  /* 0x0000000000007941 */ /* 0x004fea0003800200 */
.L_x_29:
[----:B------:R-:W-:Y:S02]  /*1d00*/  ELECT P0, URZ, PT ;  /* 0x0000000000ff782f */ /* 0x000fe40003800000 */
[----:B---3--:R-:W-:Y:S01]  /*1d10*/  SHF.L.U32 R0, R12, 0x1f, RZ ;  /* 0x0000001f0c007819 */ /* 0x008fe200000006ff */
[----:B------:R-:W-:Y:S01]  /*1d20*/  UMOV UR15, 0x1 ;  /* 0x00000001000f7882 */ /* 0x000fe20000000000 */
[----:B------:R-:W-:Y:S02]  /*1d30*/  BSSY.RECONVERGENT B0, `(.L_x_25) ;  /* 0x000002e000007945 */ /* 0x000fe40003800200 */
[----:B------:R2:W-:Y:S07]  /*1d40*/  SYNCS.PHASECHK.TRANS64.TRYWAIT PT, [UR57+0x8], R0 ;  /* 0x00000800ff0075a7 */ /* 0x0005ee00080e1139 */
[----:B------:R-:W-:Y:S05]  /*1d50*/  @!P0 BRA `(.L_x_31) ;  /* 0x0000000000ac8947 */ /* 0x000fea0003800000 */
[----:B------:R-:W-:Y:S02]  /*1d60*/  UIADD3 UR4, UP3, UPT, UR38, 0x80, URZ ;  /* 0x0000008026047890 */ /* 0x000fe4000ff7e0ff */
[----:B------:R-:W-:Y:S02]  /*1d70*/  UIADD3 UR56, UPT, UPT, UR31, 0x8400, URZ ;  /* 0x000084001f387890 */ /* 0x000fe4000fffe0ff */
[----:B------:R-:W-:Y:S02]  /*1d80*/  UIADD3.X UR5, UPT, UPT, URZ, UR39, URZ, UP3, !UPT ;  /* 0x00000027ff057290 */ /* 0x000fe40009ffe4ff */
[----:B------:R-:W-:Y:S02]  /*1d90*/  UPRMT UR13, URZ, 0x5410, UR55 ;  /* 0x00005410ff0d7896 */ /* 0x000fe40008000037 */
[----:B------:R-:W-:Y:S01]  /*1da0*/  UIADD3 UR16, UPT, UPT, UR31, 0xc400, URZ ;  /* 0x0000c4001f107890 */ /* 0x000fe2000fffe0ff */
[----:B------:R-:W-:Y:S01]  /*1db0*/  UMOV UR50, 0x0 ;  /* 0x0000000000327882 */ /* 0x000fe20000000000 */
[----:B------:R-:W-:Y:S01]  /*1dc0*/  UMOV UR51, 0x10000000 ;  /* 0x1000000000337882 */ /* 0x000fe20000000000 */
[----:B------:R-:W-:Y:S01]  /*1dd0*/  UIADD3 UR6, UP2, UPT, UR38, 0x180, URZ ;  /* 0x0000018026067890 */ /* 0x000fe2000ff5e0ff */
[----:B------:R-:W-:Y:S01]  /*1de0*/  UMOV UR58, URZ ;  /* 0x000000ff003a7c82 */ /* 0x000fe20008000000 */
[----:B------:R-:W-:Y:S01]  /*1df0*/  UMOV UR18, 0x80 ;  /* 0x0000008000127882 */ /* 0x000fe20000000000 */
[----:B------:R-:W-:Y:S01]  /*1e00*/  UMOV UR17, UR57 ;  /* 0x0000003900117c82 */ /* 0x000fe20008000000 */
[----:B------:R-:W-:Y:S01]  /*1e10*/  UMOV UR19, UR59 ;  /* 0x0000003b00137c82 */ /* 0x000fe20008000000 */
[----:B------:R-:W-:Y:S01]  /*1e20*/  UMOV UR20, UR60 ;  /* 0x0000003c00147c82 */ /* 0x000fe20008000000 */
[----:B------:R-:W-:Y:S01]  /*1e30*/  UIADD3 UR48, UP1, UPT, UR38, 0x280, URZ ;  /* 0x0000028026307890 */ /* 0x000fe2000ff3e0ff */
[----:B------:R-:W-:Y:S01]  /*1e40*/  UTMALDG.3D.MULTICAST [UR56], [UR4], UR13, desc[UR50] ;  /* 0x00003238040073b4 */ /* 0x000fe2000801180d */
[----:B------:R-:W-:-:S02]  /*1e50*/  UIADD3 UR22, UP0, UPT, UR38, 0x380, URZ ;  /* 0x0000038026167890 */ /* 0x000fc4000ff1e0ff */
[----:B------:R-:W-:Y:S02]  /*1e60*/  UIADD3 UR40, UPT, UPT, UR30, 0x10400, URZ ;  /* 0x000104001e287890 */ /* 0x000fe4000fffe0ff */
[----:B------:R-:W-:Y:S02]  /*1e70*/  UIADD3.X UR7, UPT, UPT, URZ, UR39, URZ, UP2, !UPT ;  /* 0x00000027ff077290 */ /* 0x000fe400097fe4ff */
[----:B------:R-:W-:Y:S01]  /*1e80*/  UIADD3 UR8, UPT, UPT, UR30, 0x18400, URZ ;  /* 0x000184001e087890 */ /* 0x000fe2000fffe0ff */
[----:B------:R3:W-:Y:S01]  /*1e90*/  UTMALDG.3D.MULTICAST [UR16], [UR4], UR13, desc[UR50] ;  /* 0x00003210040073b4 */ /* 0x0007e2000801180d */
[----:B------:R-:W-:Y:S02]  /*1ea0*/  UIADD3 UR32, UPT, UPT, UR53, 0x20400, URZ ;  /* 0x0002040035207890 */ /* 0x000fe4000fffe0ff */
[----:B------:R-:W-:Y:S02]  /*1eb0*/  UIADD3.X UR49, UPT, UPT, URZ, UR39, URZ, UP1, !UPT ;  /* 0x00000027ff317290 */ /* 0x000fe40008ffe4ff */
[----:B------:R-:W-:-:S02]  /*1ec0*/  UIADD3 UR24, UPT, UPT, UR47, 0x20800, URZ ;  /* 0x000208002f187890 */ /* 0x000fc4000fffe0ff */
[----:B------:R-:W-:Y:S01]  /*1ed0*/  UIADD3.X UR23, UPT, UPT, URZ, UR39, URZ, UP0, !UPT ;  /* 0x00000027ff177290 */ /* 0x000fe200087fe4ff */
[----:B------:R-:W-:Y:S01]  /*1ee0*/  UMOV UR41, UR57 ;  /* 0x0000003900297c82 */ /* 0x000fe20008000000 */
[----:B------:R-:W-:Y:S01]  /*1ef0*/  UMOV UR44, UR60 ;  /* 0x0000003c002c7c82 */ /* 0x000fe20008000000 */
[----:B------:R-:W-:Y:S01]  /*1f00*/  UMOV UR42, UR58 ;  /* 0x0000003a002a7c82 */ /* 0x000fe20008000000 */
[----:B------:R-:W-:Y:S01]  /*1f10*/  UMOV UR9, UR57 ;  /* 0x0000003900097c82 */ /* 0x000fe20008000000 */
[----:B------:R-:W-:Y:S01]  /*1f20*/  UMOV UR10, 0x80 ;  /* 0x00000080000a7882 */ /* 0x000fe20000000000 */
[----:B------:R-:W-:Y:S01]  /*1f30*/  UMOV UR11, UR43 ;  /* 0x0000002b000b7c82 */ /* 0x000fe20008000000 */
[----:B------:R-:W-:Y:S01]  /*1f40*/  UMOV UR12, UR60 ;  /* 0x0000003c000c7c82 */ /* 0x000fe20008000000 */
[----:B------:R-:W-:Y:S01]  /*1f50*/  UMOV UR34, URZ ;  /* 0x000000ff00227c82 */ /* 0x000fe20008000000 */
[----:B------:R-:W-:Y:S01]  /*1f60*/  UMOV UR33, UR57 ;  /* 0x0000003900217c82 */ /* 0x000fe20008000000 */
[----:B------:R-:W-:Y:S01]  /*1f70*/  UMOV UR37, UR60 ;  /* 0x0000003c00257c82 */ /* 0x000fe20008000000 */
[----:B------:R-:W-:Y:S01]  /*1f80*/  UMOV UR25, UR57 ;  /* 0x0000003900197c82 */ /* 0x000fe20008000000 */
[----:B------:R-:W-:Y:S01]  /*1f90*/  UMOV UR29, UR60 ;  /* 0x0000003c001d7c82 */ /* 0x000fe20008000000 */
[----:B------:R-:W-:Y:S01]  /*1fa0*/  UMOV UR26, UR34 ;  /* 0x00000022001a7c82 */ /* 0x000fe20008000000 */
[----:B---3--:R-:W-:-:S09]  /*1fb0*/  UPRMT UR4, URZ, 0x5410, UR54 ;  /* 0x00005410ff047896 */ /* 0x008fd20008000036 */
[----:B------:R3:W-:Y:S01]  /*1fc0*/  UTMALDG.3D.MULTICAST [UR40], [UR6], UR4, desc[UR50] ;  /* 0x00003228060073b4 */ /* 0x0007e20008011804 */
[----:B------:R3:W-:Y:S01]  /*1fd0*/  UTMALDG.3D.MULTICAST [UR8], [UR6], UR4, desc[UR50] ;  /* 0x00003208060073b4 */ /* 0x0007e20008011804 */
[----:B------:R3:W-:Y:S01]  /*1fe0*/  UTMALDG.4D.MULTICAST [UR32], [UR48], UR13, desc[UR50] ;  /* 0x00003220300073b4 */ /* 0x0007e2000801980d */
[----:B------:R3:W-:Y:S02]  /*1ff0*/  UTMALDG.4D.MULTICAST [UR24], [UR22], UR4, desc[UR50] ;  /* 0x00003218160073b4 */ /* 0x0007e40008019804 */
[----:B---3--:R-:W-:Y:S01]  /*2000*/  NOP ;  /* 0x0000000000007918 */ /* 0x008fe20000000000 */
.L_x_31:
[----:B------:R-:W-:Y:S05]  /*2010*/  BSYNC.RECONVERGENT B0 ;  /* 0x0000000000007941 */ /* 0x000fea0003800200 */
.L_x_25:
[----:B--23--:R-:W-:Y:S01]  /*2020*/  SHF.L.U32 R0, R12, 0x1f, RZ ;  /* 0x0000001f0c007819 */ /* 0x00cfe200000006ff */
[----:B------:R-:W-:Y:S01]  /*2030*/  @!P1 SYNCS.ARRIVE.TRANS64.A1T0 RZ, [UR57+0x58], RZ ;  /* 0x000058ffffff99a7 */ /* 0x000fe20008100039 */
[----:B------:R-:W-:Y:S02]  /*2040*/  UISETP.GT.AND UP0, UPT, UR70, UR72, UPT ;  /* 0x000000484600728c */ /* 0x000fe4000bf04270 */
[----:B------:R2:W3:Y:S07]  /*2050*/  SYNCS.PHASECHK.TRANS64.TRYWAIT P1, [UR57+0x8], R0 ;  /* 0x00000800ff0075a7 */ /* 0x0004ee0008021139 */
[----:B------:R-:W-:Y:S05]  /*2060*/  BRA.U !UP0, `(.L_x_32) ;  /* 0x0000000508247547 */ /* 0x000fea000b800000 */
[----:B------:R-:W-:-:S12]  /*2070*/  UIADD3 UR26, UPT, UPT, UR71, UR15, URZ ;  /* 0x0000000f471a7290 */ /* 0x000fd8000fffe0ff */
.L_x_40:
[----:B---34-:R-:W-:Y:S01]  /*2080*/  @!P3 MOV R2, 0x18c00 ;  /* 0x00018c000002b802 */ /* 0x018fe20000000f00 */
[----:B-123--:R-:W-:Y:S06]  /*2090*/  @P1 BRA `(.L_x_33) ;  /* 0x00000000000c1947 */ /* 0x00efec0003800000 */
[----:B-1----:R-:W-:-:S04]  /*20a0*/  SHF.L.U32 R3, R12, 0x1f, RZ ;  /* 0x0000001f0c037819 */ /* 0x002fc800000006ff */
[----:B------:R-:W1:Y:S02]  /*20b0*/  SYNCS.PHASECHK.TRANS64.TRYWAIT P0, [UR57+0x8], R3 ;  /* 0x00000803ff0075a7 */ /* 0x000e640008001139 */
[----:B-1----:R-:W-:Y:S05]  /*20c0*/  @!P0 BRA `(.L_x_34) ;  /* 0x0000011000ac8947 */ /* 0x002fea0003800000 */
.L_x_33:
[----:B------:R3:W-:Y:S01]  /*20d0*/  @!P3 SYNCS.ARRIVE.TRANS64 RZ, [UR57], R2 ;  /* 0x00000002ffffb9a7 */ /* 0x0007e20008000039 */
[----:B------:R-:W-:-:S04]  /*20e0*/  ULOP3.LUT UR4, UR46, 0x2, URZ, 0xfc, !UPT ;  /* 0x000000022e047892 */ /* 0x000fc8000f8efcff */
[----:B------:R-:W-:-:S09]  /*20f0*/  UISETP.NE.AND UP0, UPT, UR4, 0x2, UPT ;  /* 0x000000020400788c */ /* 0x000fd2000bf05270 */
[----:B------:R-:W-:Y:S05]  /*2100*/  BRA.U UP0, `(.L_x_35) ;  /* 0x0000000100047547 */ /* 0x000fea000b800000 */
[----:B------:R-:W-:Y:S05]  /*2110*/  BPT.TRAP 0x1 ;  /* 0x000000040000795c */ /* 0x000fea0000300000 */
.L_x_35:
[----:B------:R-:W-:Y:S04]  /*2120*/  BSSY.RECONVERGENT B0, `(.L_x_36) ;  /* 0x0000003000007945 */ /* 0x000fe80003800200 */
[----:B------:R-:W-:Y:S05]  /*2130*/  @P2 BRA `(.L_x_37) ;  /* 0x0000000000042947 */ /* 0x000fea0003800000 */
[----:B------:R-:W-:Y:S05]  /*2140*/  BPT.TRAP 0x1 ;  /* 0x000000040000795c */ /* 0x000fea0000300000 */
.L_x_37:
[----:B------:R-:W-:Y:S05]  /*2150*/  BSYNC.RECONVERGENT B0 ;  /* 0x0000000000007941 */ /* 0x000fea0003800200 */
.L_x_36:
[----:B------:R-:W-:Y:S02]  /*2160*/  ELECT P0, URZ, PT ;  /* 0x0000000000ff782f */ /* 0x000fe40003800000 */
[----:B------:R-:W-:Y:S01]  /*2170*/  LOP3.LUT R12, R12, 0x1, RZ, 0x3c, !PT ;  /* 0x000000010c0c7812 */ /* 0x000fe200078e3cff */
[----:B------:R-:W-:Y:S03]  /*2180*/  BSSY.RECONVERGENT B0, `(.L_x_38) ;  /* 0x0000034000007945 */ /* 0x000fe60003800200 */
[----:B-12---:R-:W-:-:S04]  /*2190*/  SHF.L.U32 R0, R12, 0x1f, RZ ;  /* 0x0000001f0c007819 */ /* 0x006fc800000006ff */
[----:B------:R1:W2:Y:S03]  /*21a0*/  SYNCS.PHASECHK.TRANS64.TRYWAIT P1, [UR57+0x8], R0 ;  /* 0x00000800ff0075a7 */ /* 0x0002a60008021139 */
[----:B------:R-:W-:Y:S05]  /*21b0*/  @!P0 BRA `(.L_x_39) ;  /* 0x0000000000c08947 */ /* 0x000fea0003800000 */
[----:B------:R-:W-:Y:S02]  /*21c0*/  UIADD3 UR4, UP3, UPT, UR38, 0x80, URZ ;  /* 0x0000008026047890 */ /* 0x000fe4000ff7e0ff */
[----:B------:R-:W-:Y:S02]  /*21d0*/  USHF.L.U32 UR66, UR15, 0x8, URZ ;  /* 0x000000080f427899 */ /* 0x000fe400080006ff */
[----:B------:R-:W-:Y:S02]  /*21e0*/  UIADD3 UR6, UP2, UPT, UR38, 0x180, URZ ;  /* 0x0000018026067890 */ /* 0x000fe4000ff5e0ff */
[----:B------:R-:W-:Y:S02]  /*21f0*/  USHF.L.U32 UR12, UR15, 0x1, URZ ;  /* 0x000000010f0c7899 */ /* 0x000fe400080006ff */
[----:B------:R-:W-:Y:S02]  /*2200*/  UIADD3 UR22, UP1, UPT, UR38, 0x280, URZ ;  /* 0x0000028026167890 */ /* 0x000fe4000ff3e0ff */
[----:B------:R-:W-:-:S02]  /*2210*/  UIADD3 UR64, UPT, UPT, UR31, 0x8400, URZ ;  /* 0x000084001f407890 */ /* 0x000fc4000fffe0ff */
[----:B------:R-:W-:Y:S02]  /*2220*/  UIADD3.X UR5, UPT, UPT, URZ, UR39, URZ, UP3, !UPT ;  /* 0x00000027ff057290 */ /* 0x000fe40009ffe4ff */
[----:B------:R-:W-:Y:S02]  /*2230*/  UPRMT UR10, URZ, 0x5410, UR55 ;  /* 0x00005410ff0a7896 */ /* 0x000fe40008000037 */
[----:B------:R-:W-:Y:S02]  /*2240*/  UIADD3 UR56, UPT, UPT, UR31, 0xc400, URZ ;  /* 0x0000c4001f387890 */ /* 0x000fe4000fffe0ff */
[----:B------:R-:W-:Y:S02]  /*2250*/  UIADD3 UR58, UPT, UPT, UR66, 0x80, URZ ;  /* 0x00000080423a7890 */ /* 0x000fe4000fffe0ff */
[----:B------:R-:W-:Y:S02]  /*2260*/  UIADD3 UR48, UPT, UPT, UR30, 0x10400, URZ ;  /* 0x000104001e307890 */ /* 0x000fe4000fffe0ff */
[----:B------:R-:W-:-:S02]  /*2270*/  UIADD3.X UR7, UPT, UPT, URZ, UR39, URZ, UP2, !UPT ;  /* 0x00000027ff077290 */ /* 0x000fc400097fe4ff */
[----:B------:R-:W-:Y:S02]  /*2280*/  UPRMT UR14, URZ, 0x5410, UR54 ;  /* 0x00005410ff0e7896 */ /* 0x000fe40008000036 */
[----:B------:R-:W-:Y:S02]  /*2290*/  UIADD3 UR24, UP0, UPT, UR38, 0x380, URZ ;  /* 0x0000038026187890 */ /* 0x000fe4000ff1e0ff */
[----:B------:R-:W-:Y:S02]  /*22a0*/  UIADD3 UR40, UPT, UPT, UR30, 0x18400, URZ ;  /* 0x000184001e287890 */ /* 0x000fe4000fffe0ff */
[----:B------:R-:W-:Y:S02]  /*22b0*/  UIADD3 UR16, UPT, UPT, UR53, 0x20400, URZ ;  /* 0x0002040035107890 */ /* 0x000fe4000fffe0ff */
[----:B------:R-:W-:Y:S02]  /*22c0*/  UIADD3.X UR23, UPT, UPT, URZ, UR39, URZ, UP1, !UPT ;  /* 0x00000027ff177290 */ /* 0x000fe40008ffe4ff */
[----:B------:R-:W-:Y:S01]  /*22d0*/  ULOP3.LUT UR19, UR12, UR35, URZ, 0xfc, !UPT ;  /* 0x000000230c137292 */ /* 0x000fe2000f8efcff */
[----:B------:R-:W-:Y:S01]  /*22e0*/  UMOV UR32, 0x0 ;  /* 0x0000000000207882 */ /* 0x000fe20000000000 */
[----:B------:R-:W-:Y:S01]  /*22f0*/  UMOV UR33, 0x10000000 ;  /* 0x1000000000217882 */ /* 0x000fe20000000000 */
[----:B------:R-:W-:Y:S01]  /*2300*/  UMOV UR65, UR57 ;  /* 0x0000003900417c82 */ /* 0x000fe20008000000 */
[----:B------:R-:W-:Y:S01]  /*2310*/  UMOV UR67, UR59 ;  /* 0x0000003b00437c82 */ /* 0x000fe20008000000 */
[----:B------:R-:W-:Y:S01]  /*2320*/  UMOV UR68, UR60 ;  /* 0x0000003c00447c82 */ /* 0x000fe20008000000 */
[----:B------:R-:W-:Y:S01]  /*2330*/  UIADD3 UR8, UPT, UPT, UR47, 0x20800, URZ ;  /* 0x000208002f087890 */ /* 0x000fe2000fffe0ff */
[----:B------:R-:W-:Y:S01]  /*2340*/  UTMALDG.3D.MULTICAST [UR64], [UR4], UR10, desc[UR32] ;  /* 0x00002040040073b4 */ /* 0x000fe2000801180a */
[----:B------:R-:W-:-:S02]  /*2350*/  UIADD3 UR12, UPT, UPT, UR28, UR12, URZ ;  /* 0x0000000c1c0c7290 */ /* 0x000fc4000fffe0ff */
[----:B------:R-:W-:Y:S01]  /*2360*/  UIADD3.X UR25, UPT, UPT, URZ, UR39, URZ, UP0, !UPT ;  /* 0x00000027ff197290 */ /* 0x000fe200087fe4ff */
[----:B------:R-:W-:Y:S01]  /*2370*/  UMOV UR49, UR57 ;  /* 0x0000003900317c82 */ /* 0x000fe20008000000 */
[----:B------:R-:W-:Y:S01]  /*2380*/  UMOV UR51, UR43 ;  /* 0x0000002b00337c82 */ /* 0x000fe20008000000 */
[----:B------:R-:W-:Y:S01]  /*2390*/  UMOV UR52, UR60 ;  /* 0x0000003c00347c82 */ /* 0x000fe20008000000 */
[----:B------:R-:W-:Y:S01]  /*23a0*/  UMOV UR50, UR66 ;  /* 0x0000004200327c82 */ /* 0x000fe20008000000 */
[----:B------:R-:W-:Y:S01]  /*23b0*/  UMOV UR41, UR57 ;  /* 0x0000003900297c82 */ /* 0x000fe20008000000 */
[----:B------:R-:W-:Y:S01]  /*23c0*/  UMOV UR44, UR60 ;  /* 0x0000003c002c7c82 */ /* 0x000fe20008000000 */
[----:B------:R-:W-:Y:S01]  /*23d0*/  UTMALDG.3D.MULTICAST [UR56], [UR4], UR10, desc[UR32] ;  /* 0x00002038040073b4 */ /* 0x000fe2000801180a */
[----:B------:R-:W-:Y:S01]  /*23e0*/  UMOV UR42, UR58 ;  /* 0x0000003a002a7c82 */ /* 0x000fe20008000000 */
[----:B------:R-:W-:Y:S01]  /*23f0*/  UMOV UR18, URZ ;  /* 0x000000ff00127c82 */ /* 0x000fe20008000000 */
[----:B------:R-:W-:Y:S01]  /*2400*/  UMOV UR17, UR57 ;  /* 0x0000003900117c82 */ /* 0x000fe20008000000 */
[----:B------:R-:W-:Y:S01]  /*2410*/  UMOV UR20, UR36 ;  /* 0x0000002400147c82 */ /* 0x000fe20008000000 */
[----:B------:R-:W-:Y:S01]  /*2420*/  UMOV UR21, UR60 ;  /* 0x0000003c00157c82 */ /* 0x000fe20008000000 */
[----:B------:R-:W-:Y:S01]  /*2430*/  UMOV UR9, UR57 ;  /* 0x0000003900097c82 */ /* 0x000fe20008000000 */
[----:B------:R-:W-:Y:S01]  /*2440*/  UMOV UR11, UR27 ;  /* 0x0000001b000b7c82 */ /* 0x000fe20008000000 */
[----:B------:R-:W-:Y:S01]  /*2450*/  UTMALDG.3D.MULTICAST [UR48], [UR6], UR14, desc[UR32] ;  /* 0x00002030060073b4 */ /* 0x000fe2000801180e */
[----:B------:R-:W-:Y:S01]  /*2460*/  UMOV UR13, UR60 ;  /* 0x0000003c000d7c82 */ /* 0x000fe20008000000 */
[----:B------:R-:W-:Y:S01]  /*2470*/  UTMALDG.3D.MULTICAST [UR40], [UR6], UR14, desc[UR32] ;  /* 0x00002028060073b4 */ /* 0x000fe2000801180e */
[----:B------:R4:W-:Y:S02]  /*2480*/  UTMALDG.4D.MULTICAST [UR16], [UR22], UR10, desc[UR32] ;  /* 0x00002010160073b4 */ /* 0x0009e4000801980a */
[----:B----4-:R-:W-:-:S02]  /*2490*/  UMOV UR10, UR18 ;  /* 0x00000012000a7c82 */ /* 0x010fc40008000000 */
[----:B------:R4:W-:Y:S02]  /*24a0*/  UTMALDG.4D.MULTICAST [UR8], [UR24], UR14, desc[UR32] ;  /* 0x00002008180073b4 */ /* 0x0009e4000801980e */
[----:B----4-:R-:W-:Y:S01]  /*24b0*/  NOP ;  /* 0x0000000000007918 */ /* 0x010fe20000000000 */
.L_x_39:
[----:B------:R-:W-:Y:S05]  /*24c0*/  BSYNC.RECONVERGENT B0 ;  /* 0x0000000000007941 */ /* 0x000fea0003800200 */
.L_x_38:
[----:B------:R-:W-:-:S04]  /*24d0*/  UIADD3 UR15, UPT, UPT, UR15, 0x1, URZ ;  /* 0x000000010f0f7890 */ /* 0x000fc8000fffe0ff */
[----:B------:R-:W-:-:S09]  /*24e0*/  UISETP.NE.AND UP0, UPT, UR15, UR26, UPT ;  /* 0x0000001a0f00728c */ /* 0x000fd2000bf05270 */
[----:B------:R-:W-:Y:S05]  /*24f0*/  BRA.U UP0, `(.L_x_40) ;  /* 0xfffffff900e07547 */ /* 0x000fea000b83ffff */
.L_x_32:
[C---:B-1----:R-:W-:Y:S01]  /*2500*/  LEA R3, R11.reuse, UR57, 0x3 ;  /* 0x000000390b037c11 */ /* 0x042fe2000f8e18ff */
[----:B------:R-:W-:Y:S01]  /*2510*/  NOP ;  /* 0x0000000000007918 */ /* 0x000fe20000000000 */
[----:B--2---:R-:W-:Y:S02]  /*2520*/  SHF.L.U32 R0, R10, 0x1f, RZ ;  /* 0x0000001f0a007819 */ /* 0x004fe400000006ff */
[----:B------:R-:W-:Y:S02]  /*2530*/  LEA R5, R11, UR57, 0x4 ;  /* 0x000000390b057c11 */ /* 0x000fe4000f8e20ff */
[----:B----4-:R-:W1:Y:S02]  /*2540*/  SYNCS.PHASECHK.TRANS64.TRYWAIT P0, [R3+URZ+0x60], R0 ;  /* 0x00006000030075a7 */ /* 0x010e6400080011ff */
[----:B-1----:R-:W-:Y:S05]  /*2550*/  @!P0 BRA `(.L_x_41) ;  /* 0x0000010c00a08947 */ /* 0x002fea0003800000 */
.L_x_192:
[----:B------:R-:W2:Y:S01]  /*2560*/  LDS.128 R4, [R5+0xc0] ;  /* 0x0000c00005047984 */ /* 0x000ea20000000c00 */
[----:B------:R-:W-:Y:S01]  /*2570*/  UISETP.GE.AND UP0, UPT, UR45, 0x1, UPT ;  /* 0x000000012d00788c */ /* 0x000fe2000bf06270 */
[----:B------:R-:W-:Y:S01]  /*2580*/  @!PT LDS RZ, [RZ] ;  /* 0x00000000fffff984 */ /* 0x000fe20000000800 */
[----:B------:R-:W-:Y:S01]  /*2590*/  @!PT LDS RZ, [RZ] ;  /* 0x00000000fffff984 */ /* 0x000fe20000000800 */
[----:B------:R-:W-:Y:S01]  /*25a0*/  @!PT LDS RZ, [RZ] ;  /* 0x00000000fffff984 */ /* 0x000fe20000000800 */
[----:B------:R-:W-:Y:S01]  /*25b0*/  @!PT LDS RZ, [RZ] ;  /* 0x00000000fffff984 */ /* 0x000fe20000000800 */
[----:B------:R4:W-:Y:S06]  /*25c0*/  MEMBAR.ALL.CTA ;  /* 0x0000000000007992 */ /* 0x0009ec0000008000 */
[----:B----4-:R-:W4:Y:S01]  /*25d0*/  FENCE.VIEW.ASYNC.S ;  /* 0x00000000000073c6 */ /* 0x010f220000000000 */
[----:B--2---:R-:W-:-:S13]  /*25e0*/  LOP3.LUT P0, RZ, R6, 0x1, RZ, 0xc0, !PT ;  /* 0x0000000106ff7812 */ /* 0x004fda000780c0ff */
[----:B----4-:R-:W-:Y:S01]  /*25f0*/  VOTEU.ANY UP1, P0 ;  /* 0x0000000000ff7886 */ /* 0x010fe20000020100 */
[----:B------:R-:W-:-:S13]  /*2600*/  PLOP3.LUT P0, PT, PT, PT, UP1, 0x80, 0x8 ;  /* 0x000000000008781c */ /* 0x000fda0003f0f018 */
[----:B-1----:R-:W-:Y:S02]  /*2610*/  @P0 LOP3.LUT R0, R5, 0xffff, RZ, 0xc0, !PT ;  /* 0x0000ffff05000812 */ /* 0x002fe400078ec0ff */
[----:B---3--:R-:W-:Y:S02]  /*2620*/  @P0 MOV R2, R4 ;  /* 0x0000000400020202 */ /* 0x008fe40000000f00 */
[----:B------:R-:W-:Y:S01]  /*2630*/  @P0 R2UR UR5, R0 ;  /* 0x00000000000502ca */ /* 0x000fe200000e0000 */
[----:B------:R-:W-:Y:S01]  /*2640*/  VIADD R0, R3, 0x70 ;  /* 0x0000007003007836 */ /* 0x000fe20000000000 */
[----:B------:R-:W-:Y:S02]  /*2650*/  @P0 SHF.R.U32.HI R4, RZ, 0x10, R5 ;  /* 0x00000010ff040819 */ /* 0x000fe40000011605 */
[----:B------:R-:W-:Y:S02]  /*2660*/  @P0 R2UR UR6, R2 ;  /* 0x00000000020602ca */ /* 0x000fe400000e0000 */
[----:B------:R-:W-:-:S02]  /*2670*/  PRMT R0, RZ, 0x654, R0 ;  /* 0x00000654ff007816 */ /* 0x000fc40000000000 */
[----:B------:R-:W-:Y:S02]  /*2680*/  @P0 R2UR UR4, R4 ;  /* 0x00000000040402ca */ /* 0x000fe400000e0000 */
[----:B------:R1:W-:Y:S03]  /*2690*/  SYNCS.ARRIVE.TRANS64.RED.A1T0 RZ, [R0+URZ], RZ ;  /* 0x000000ff00ff79a7 */ /* 0x0003e600081004ff */
[----:B------:R-:W-:-:S04]  /*26a0*/  @UP1 UMOV UR61, UR5 ;  /* 0x00000005003d1c82 */ /* 0x000fc80008000000 */
[----:B------:R-:W-:-:S04]  /*26b0*/  @UP1 UMOV UR62, UR6 ;  /* 0x00000006003e1c82 */ /* 0x000fc80008000000 */
[----:B------:R-:W-:Y:S01]  /*26c0*/  @UP1 UMOV UR60, UR4 ;  /* 0x00000004003c1c82 */ /* 0x000fe20008000000 */
[----:B------:R-:W-:Y:S05]  /*26d0*/  BRA.U !UP0, `(.L_x_42) ;  /* 0x0000000108d47547 */ /* 0x000fea000b800000 */
[----:B------:R-:W2:Y:S01]  /*26e0*/  LDCU.128 UR12, c[0x0][0xf10] ;  /* 0x0001e200ff0c77ac */ /* 0x000ea20008000c00 */
[----:B------:R-:W3:Y:S01]  /*26f0*/  LDCU UR21, c[0x0][0xf20] ;  /* 0x0001e400ff1577ac */ /* 0x000ee20008000800 */
[----:B------:R-:W4:Y:S01]  /*2700*/  LDCU UR20, c[0x0][0xf0c] ;  /* 0x0001e180ff1477ac */ /* 0x000f220008000800 */
[----:B------:R-:W1:Y:S01]  /*2710*/  LDCU.64 UR8, c[0x0][0xf28] ;  /* 0x0001e500ff0877ac */ /* 0x000e620008000a00 */
[----:B------:R-:W-:Y:S02]  /*2720*/  UISETP.NE.AND UP3, UPT, UR45, 0x1, UPT ;  /* 0x000000012d00788c */ /* 0x000fe4000bf65270 */
[----:B--2---:R-:W-:Y:S02]  /*2730*/  UIMAD.WIDE.U32 UR6, UR63, UR15, URZ ;  /* 0x0000000f3f0672a5 */ /* 0x004fe4000f8e00ff */
[----:B------:R-:W-:Y:S02]  /*2740*/  UIMAD.WIDE.U32 UR4, UR69, UR12, URZ ;  /* 0x0000000c450472a5 */ /* 0x000fe4000f8e00ff */
[----:B------:R-:W-:-:S02]  /*2750*/  UISETP.NE.AND UP0, UPT, UR14, 0x1, UPT ;  /* 0x000000010e00788c */ /* 0x000fc4000bf05270 */
[----:B------:R-:W-:Y:S01]  /*2760*/  UIMAD.WIDE.U32 UR18, UR61, UR15, URZ ;  /* 0x0000000f3d1272a5 */ /* 0x000fe2000f8e00ff */
[----:B------:R-:W-:Y:S02]  /*2770*/  UMOV UR6, UR7 ;  /* 0x0000000700067c82 */ /* 0x000fe40008000000 */
[----:B------:R-:W-:Y:S01]  /*2780*/  UMOV UR4, UR5 ;  /* 0x0000000500047c82 */ /* 0x000fe20008000000 */
[----:B---3--:R-:W-:Y:S02]  /*2790*/  USHF.R.U32.HI UR6, URZ, UR21, UR6 ;  /* 0x00000015ff067299 */ /* 0x008fe40008011606 */
[----:B----4-:R-:W-:Y:S02]  /*27a0*/  UISETP.NE.AND UP2, UPT, UR20, 0x1, UPT ;  /* 0x000000011400788c */ /* 0x010fe4000bf45270 */
[----:B------:R-:W-:Y:S02]  /*27b0*/  USHF.R.U32.HI UR4, URZ, UR13, UR4 ;  /* 0x0000000dff047299 */ /* 0x000fe40008011604 */
[----:B------:R-:W-:-:S02]  /*27c0*/  USEL UR5, UR63, UR6, !UP0 ;  /* 0x000000063f057287 */ /* 0x000fc4000c000000 */
[----:B------:R-:W-:Y:S02]  /*27d0*/  USEL UR6, UR69, UR4, !UP2 ;  /* 0x0000000445067287 */ /* 0x000fe4000d000000 */
[----:B-1----:R-:W-:Y:S01]  /*27e0*/  UIMAD.WIDE.U32 UR10, UR5, UR8, URZ ;  /* 0x00000008050a72a5 */ /* 0x002fe2000f8e00ff */
[----:B------:R-:W-:Y:S01]  /*27f0*/  UMOV UR4, UR19 ;  /* 0x0000001300047c82 */ /* 0x000fe20008000000 */
[----:B------:R-:W-:Y:S02]  /*2800*/  UIMAD.WIDE.U32 UR16, UR62, UR12, URZ ;  /* 0x0000000c3e1072a5 */ /* 0x000fe4000f8e00ff */
[----:B------:R-:W-:-:S03]  /*2810*/  UIMAD.WIDE.U32 UR18, UR6, UR8, URZ ;  /* 0x00000008061272a5 */ /* 0x000fc6000f8e00ff */
[----:B------:R-:W-:Y:S01]  /*2820*/  UMOV UR10, UR11 ;  /* 0x0000000b000a7c82 */ /* 0x000fe20008000000 */
[----:B------:R-:W-:Y:S02]  /*2830*/  USHF.R.U32.HI UR4, URZ, UR21, UR4 ;  /* 0x00000015ff047299 */ /* 0x000fe40008011604 */
[----:B------:R-:W-:Y:S01]  /*2840*/  @UP3 USHF.R.U32.HI UR5, URZ, UR9, UR10 ;  /* 0x00000009ff053299 */ /* 0x000fe2000801160a */
[----:B------:R-:W-:Y:S01]  /*2850*/  UMOV UR16, UR17 ;  /* 0x0000001100107c82 */ /* 0x000fe20008000000 */
[----:B------:R-:W-:Y:S01]  /*2860*/  UMOV UR18, UR19 ;  /* 0x0000001300127c82 */ /* 0x000fe20008000000 */
[----:B------:R-:W-:Y:S02]  /*2870*/  USHF.R.U32.HI UR13, URZ, UR13, UR16 ;  /* 0x0000000dff0d7299 */ /* 0x000fe40008011610 */
[----:B------:R-:W-:Y:S02]  /*2880*/  USEL UR4, UR61, UR4, !UP0 ;  /* 0x000000043d047287 */ /* 0x000fe4000c000000 */
[----:B------:R-:W-:-:S02]  /*2890*/  @UP3 USHF.R.U32.HI UR6, URZ, UR9, UR18 ;  /* 0x00000009ff063299 */ /* 0x000fc40008011612 */
[----:B------:R-:W-:Y:S02]  /*28a0*/  UIMAD UR7, UR45, UR5, URZ ;  /* 0x000000052d0772a4 */ /* 0x000fe4000f8e02ff */
[----:B------:R-:W-:Y:S02]  /*28b0*/  USEL UR5, UR62, UR13, !UP2 ;  /* 0x0000000d3e057287 */ /* 0x000fe4000d000000 */
[----:B------:R-:W-:Y:S02]  /*28c0*/  UIMAD UR10, UR45, UR6, URZ ;  /* 0x000000062d0a72a4 */ /* 0x000fe4000f8e02ff */
[----:B------:R-:W-:Y:S02]  /*28d0*/  UISETP.GE.AND UP0, UPT, UR4, UR7, UPT ;  /* 0x000000070400728c */ /* 0x000fe4000bf06270 */
[----:B------:R-:W-:Y:S02]  /*28e0*/  UIMAD.WIDE.U32 UR12, UR4, UR8, URZ ;  /* 0x00000008040c72a5 */ /* 0x000fe4000f8e00ff */
[----:B------:R-:W-:-:S02]  /*28f0*/  UISETP.GE.OR UP0, UPT, UR5, UR10, UP0 ;  /* 0x0000000a0500728c */ /* 0x000fc40008706670 */
        /* <DEDUP_REMOVED lines=19> */
.L_x_42:
[----:B------:R-:W2:Y:S02]  /*2a30*/  LDCU UR4, c[0x0][0xf30] ;  /* 0x0001e600ff0477ac */ /* 0x000ea40008000800 */
[----:B--2---:R-:W-:-:S09]  /*2a40*/  UISETP.NE.AND UP0, UPT, UR4, 0x1, UPT ;  /* 0x000000010400788c */ /* 0x004fd2000bf05270 */
[----:B------:R-:W-:Y:S05]  /*2a50*/  BRA.U UP0, `(.L_x_43) ;  /* 0x0000000100447547 */ /* 0x000fea000b800000 */
        /* <DEDUP_REMOVED lines=17> */
.L_x_43:
[----:B------:R-:W-:Y:S01]  /*2b70*/  VIADD R11, R11, 0x1 ;  /* 0x000000010b0b7836 */ /* 0x000fe20000000000 */
[----:B------:R-:W-:Y:S02]  /*2b80*/  R2UR UR5, R178 ;  /* 0x00000000b20572ca */ /* 0x000fe400000e0000 */
[----:B------:R-:W-:Y:S02]  /*2b90*/  R2UR UR4, R179 ;  /* 0x00000000b30472ca */ /* 0x000fe400000e0000 */
[C---:B------:R-:W-:Y:S02]  /*2ba0*/  ISETP.NE.AND P0, PT, R11.reuse, 0x2, PT ;  /* 0x000000020b00780c */ /* 0x040fe40003f05270 */
[----:B------:R-:W-:Y:S02]  /*2bb0*/  PLOP3.LUT P1, PT, PT, PT, PT, 0x80, 0x8 ;  /* 0x000000000008781c */ /* 0x000fe40003f2f070 */
[----:B------:R-:W-:Y:S02]  /*2bc0*/  SEL R3, RZ, 0x1, P0 ;  /* 0x00000001ff037807 */ /* 0x000fe40000000000 */
[----:B------:R-:W-:-:S02]  /*2bd0*/  SEL R11, R11, RZ, P0 ;  /* 0x000000ff0b0b7207 */ /* 0x000fc40000000000 */
[----:B------:R-:W-:Y:S01]  /*2be0*/  LOP3.LUT R10, R10, R3, RZ, 0x3c, !PT ;  /* 0x000000030a0a7212 */ /* 0x000fe200078e3cff */
[----:B------:R-:W-:Y:S02]  /*2bf0*/  UIADD3 UR20, UPT, UPT, UR61, UR5, URZ ;  /* 0x000000053d147290 */ /* 0x000fe4000fffe0ff */
[----:B------:R-:W-:Y:S01]  /*2c00*/  UIADD3 UR36, UPT, UPT, UR62, UR4, URZ ;  /* 0x000000043e247290 */ /* 0x000fe2000fffe0ff */
[----:B------:R-:W-:Y:S11]  /*2c10*/  BRA.U UP1, `(.L_x_44) ;  /* 0xffffffed01a47547 */ /* 0x000ff6000b83ffff */
[----:B-1----:R-:W-:-:S07]  /*2c20*/  MOV R0, UR57 ;  /* 0x0000003900007c02 */ /* 0x002fce0008000f00 */
.L_x_45:
[----:B-1----:R-:W-:-:S04]  /*2c30*/  SHF.L.U32 R3, R12, 0x1f, RZ ;  /* 0x0000001f0c037819 */ /* 0x002fc800000006ff */
[----:B------:R1:W2:Y:S03]  /*2c40*/  SYNCS.PHASECHK.TRANS64.TRYWAIT P0, [R0+URZ+0x8], R3 ;  /* 0x00000803000075a7 */ /* 0x0002a600080011ff */
[----:B--2---:R-:W-:Y:S05]  /*2c50*/  @!P0 NANOSLEEP.SYNCS 0x989680 ;  /* 0x009896800000895d */ /* 0x004fea0003900000 */
[----:B------:R-:W2:Y:S02]  /*2c60*/  @!P0 SYNCS.PHASECHK.TRANS64 P0, [R0+URZ+0x8], R3 ;  /* 0x00000803000085a7 */ /* 0x000ea400080010ff */
[----:B--2---:R-:W-:Y:S05]  /*2c70*/  @P0 EXIT ;  /* 0x000000000000094d */ /* 0x004fea0003800000 */
[----:B------:R-:W-:Y:S05]  /*2c80*/  BRA `(.L_x_45) ;  /* 0xfffffffc00e87947 */ /* 0x000fea000383ffff */
.L_x_22:
[----:B------:R-:W2:Y:S02]  /*2c90*/  S2UR UR4, SR_CgaCtaId ;  /* 0x00000000000479c3 */ /* 0x000ea40000008800 */
[----:B--2---:R-:W-:-:S04]  /*2ca0*/  UISETP.NE.AND UP0, UPT, UR4, URZ, UPT ;  /* 0x000000ff0400728c */ /* 0x004fc8000bf05270 */
[----:B------:R-:W-:-:S09]  /*2cb0*/  UISETP.NE.OR UP0, UPT, UR21, 0x1, UP0 ;  /* 0x000000011500788c */ /* 0x000fd20008705670 */
[----:B------:R-:W-:Y:S05]  /*2cc0*/  BRA.U UP0, `(.L_x_46) ;  /* 0x00000005004c7547 */ /* 0x000fea000b800000 */
[----:B------:R-:W2:Y:S01]  /*2cd0*/  S2UR UR5, SR_CgaCtaId ;  /* 0x00000000000579c3 */ /* 0x000ea20000008800 */
[----:B------:R-:W-:Y:S01]  /*2ce0*/  UMOV UR4, 0x400 ;  /* 0x0000040000047882 */ /* 0x000fe20000000000 */
[----:B------:R-:W-:Y:S01]  /*2cf0*/  ISETP.GE.U32.AND P2, PT, R2, 0x8, PT ;  /* 0x000000080200780c */ /* 0x000fe20003f46070 */
[----:B------:R-:W-:Y:S01]  /*2d00*/  IMAD.MOV.U32 R12, RZ, RZ, 0x1 ;  /* 0x00000001ff0c7424 */ /* 0x000fe200078e00ff */
[----:B------:R-:W-:Y:S02]  /*2d10*/  CS2R R10, SRZ ;  /* 0x00000000000a7805 */ /* 0x000fe4000001ff00 */
[----:B------:R-:W-:Y:S01]  /*2d20*/  CS2R R8, SRZ ;  /* 0x0000000000087805 */ /* 0x000fe2000001ff00 */
[----:B--2---:R-:W-:-:S03]  /*2d30*/  ULEA UR6, UR5, UR4, 0x18 ;  /* 0x0000000405067291 */ /* 0x004fc6000f8ec0ff */
[----:B------:R-:W-:-:S09]  /*2d40*/  UMOV UR5, URZ ;  /* 0x000000ff00057c82 */ /* 0x000fd20008000000 */
.L_x_50:
[----:B------:R-:W-:Y:S02]  /*2d50*/  LEA R0, R8, UR6, 0x3 ;  /* 0x0000000608007c11 */ /* 0x000fe4000f8e18ff */
[----:B------:R-:W-:-:S03]  /*2d60*/  SHF.L.U32 R5, R9, 0x1f, RZ ;  /* 0x0000001f09057819 */ /* 0x000fc600000006ff */
[----:B------:R-:W-:Y:S01]  /*2d70*/  VIADD R4, R0, 0xa0 ;  /* 0x000000a000047836 */ /* 0x000fe20000000000 */
[----:B------:R-:W2:Y:S02]  /*2d80*/  SYNCS.PHASECHK.TRANS64.TRYWAIT P0, [R0+URZ+0x90], R5 ;  /* 0x00009005000075a7 */ /* 0x000ea400080011ff */
[----:B--2---:R-:W-:Y:S05]  /*2d90*/  @!P0 BRA `(.L_x_47) ;  /* 0x0000010400a48947 */ /* 0x004fea0003800000 */
.L_x_193:
[----:B------:R-:W-:Y:S01]  /*2da0*/  ULEA UR4, UR5, UR6, 0x3 ;  /* 0x0000000605047291 */ /* 0x000fe2000f8e18ff */
[----:B------:R-:W-:Y:S02]  /*2db0*/  PRMT R4, RZ, 0x654, R4 ;  /* 0x00000654ff047816 */ /* 0x000fe40000000004 */
[----:B--2---:R-:W-:Y:S01]  /*2dc0*/  SHF.L.U32 R5, R12, 0x1f, RZ ;  /* 0x0000001f0c057819 */ /* 0x004fe200000006ff */
[----:B------:R-:W-:Y:S01]  /*2dd0*/  UIADD3 UR7, UPT, UPT, UR4, 0x60, URZ ;  /* 0x0000006004077890 */ /* 0x000fe2000fffe0ff */
[----:B------:R2:W-:Y:S05]  /*2de0*/  SYNCS.ARRIVE.TRANS64.RED.A1T0 RZ, [R4+URZ], RZ ;  /* 0x000000ff04ff79a7 */ /* 0x0005ea00081004ff */
[----:B------:R-:W-:Y:S01]  /*2df0*/  IMAD.U32 R7, RZ, RZ, UR7 ;  /* 0x00000007ff077e24 */ /* 0x000fe2000f8e00ff */
[----:B------:R-:W3:Y:S04]  /*2e00*/  SYNCS.PHASECHK.TRANS64.TRYWAIT P0, [UR4+0x70], R5 ;  /* 0x00007005ff0075a7 */ /* 0x000ee80008001104 */
[----:B------:R-:W-:Y:S01]  /*2e10*/  PRMT R6, R2, 0x654, R7 ;  /* 0x0000065402067816 */ /* 0x000fe20000000007 */
[----:B--2---:R-:W-:Y:S01]  /*2e20*/  @!P2 IMAD.MOV.U32 R4, RZ, RZ, 0x10 ;  /* 0x00000010ff04a424 */ /* 0x004fe200078e00ff */
[----:B---3--:R-:W-:Y:S06]  /*2e30*/  @!P0 BRA `(.L_x_48) ;  /* 0x0000010400908947 */ /* 0x008fec0003800000 */
.L_x_195:
[----:B------:R-:W-:Y:S01]  /*2e40*/  ULEA UR8, UR5, UR6, 0x4 ;  /* 0x0000000605087291 */ /* 0x000fe2000f8e20ff */
[----:B------:R-:W-:Y:S01]  /*2e50*/  SEL R3, R6, R3, !P2 ;  /* 0x0000000306037207 */ /* 0x000fe20005000000 */
[----:B------:R-:W-:Y:S01]  /*2e60*/  UIADD3 UR9, UPT, UPT, UR4, 0x60, URZ ;  /* 0x0000006004097890 */ /* 0x000fe2000fffe0ff */
[----:B--2---:R-:W-:Y:S01]  /*2e70*/  LEA R0, R11, UR6, 0x3 ;  /* 0x000000060b007c11 */ /* 0x004fe2000f8e18ff */
[----:B------:R-:W-:Y:S01]  /*2e80*/  UIADD3 UR8, UPT, UPT, UR8, 0xc0, URZ ;  /* 0x000000c008087890 */ /* 0x000fe2000fffe0ff */
[----:B------:R-:W-:Y:S01]  /*2e90*/  SHF.L.U32 R5, R10, 0x1f, RZ ;  /* 0x0000001f0a057819 */ /* 0x000fe200000006ff */
[----:B------:R2:W-:Y:S01]  /*2ea0*/  @!P2 SYNCS.ARRIVE.TRANS64.RED RZ, [R3+URZ], R4 ;  /* 0x0000000403ffa9a7 */ /* 0x0005e200080004ff */
[----:B------:R-:W-:Y:S01]  /*2eb0*/  UIADD3 UR4, UPT, UPT, UR5, 0x1, URZ ;  /* 0x0000000105047890 */ /* 0x000fe2000fffe0ff */
[----:B------:R-:W-:-:S03]  /*2ec0*/  VIADD R8, R8, 0x1 ;  /* 0x0000000108087836 */ /* 0x000fc60000000000 */
[----:B------:R-:W-:Y:S02]  /*2ed0*/  UISETP.NE.AND UP0, UPT, UR4, 0x2, UPT ;  /* 0x000000020400788c */ /* 0x000fe4000bf05270 */
[----:B------:R-:W-:Y:S06]  /*2ee0*/  UGETNEXTWORKID.BROADCAST [UR8], [UR9] ;  /* 0x00000000080073ca */ /* 0x000fec0008000100 */
[----:B------:R-:W-:Y:S01]  /*2ef0*/  USEL UR7, URZ, 0x1, UP0 ;  /* 0x00000001ff077887 */ /* 0x000fe20008000000 */
[----:B------:R-:W-:Y:S01]  /*2f00*/  ISETP.NE.AND P0, PT, R8, 0x2, PT ;  /* 0x000000020800780c */ /* 0x000fe20003f05270 */
[----:B------:R-:W-:Y:S01]  /*2f10*/  USEL UR5, UR4, URZ, UP0 ;  /* 0x000000ff04057287 */ /* 0x000fe20008000000 */
[----:B------:R-:W3:Y:S03]  /*2f20*/  SYNCS.PHASECHK.TRANS64.TRYWAIT P1, [R0+URZ+0x60], R5 ;  /* 0x00006005000075a7 */ /* 0x000ee600080211ff */
[----:B------:R-:W-:Y:S01]  /*2f30*/  LOP3.LUT R12, R12, UR7, RZ, 0x3c, !PT ;  /* 0x000000070c0c7c12 */ /* 0x000fe2000f8e3cff */
[----:B--23--:R-:W-:Y:S07]  /*2f40*/  @!P1 BRA `(.L_x_49) ;  /* 0x0000010400649947 */ /* 0x00cfee0003800000 */
.L_x_196:
[C---:B------:R-:W-:Y:S01]  /*2f50*/  LEA R4, R11.reuse, UR6, 0x4 ;  /* 0x000000060b047c11 */ /* 0x040fe2000f8e20ff */
[----:B--2---:R-:W-:Y:S01]  /*2f60*/  VIADD R0, R0, 0x70 ;  /* 0x0000007000007836 */ /* 0x004fe20000000000 */
[----:B------:R-:W-:Y:S01]  /*2f70*/  SEL R8, R8, RZ, P0 ;  /* 0x000000ff08087207 */ /* 0x000fe20000000000 */
[----:B------:R-:W-:-:S03]  /*2f80*/  VIADD R11, R11, 0x1 ;  /* 0x000000010b0b7836 */ /* 0x000fc60000000000 */
[----:B------:R-:W2:Y:S01]  /*2f90*/  LDS.128 R4, [R4+0xc0] ;  /* 0x0000c00004047984 */ /* 0x000ea20000000c00 */
[----:B------:R-:W-:Y:S02]  /*2fa0*/  PRMT R0, RZ, 0x654, R0 ;  /* 0x00000654ff007816 */ /* 0x000fe40000000000 */
[C---:B------:R-:W-:Y:S01]  /*2fb0*/  ISETP.NE.AND P1, PT, R11.reuse, 0x2, PT ;  /* 0x000000020b00780c */ /* 0x040fe20003f25270 */
[----:B------:R-:W-:Y:S01]  /*2fc0*/  @!PT LDS RZ, [RZ] ;  /* 0x00000000fffff984 */ /* 0x000fe20000000800 */
[----:B------:R-:W-:Y:S01]  /*2fd0*/  @!PT LDS RZ, [RZ] ;  /* 0x00000000fffff984 */ /* 0x000fe20000000800 */
[----:B------:R-:W-:Y:S01]  /*2fe0*/  @!PT LDS RZ, [RZ] ;  /* 0x00000000fffff984 */ /* 0x000fe20000000800 */
[----:B------:R-:W-:Y:S01]  /*2ff0*/  @!PT LDS RZ, [RZ] ;  /* 0x00000000fffff984 */ /* 0x000fe20000000800 */
[----:B------:R3:W-:Y:S06]  /*3000*/  MEMBAR.ALL.CTA ;  /* 0x0000000000007992 */ /* 0x0007ec0000008000 */
[----:B---3--:R-:W3:Y:S01]  /*3010*/  FENCE.VIEW.ASYNC.S ;  /* 0x00000000000073c6 */ /* 0x008ee20000000000 */
[----:B------:R-:W-:Y:S01]  /*3020*/  SEL R11, R11, RZ, P1 ;  /* 0x000000ff0b0b7207 */ /* 0x000fe20000800000 */
[----:B---3--:R3:W-:Y:S01]  /*3030*/  SYNCS.ARRIVE.TRANS64.RED.A1T0 RZ, [R0+URZ], RZ ;  /* 0x000000ff00ff79a7 */ /* 0x0087e200081004ff */
[----:B--2---:R-:W-:-:S02]  /*3040*/  LOP3.LUT P3, RZ, R6, 0x1, RZ, 0xc0, !PT ;  /* 0x0000000106ff7812 */ /* 0x004fc4000786c0ff */
[----:B------:R-:W-:-:S04]  /*3050*/  SEL R5, RZ, 0x1, P1 ;  /* 0x00000001ff057807 */ /* 0x000fc80000800000 */
[----:B------:R-:W-:Y:S02]  /*3060*/  LOP3.LUT R10, R10, R5, RZ, 0x3c, !PT ;  /* 0x000000050a0a7212 */ /* 0x000fe400078e3cff */
[----:B---3--:R-:W-:-:S04]  /*3070*/  SEL R0, RZ, 0x1, P0 ;  /* 0x00000001ff007807 */ /* 0x008fc80000000000 */
[----:B------:R-:W-:Y:S01]  /*3080*/  LOP3.LUT R9, R9, R0, RZ, 0x3c, !PT ;  /* 0x0000000009097212 */ /* 0x000fe200078e3cff */
[----:B------:R-:W-:Y:S06]  /*3090*/  @P3 BRA `(.L_x_50) ;  /* 0xfffffffc002c3947 */ /* 0x000fec000383ffff */
[----:B------:R-:W-:Y:S01]  /*30a0*/  ULEA UR4, UR5, UR6, 0x3 ;  /* 0x0000000605047291 */ /* 0x000fe2000f8e18ff */
[----:B------:R-:W-:-:S08]  /*30b0*/  SHF.L.U32 R3, R12, 0x1f, RZ ;  /* 0x0000001f0c037819 */ /* 0x000fd000000006ff */
[----:B------:R-:W2:Y:S02]  /*30c0*/  SYNCS.PHASECHK.TRANS64 P0, [UR4+0x70], R3 ;  /* 0x00007003ff0075a7 */ /* 0x000ea40008001004 */
[----:B--2---:R-:W-:Y:S05]  /*30d0*/  @P0 BRA `(.L_x_51) ;  /* 0x0000000000080947 */ /* 0x004fea0003800000 */
[----:B------:R-:W2:Y:S02]  /*30e0*/  SYNCS.PHASECHK.TRANS64.TRYWAIT P0, [UR4+0x70], R3 ;  /* 0x00007003ff0075a7 */ /* 0x000ea40008001104 */
[----:B--2---:R-:W-:Y:S05]  /*30f0*/  @!P0 BRA `(.L_x_52) ;  /* 0x00000104000c8947 */ /* 0x004fea0003800000 */
.L_x_51:
[----:B------:R-:W-:-:S04]  /*3100*/  UIADD3 UR7, UPT, UPT, UR5, 0x1, URZ ;  /* 0x0000000105077890 */ /* 0x000fc8000fffe0ff */
[----:B------:R-:W-:-:S04]  /*3110*/  UISETP.NE.AND UP0, UPT, UR7, 0x2, UPT ;  /* 0x000000020700788c */ /* 0x000fc8000bf05270 */
[----:B------:R-:W-:Y:S02]  /*3120*/  USEL UR8, URZ, 0x1, UP0 ;  /* 0x00000001ff087887 */ /* 0x000fe40008000000 */
[----:B------:R-:W-:-:S04]  /*3130*/  USEL UR7, UR7, URZ, UP0 ;  /* 0x000000ff07077287 */ /* 0x000fc80008000000 */
[----:B------:R-:W-:Y:S01]  /*3140*/  ULEA UR7, UR7, UR6, 0x3 ;  /* 0x0000000607077291 */ /* 0x000fe2000f8e18ff */
[----:B--2---:R-:W-:-:S04]  /*3150*/  LOP3.LUT R3, R12, UR8, RZ, 0x3c, !PT ;  /* 0x000000080c037c12 */ /* 0x004fc8000f8e3cff */
[----:B------:R-:W-:-:S04]  /*3160*/  SHF.L.U32 R0, R3, 0x1f, RZ ;  /* 0x0000001f03007819 */ /* 0x000fc800000006ff */
[----:B------:R-:W2:Y:S02]  /*3170*/  SYNCS.PHASECHK.TRANS64 P0, [UR7+0x70], R0 ;  /* 0x00007000ff0075a7 */ /* 0x000ea40008001007 */
[----:B-12---:R-:W-:Y:S05]  /*3180*/  @P0 EXIT ;  /* 0x000000000000094d */ /* 0x006fea0003800000 */
[----:B------:R-:W-:Y:S02]  /*3190*/  SHF.L.U32 R3, R3, 0x1f, RZ ;  /* 0x0000001f03037819 */ /* 0x000fe400000006ff */
[----:B------:R-:W-:-:S07]  /*31a0*/  MOV R0, UR7 ;  /* 0x0000000700007c02 */ /* 0x000fce0008000f00 */
.L_x_53:
[----:B-1----:R1:W2:Y:S02]  /*31b0*/  SYNCS.PHASECHK.TRANS64.TRYWAIT P0, [R0+URZ+0x70], R3 ;  /* 0x00007003000075a7 */ /* 0x0022a400080011ff */
[----:B--2---:R-:W-:Y:S05]  /*31c0*/  @!P0 NANOSLEEP.SYNCS 0x989680 ;  /* 0x009896800000895d */ /* 0x004fea0003900000 */
[----:B------:R-:W2:Y:S02]  /*31d0*/  @!P0 SYNCS.PHASECHK.TRANS64 P0, [R0+URZ+0x70], R3 ;  /* 0x00007003000085a7 */ /* 0x000ea400080010ff */
[----:B--2---:R-:W-:Y:S05]  /*31e0*/  @P0 EXIT ;  /* 0x000000000000094d */ /* 0x004fea0003800000 */
[----:B------:R-:W-:Y:S05]  /*31f0*/  BRA `(.L_x_53) ;  /* 0xfffffffc00ec7947 */ /* 0x000fea000383ffff */
.L_x_46:
[----:B------:R-:W-:Y:S05]  /*3200*/  BRA.U UP5, `(.L_x_54) ;  /* 0x0000001d053c7547 */ /* 0x000fea000b800000 */
[----:B------:R-:W2:Y:S01]  /*3210*/  S2UR UR7, SR_CgaCtaId ;  /* 0x00000000000779c3 */ /* 0x000ea20000008800 */
[----:B------:R-:W-:Y:S01]  /*3220*/  UMOV UR4, 0x40 ;  /* 0x0000004000047882 */ /* 0x000fe20000000000 */
[----:B------:R-:W-:Y:S01]  /*3230*/  NOP ;  /* 0x0000000000007918 */ /* 0x000fe20000000000 */
[----:B------:R-:W-:Y:S01]  /*3240*/  UMOV UR6, 0x400 ;  /* 0x0000040000067882 */ /* 0x000fe20000000000 */
[----:B--2---:R-:W-:Y:S02]  /*3250*/  ULEA UR5, UR7, UR4, 0x18 ;  /* 0x0000000407057291 */ /* 0x004fe4000f8ec0ff */
[----:B------:R-:W-:-:S07]  /*3260*/  ULEA UR6, UR7, UR6, 0x18 ;  /* 0x0000000607067291 */ /* 0x000fce000f8ec0ff */
[----:B------:R-:W2:Y:S02]  /*3270*/  LDS.U8 R2, [UR5+0x1c] ;  /* 0x00001c05ff027984 */ /* 0x000ea40008000000 */
[----:B--2---:R-:W-:-:S13]  /*3280*/  ISETP.NE.AND P0, PT, R2, RZ, PT ;  /* 0x000000ff0200720c */ /* 0x004fda0003f05270 */
[----:B------:R-:W-:Y:S05]  /*3290*/  @P0 BRA `(.L_x_55) ;  /* 0x0000000000580947 */ /* 0x000fea0003800000 */
[----:B------:R-:W-:-:S13]  /*32a0*/  ELECT P0, URZ, PT ;  /* 0x0000000000ff782f */ /* 0x000fda0003800000 */
[----:B------:R-:W-:Y:S05]  /*32b0*/  @!P0 BRA `(.L_x_56) ;  /* 0x0000000000608947 */ /* 0x000fea0003800000 */
[----:B------:R-:W-:Y:S01]  /*32c0*/  UMOV UR4, 0x10 ;  /* 0x0000001000047882 */ /* 0x000fe20000000000 */
[----:B------:R-:W-:Y:S01]  /*32d0*/  HFMA2 R2, -RZ, RZ, 0, 5.9604644775390625e-08 ;  /* 0x00000001ff027431 */ /* 0x000fe200000001ff */
[----:B------:R-:W-:-:S03]  /*32e0*/  MOV R3, 0xffff ;  /* 0x0000ffff00037802 */ /* 0x000fc60000000f00 */
[----:B------:R-:W-:Y:S04]  /*32f0*/  DEPBAR.LE SB2, 0x36 ;  /* 0x0000ad800000791a */ /* 0x000fe80000000000 */
[----:B------:R-:W2:Y:S02]  /*3300*/  UTCATOMSWS.FIND_AND_SET.ALIGN UP0, UR4, UR4 ;  /* 0x00000004000475e3 */ /* 0x000ea40008000800 */
[----:B--2---:R-:W-:Y:S01]  /*3310*/  MOV R4, UR4 ;  /* 0x0000000400047c02 */ /* 0x004fe20008000f00 */
[----:B------:R-:W-:Y:S06]  /*3320*/  BRA.U UP0, `(.L_x_57) ;  /* 0x0000000100187547 */ /* 0x000fec000b800000 */
.L_x_58:
[----:B------:R-:W-:Y:S05]  /*3330*/  NANOSLEEP 0x64 ;  /* 0x000000640000795d */ /* 0x000fea0003800000 */
[----:B------:R-:W-:-:S05]  /*3340*/  UMOV UR4, 0x10 ;  /* 0x0000001000047882 */ /* 0x000fca0000000000 */
[----:B------:R-:W-:Y:S04]  /*3350*/  DEPBAR.LE SB2, 0x36 ;  /* 0x0000ad800000791a */ /* 0x000fe80000000000 */
[----:B------:R-:W2:Y:S02]  /*3360*/  UTCATOMSWS.FIND_AND_SET.ALIGN UP0, UR4, UR4 ;  /* 0x00000004000475e3 */ /* 0x000ea40008000800 */
[----:B--2---:R-:W-:Y:S01]  /*3370*/  MOV R4, UR4 ;  /* 0x0000000400047c02 */ /* 0x004fe20008000f00 */
[----:B------:R-:W-:Y:S05]  /*3380*/  BRA.U !UP0, `(.L_x_58) ;  /* 0xfffffffd08e87547 */ /* 0x000fea000b83ffff */
.L_x_57:
[-C--:B------:R-:W-:Y:S02]  /*3390*/  SHF.L.U32 R3, R3, R4.reuse, RZ ;  /* 0x0000000403037219 */ /* 0x080fe400000006ff */
[----:B------:R-:W-:Y:S01]  /*33a0*/  SHF.L.U32 R2, R2, R4, RZ ;  /* 0x0000000402027219 */ /* 0x000fe200000006ff */
[----:B------:R-:W-:Y:S02]  /*33b0*/  IMAD.SHL.U32 R4, R4, 0x20, RZ ;  /* 0x0000002004047824 */ /* 0x000fe400078e00ff */
[----:B------:R2:W-:Y:S04]  /*33c0*/  ATOMS.OR RZ, [UR5+0x14], R3 ;  /* 0x00001403ffff798c */ /* 0x0005e8000b000005 */
[----:B------:R2:W-:Y:S04]  /*33d0*/  ATOMS.OR RZ, [UR5+0x18], R2 ;  /* 0x00001802ffff798c */ /* 0x0005e8000b000005 */
[----:B------:R2:W-:Y:S01]  /*33e0*/  STS [UR6+0xe0], R4 ;  /* 0x0000e004ff007988 */ /* 0x0005e20008000806 */
[----:B------:R-:W-:Y:S05]  /*33f0*/  BRA `(.L_x_56) ;  /* 0x0000000000107947 */ /* 0x000fea0003800000 */
.L_x_55:
[----:B------:R-:W-:-:S05]  /*3400*/  MOV R2, 0xffffffff ;  /* 0xffffffff00027802 */ /* 0x000fca0000000f00 */
[----:B------:R2:W-:Y:S02]  /*3410*/  STS [UR6+0xe0], R2 ;  /* 0x0000e002ff007988 */ /* 0x0005e40008000806 */
[----:B--2---:R-:W-:Y:S02]  /*3420*/  MOV R2, 0x3440 ;  /* 0x0000344000027802 */ /* 0x004fe40000000f00 */
[----:B-1---5:R-:W-:Y:S05]  /*3430*/  CALL.REL.NOINC `($__internal_1_$__cuda_sm10x_tcgen05_guardrail_trap_phase_invalid_during_alloc) ;  /* 0x0000010800d87944 */ /* 0x022fea0003c00000 */
.L_x_56:
[----:B------:R-:W-:Y:S05]  /*3440*/  WARPSYNC.ALL ;  /* 0x0000000000007948 */ /* 0x000fea0003800000 */
[----:B------:R-:W3:Y:S01]  /*3450*/  S2UR UR4, SR_CgaCtaId ;  /* 0x00000000000479c3 */ /* 0x000ee20000008800 */
[----:B------:R-:W-:Y:S01]  /*3460*/  UMOV UR6, 0x400 ;  /* 0x0000040000067882 */ /* 0x000fe20000000000 */
[----:B------:R-:W-:-:S06]  /*3470*/  NOP ;  /* 0x0000000000007918 */ /* 0x000fcc0000000000 */
[----:B------:R-:W-:Y:S06]  /*3480*/  BAR.ARV 0x6, 0xa0 ;  /* 0x0182800000007b1d */ /* 0x000fec0000002000 */
[----:B------:R-:W4:Y:S01]  /*3490*/  LDCU UR9, c[0x0][0x38c] ;  /* 0x00007180ff0977ac */ /* 0x000f220008000800 */
[----:B------:R-:W-:Y:S02]  /*34a0*/  HFMA2 R22, -RZ, RZ, 0, 0 ;  /* 0x00000000ff167431 */ /* 0x000fe400000001ff */
[----:B------:R-:W-:Y:S01]  /*34b0*/  IMAD.MOV.U32 R21, RZ, RZ, 0x1 ;  /* 0x00000001ff157424 */ /* 0x000fe200078e00ff */
[----:B--2---:R-:W-:Y:S01]  /*34c0*/  CS2R R4, SRZ ;  /* 0x0000000000047805 */ /* 0x004fe2000001ff00 */
[----:B------:R-:W-:Y:S01]  /*34d0*/  UMOV UR66, URZ ;  /* 0x000000ff00427c82 */ /* 0x000fe20008000000 */
[----:B------:R-:W-:Y:S01]  /*34e0*/  UMOV UR64, URZ ;  /* 0x000000ff00407c82 */ /* 0x000fe20008000000 */
[----:B------:R-:W-:Y:S01]  /*34f0*/  UMOV UR62, URZ ;  /* 0x000000ff003e7c82 */ /* 0x000fe20008000000 */
[----:B-1----:R-:W-:Y:S01]  /*3500*/  UMOV UR60, URZ ;  /* 0x000000ff003c7c82 */ /* 0x002fe20008000000 */
[----:B------:R-:W-:Y:S01]  /*3510*/  MOV R46, UR66 ;  /* 0x00000042002e7c02 */ /* 0x000fe20008000f00 */
[----:B------:R-:W-:Y:S01]  /*3520*/  IMAD.U32 R44, RZ, RZ, UR64 ;  /* 0x00000040ff2c7e24 */ /* 0x000fe2000f8e00ff */
[----:B---3--:R-:W-:Y:S01]  /*3530*/  ULEA UR6, UR4, UR6, 0x18 ;  /* 0x0000000604067291 */ /* 0x008fe2000f8ec0ff */
[----:B------:R-:W-:Y:S01]  /*3540*/  IMAD.U32 R42, RZ, RZ, UR62 ;  /* 0x0000003eff2a7e24 */ /* 0x000fe2000f8e00ff */
[----:B------:R-:W-:Y:S01]  /*3550*/  MOV R40, UR60 ;  /* 0x0000003c00287c02 */ /* 0x000fe20008000f00 */
[----:B------:R-:W-:Y:S01]  /*3560*/  UMOV UR53, 0x40004040 ;  /* 0x4000404000357882 */ /* 0x000fe20000000000 */
[----:B------:R-:W-:-:S02]  /*3570*/  UIADD3 UR10, UPT, UPT, UR6, 0x8, URZ ;  /* 0x00000008060a7890 */ /* 0x000fc4000fffe0ff */
[----:B------:R-:W-:Y:S02]  /*3580*/  UIADD3 UR14, UPT, UPT, UR6, 0x8, URZ ;  /* 0x00000008060e7890 */ /* 0x000fe4000fffe0ff */
[----:B----4-:R-:W-:Y:S01]  /*3590*/  UIADD3 UR9, UPT, UPT, UR9, 0xff, URZ ;  /* 0x000000ff09097890 */ /* 0x010fe2000fffe0ff */
[----:B------:R-:W1:Y:S01]  /*35a0*/  LDS R2, [UR6+0xe0] ;  /* 0x0000e006ff027984 */ /* 0x000e620008000800 */
[----:B------:R-:W-:Y:S02]  /*35b0*/  UIADD3 UR13, UPT, UPT, UR6, 0x80, URZ ;  /* 0x00000080060d7890 */ /* 0x000fe4000fffe0ff */
[----:B------:R-:W-:Y:S02]  /*35c0*/  USHF.R.S32.HI UR4, URZ, 0x1f, UR9 ;  /* 0x0000001fff047899 */ /* 0x000fe40008011409 */
[----:B------:R-:W-:Y:S02]  /*35d0*/  UIADD3 UR12, UPT, UPT, UR6, 0x20800, URZ ;  /* 0x00020800060c7890 */ /* 0x000fe4000fffe0ff */
[----:B------:R-:W-:-:S02]  /*35e0*/  UIADD3 UR8, UPT, UPT, UR6, 0x8400, URZ ;  /* 0x0000840006087890 */ /* 0x000fc4000fffe0ff */
[----:B------:R-:W-:Y:S02]  /*35f0*/  UIADD3 UR7, UPT, UPT, UR6, 0x10400, URZ ;  /* 0x0001040006077890 */ /* 0x000fe4000fffe0ff */
[----:B------:R-:W-:Y:S01]  /*3600*/  UIADD3 UR11, UPT, UPT, UR6, 0x20400, URZ ;  /* 0x00020400060b7890 */ /* 0x000fe2000fffe0ff */
[----:B------:R-:W-:Y:S01]  /*3610*/  UMOV UR51, 0x40004040 ;  /* 0x4000404000337882 */ /* 0x000fe20000000000 */
[----:B------:R-:W-:Y:S01]  /*3620*/  UMOV UR49, 0x40004040 ;  /* 0x4000404000317882 */ /* 0x000fe20000000000 */
[----:B------:R-:W-:Y:S01]  /*3630*/  UMOV UR47, 0x40004040 ;  /* 0x40004040002f7882 */ /* 0x000fe20000000000 */
[----:B------:R-:W-:Y:S01]  /*3640*/  UMOV UR45, 0x40004040 ;  /* 0x40004040002d7882 */ /* 0x000fe20000000000 */
[----:B------:R-:W-:Y:S01]  /*3650*/  UMOV UR43, 0x40004040 ;  /* 0x40004040002b7882 */ /* 0x000fe20000000000 */
[----:B-1----:R-:W-:Y:S01]  /*3660*/  R2UR UR5, R2 ;  /* 0x00000000020572ca */ /* 0x002fe200000e0000 */
[----:B------:R-:W-:Y:S01]  /*3670*/  IMAD.U32 R2, RZ, RZ, UR10 ;  /* 0x0000000aff027e24 */ /* 0x000fe2000f8e00ff */
[----:B------:R-:W-:Y:S01]  /*3680*/  ULEA.HI UR10, UR4, UR9, URZ, 0x8 ;  /* 0x00000009040a7291 */ /* 0x000fe2000f8f40ff */
[----:B------:R-:W-:Y:S01]  /*3690*/  IMAD.U32 R2, RZ, RZ, UR14 ;  /* 0x0000000eff027e24 */ /* 0x000fe2000f8e00ff */
[----:B------:R-:W-:Y:S01]  /*36a0*/  USHF.R.U32.HI UR4, URZ, 0x4, UR12 ;  /* 0x00000004ff047899 */ /* 0x000fe2000801160c */
[----:B------:R-:W-:Y:S01]  /*36b0*/  MOV R2, UR13 ;  /* 0x0000000d00027c02 */ /* 0x000fe20008000f00 */
[----:B------:R-:W-:-:S02]  /*36c0*/  USHF.R.U32.HI UR9, URZ, 0x4, UR8 ;  /* 0x00000004ff097899 */ /* 0x000fc40008011608 */
[----:B------:R-:W-:Y:S02]  /*36d0*/  ULOP3.LUT UR4, UR4, 0x3fff, URZ, 0xc0, !UPT ;  /* 0x00003fff04047892 */ /* 0x000fe4000f8ec0ff */
[----:B------:R-:W-:Y:S02]  /*36e0*/  USHF.R.S32.HI UR24, URZ, 0x8, UR10 ;  /* 0x00000008ff187899 */ /* 0x000fe4000801140a */
[----:B------:R-:W-:Y:S02]  /*36f0*/  USHF.R.U32.HI UR8, URZ, 0x4, UR7 ;  /* 0x00000004ff087899 */ /* 0x000fe40008011607 */
[----:B------:R-:W-:Y:S02]  /*3700*/  UIADD3 UR69, UPT, UPT, UR5, -0x3ffffe30, URZ ;  /* 0xc00001d005457890 */ /* 0x000fe4000fffe0ff */
[----:B------:R-:W-:Y:S01]  /*3710*/  UIADD3 UR68, UPT, UPT, UR5, -0x3ffffe3c, URZ ;  /* 0xc00001c405447890 */ /* 0x000fe2000fffe0ff */
[----:B------:R-:W-:Y:S01]  /*3720*/  IMAD.U32 R9, RZ, RZ, UR24 ;  /* 0x00000018ff097e24 */ /* 0x000fe2000f8e00ff */
[----:B------:R-:W-:-:S02]  /*3730*/  USHF.R.U32.HI UR7, URZ, 0x4, UR11 ;  /* 0x00000004ff077899 */ /* 0x000fc4000801160b */
[----:B------:R-:W-:Y:S01]  /*3740*/  IMAD.U32 R2, RZ, RZ, UR69 ;  /* 0x00000045ff027e24 */ /* 0x000fe2000f8e00ff */
[----:B------:R-:W-:Y:S01]  /*3750*/  ULOP3.LUT UR14, UR4, 0x10000, URZ, 0xfc, !UPT ;  /* 0x00010000040e7892 */ /* 0x000fe2000f8efcff */
[----:B------:R-:W-:Y:S01]  /*3760*/  MOV R3, UR68 ;  /* 0x0000004400037c02 */ /* 0x000fe20008000f00 */
[----:B------:R-:W-:Y:S02]  /*3770*/  UIADD3 UR4, UPT, UPT, UR24, -0x1, URZ ;  /* 0xffffffff18047890 */ /* 0x000fe4000fffe0ff */
[----:B------:R-:W-:Y:S01]  /*3780*/  SHF.R.U32.HI R2, RZ, 0x1a, R2 ;  /* 0x0000001aff027819 */ /* 0x000fe20000011602 */
[----:B------:R-:W-:Y:S01]  /*3790*/  ULOP3.LUT UR7, UR7, 0x3fff, URZ, 0xc0, !UPT ;  /* 0x00003fff07077892 */ /* 0x000fe2000f8ec0ff */
[----:B------:R-:W-:Y:S01]  /*37a0*/  SHF.R.U32.HI R3, RZ, 0x11, R3 ;  /* 0x00000011ff037819 */ /* 0x000fe20000011603 */
[----:B------:R-:W-:Y:S01]  /*37b0*/  UIADD3 UR77, UPT, UPT, UR5, -0x7ffffe38, URZ ;  /* 0x800001c8054d7890 */ /* 0x000fe2000fffe0ff */
[----:B------:R-:W-:Y:S01]  /*37c0*/  LOP3.LUT R2, R2, 0x30, RZ, 0xc0, !PT ;  /* 0x0000003002027812 */ /* 0x000fe200078ec0ff */
[----:B------:R-:W-:Y:S01]  /*37d0*/  UIADD3 UR74, UPT, UPT, UR5, -0x3ffffe40, URZ ;  /* 0xc00001c0054a7890 */ /* 0x000fe2000fffe0ff */
[----:B------:R-:W-:Y:S01]  /*37e0*/  LOP3.LUT R3, R3, 0x6000, RZ, 0xc0, !PT ;  /* 0x0000600003037812 */ /* 0x000fe200078ec0ff */
[----:B------:R-:W-:Y:S01]  /*37f0*/  UIADD3 UR21, UPT, UPT, UR5, 0x400001c0, URZ ;  /* 0x400001c005157890 */ /* 0x000fe2000fffe0ff */
[----:B------:R-:W-:Y:S01]  /*3800*/  IMAD.U32 R8, RZ, RZ, UR4 ;  /* 0x00000004ff087e24 */ /* 0x000fe2000f8e00ff */
[----:B------:R-:W-:Y:S01]  /*3810*/  UIADD3 UR19, UPT, UPT, UR5, 0x1c4, URZ ;  /* 0x000001c405137890 */ /* 0x000fe2000fffe0ff */
[----:B------:R-:W-:Y:S01]  /*3820*/  LOP3.LUT R3, R3, 0x8c0, RZ, 0xfc, !PT ;  /* 0x000008c003037812 */ /* 0x000fe200078efcff */
[----:B------:R-:W-:Y:S01]  /*3830*/  ULOP3.LUT UR16, UR7, 0x10000, URZ, 0xfc, !UPT ;  /* 0x0001000007107892 */ /* 0x000fe2000f8efcff */
[----:B------:R-:W-:Y:S01]  /*3840*/  LOP3.LUT R2, R2, 0x480, RZ, 0xfc, !PT ;  /* 0x0000048002027812 */ /* 0x000fe200078efcff */
[----:B------:R-:W-:Y:S01]  /*3850*/  USHF.R.U32.HI UR7, URZ, 0x1a, UR77 ;  /* 0x0000001aff077899 */ /* 0x000fe2000801164d */
[----:B------:R-:W-:Y:S01]  /*3860*/  IMAD.U32 R11, RZ, RZ, UR21 ;  /* 0x00000015ff0b7e24 */ /* 0x000fe2000f8e00ff */
[----:B------:R-:W-:Y:S01]  /*3870*/  USHF.R.U32.HI UR4, URZ, 0x11, UR74 ;  /* 0x00000011ff047899 */ /* 0x000fe2000801164a */
[----:B------:R-:W-:Y:S01]  /*3880*/  PRMT R2, R2, 0x5410, R3 ;  /* 0x0000541002027816 */ /* 0x000fe20000000003 */
[----:B------:R-:W-:Y:S01]  /*3890*/  USHF.R.U32.HI UR11, URZ, 0x11, UR21 ;  /* 0x00000011ff0b7899 */ /* 0x000fe20008011615 */
[----:B------:R-:W-:Y:S01]  /*38a0*/  MOV R13, UR19 ;  /* 0x00000013000d7c02 */ /* 0x000fe20008000f00 */
[----:B------:R-:W-:-:S02]  /*38b0*/  USHF.R.U32.HI UR21, URZ, 0x11, UR19 ;  /* 0x00000011ff157899 */ /* 0x000fc40008011613 */
[----:B------:R-:W-:Y:S01]  /*38c0*/  ULOP3.LUT UR29, UR7, 0x30, URZ, 0xc0, !UPT ;  /* 0x00000030071d7892 */ /* 0x000fe2000f8ec0ff */
[C---:B------:R-:W-:Y:S01]  /*38d0*/  R2UR UR7, R2.reuse ;  /* 0x00000000020772ca */ /* 0x040fe200000e0000 */
[----:B------:R-:W-:Y:S01]  /*38e0*/  ULOP3.LUT UR19, UR4, 0x6000, URZ, 0xc0, !UPT ;  /* 0x0000600004137892 */ /* 0x000fe2000f8ec0ff */
[----:B------:R-:W-:Y:S01]  /*38f0*/  R2UR UR4, R2 ;  /* 0x00000000020472ca */ /* 0x000fe200000e0000 */
[----:B------:R-:W-:Y:S02]  /*3900*/  ULOP3.LUT UR9, UR9, 0x3fff, URZ, 0xc0, !UPT ;  /* 0x00003fff09097892 */ /* 0x000fe4000f8ec0ff */
[----:B------:R-:W-:Y:S02]  /*3910*/  UIADD3 UR23, UPT, UPT, UR5, 0x1c0, URZ ;  /* 0x000001c005177890 */ /* 0x000fe4000fffe0ff */
[----:B------:R-:W-:Y:S02]  /*3920*/  ULOP3.LUT UR8, UR8, 0x3fff, URZ, 0xc0, !UPT ;  /* 0x00003fff08087892 */ /* 0x000fe4000f8ec0ff */
[----:B------:R-:W-:-:S02]  /*3930*/  UIADD3 UR20, UPT, UPT, UR5, 0x400001c8, URZ ;  /* 0x400001c805147890 */ /* 0x000fc4000fffe0ff */
[----:B------:R-:W-:Y:S01]  /*3940*/  UIADD3 UR76, UPT, UPT, UR5, -0x7ffffe40, URZ ;  /* 0x800001c0054c7890 */ /* 0x000fe2000fffe0ff */
[----:B------:R-:W-:Y:S01]  /*3950*/  IMAD.U32 R15, RZ, RZ, UR23 ;  /* 0x00000017ff0f7e24 */ /* 0x000fe2000f8e00ff */
[----:B------:R-:W-:Y:S01]  /*3960*/  UIADD3 UR75, UPT, UPT, UR5, -0x3ffffe38, URZ ;  /* 0xc00001c8054b7890 */ /* 0x000fe2000fffe0ff */
[----:B------:R-:W-:Y:S01]  /*3970*/  IMAD.U32 R7, RZ, RZ, UR7 ;  /* 0x00000007ff077e24 */ /* 0x000fe2000f8e00ff */
[----:B------:R-:W-:Y:S01]  /*3980*/  UIADD3 UR18, UPT, UPT, UR5, 0x1d0, URZ ;  /* 0x000001d005127890 */ /* 0x000fe2000fffe0ff */
[----:B------:R-:W-:Y:S01]  /*3990*/  IMAD.U32 R6, RZ, RZ, UR4 ;  /* 0x00000004ff067e24 */ /* 0x000fe2000f8e00ff */
[----:B------:R-:W-:Y:S01]  /*39a0*/  UIADD3 UR72, UPT, UPT, UR5, 0x400001c4, URZ ;  /* 0x400001c405487890 */ /* 0x000fe2000fffe0ff */
[----:B------:R-:W-:Y:S01]  /*39b0*/  IMAD.U32 R10, RZ, RZ, UR20 ;  /* 0x00000014ff0a7e24 */ /* 0x000fe2000f8e00ff */
[----:B------:R-:W-:Y:S02]  /*39c0*/  UIADD3 UR22, UPT, UPT, UR5, 0x1c8, URZ ;  /* 0x000001c805167890 */ /* 0x000fe4000fffe0ff */
[----:B------:R-:W-:Y:S01]  /*39d0*/  UIADD3 UR73, UPT, UPT, UR5, 0x400001d0, URZ ;  /* 0x400001d005497890 */ /* 0x000fe2000fffe0ff */
[----:B------:R-:W-:Y:S01]  /*39e0*/  IMAD.U32 R12, RZ, RZ, UR18 ;  /* 0x00000012ff0c7e24 */ /* 0x000fe2000f8e00ff */
[----:B------:R-:W-:-:S02]  /*39f0*/  UIADD3 UR70, UPT, UPT, UR5, -0x7ffffe3c, URZ ;  /* 0x800001c405467890 */ /* 0x000fc4000fffe0ff */
[----:B------:R-:W-:Y:S01]  /*3a00*/  UIADD3 UR71, UPT, UPT, UR5, -0x7ffffe30, URZ ;  /* 0x800001d005477890 */ /* 0x000fe2000fffe0ff */
[----:B------:R-:W-:Y:S01]  /*3a10*/  MOV R14, UR22 ;  /* 0x00000016000e7c02 */ /* 0x000fe20008000f00 */
[----:B------:R-:W-:Y:S02]  /*3a20*/  ULOP3.LUT UR12, UR9, 0x10000, URZ, 0xfc, !UPT ;  /* 0x00010000090c7892 */ /* 0x000fe4000f8efcff */
[----:B------:R-:W-:Y:S02]  /*3a30*/  ULOP3.LUT UR10, UR8, 0x10000, URZ, 0xfc, !UPT ;  /* 0x00010000080a7892 */ /* 0x000fe4000f8efcff */
[----:B------:R-:W-:Y:S02]  /*3a40*/  USHF.R.U32.HI UR9, URZ, 0x1a, UR20 ;  /* 0x0000001aff097899 */ /* 0x000fe40008011614 */
[----:B------:R-:W-:Y:S02]  /*3a50*/  USHF.R.U32.HI UR15, URZ, 0x11, UR23 ;  /* 0x00000011ff0f7899 */ /* 0x000fe40008011617 */
[----:B------:R-:W-:-:S02]  /*3a60*/  USHF.R.U32.HI UR8, URZ, 0x11, UR76 ;  /* 0x00000011ff087899 */ /* 0x000fc4000801164c */
[----:B------:R-:W-:Y:S02]  /*3a70*/  USHF.R.U32.HI UR17, URZ, 0x1a, UR75 ;  /* 0x0000001aff117899 */ /* 0x000fe4000801164b */
[----:B------:R-:W-:Y:S02]  /*3a80*/  USHF.R.U32.HI UR23, URZ, 0x1a, UR18 ;  /* 0x0000001aff177899 */ /* 0x000fe40008011612 */
[----:B------:R-:W-:Y:S02]  /*3a90*/  USHF.R.U32.HI UR25, URZ, 0x11, UR72 ;  /* 0x00000011ff197899 */ /* 0x000fe40008011648 */
[----:B------:R-:W-:Y:S02]  /*3aa0*/  USHF.R.U32.HI UR13, URZ, 0x1a, UR22 ;  /* 0x0000001aff0d7899 */ /* 0x000fe40008011616 */
[----:B------:R-:W-:Y:S02]  /*3ab0*/  USHF.R.U32.HI UR41, URZ, 0x1a, UR73 ;  /* 0x0000001aff297899 */ /* 0x000fe40008011649 */
[----:B------:R-:W-:-:S02]  /*3ac0*/  USHF.R.U32.HI UR39, URZ, 0x11, UR70 ;  /* 0x00000011ff277899 */ /* 0x000fc40008011646 */
[----:B------:R-:W-:Y:S02]  /*3ad0*/  USHF.R.U32.HI UR37, URZ, 0x1a, UR71 ;  /* 0x0000001aff257899 */ /* 0x000fe40008011647 */
[----:B------:R-:W-:Y:S02]  /*3ae0*/  ULOP3.LUT UR33, UR9, 0x30, URZ, 0xc0, !UPT ;  /* 0x0000003009217892 */ /* 0x000fe4000f8ec0ff */
[----:B------:R-:W-:Y:S02]  /*3af0*/  ULOP3.LUT UR31, UR8, 0x6000, URZ, 0xc0, !UPT ;  /* 0x00006000081f7892 */ /* 0x000fe4000f8ec0ff */
[----:B------:R-:W-:Y:S02]  /*3b00*/  ULOP3.LUT UR9, UR17, 0x30, URZ, 0xc0, !UPT ;  /* 0x0000003011097892 */ /* 0x000fe4000f8ec0ff */
[----:B------:R-:W-:Y:S02]  /*3b10*/  ULOP3.LUT UR8, UR21, 0x6000, URZ, 0xc0, !UPT ;  /* 0x0000600015087892 */ /* 0x000fe4000f8ec0ff */
[----:B------:R-:W-:-:S02]  /*3b20*/  ULOP3.LUT UR7, UR23, 0x30, URZ, 0xc0, !UPT ;  /* 0x0000003017077892 */ /* 0x000fc4000f8ec0ff */
[----:B------:R-:W-:Y:S02]  /*3b30*/  ULOP3.LUT UR4, UR25, 0x6000, URZ, 0xc0, !UPT ;  /* 0x0000600019047892 */ /* 0x000fe4000f8ec0ff */
        /* <DEDUP_REMOVED lines=20> */
[----:B------:R-:W-:Y:S02]  /*3c80*/  UPRMT UR59, UR9, 0x5410, UR55 ;  /* 0x00005410093b7896 */ /* 0x000fe40008000037 */
[----:B------:R-:W-:Y:S02]  /*3c90*/  UPRMT UR67, UR21, 0x5410, UR23 ;  /* 0x0000541015437896 */ /* 0x000fe40008000017 */
[----:B------:R-:W-:-:S02]  /*3ca0*/  UPRMT UR65, UR25, 0x5410, UR27 ;  /* 0x0000541019417896 */ /* 0x000fc4000800001b */
[----:B------:R-:W-:Y:S01]  /*3cb0*/  UPRMT UR63, UR29, 0x5410, UR31 ;  /* 0x000054101d3f7896 */ /* 0x000fe2000800001f */
[----:B------:R-:W-:Y:S01]  /*3cc0*/  MOV R39, UR59 ;  /* 0x0000003b00277c02 */ /* 0x000fe20008000f00 */
[----:B------:R-:W-:Y:S01]  /*3cd0*/  UPRMT UR61, UR19, 0x5410, UR56 ;  /* 0x00005410133d7896 */ /* 0x000fe20008000038 */
[----:B------:R-:W-:Y:S01]  /*3ce0*/  IMAD.U32 R47, RZ, RZ, UR67 ;  /* 0x00000043ff2f7e24 */ /* 0x000fe2000f8e00ff */
[----:B------:R-:W-:Y:S01]  /*3cf0*/  UPRMT UR57, UR8, 0x5410, UR54 ;  /* 0x0000541008397896 */ /* 0x000fe20008000036 */
[----:B------:R-:W-:Y:S01]  /*3d00*/  MOV R45, UR65 ;  /* 0x00000041002d7c02 */ /* 0x000fe20008000f00 */
[----:B------:R-:W-:Y:S01]  /*3d10*/  UPRMT UR55, UR4, 0x5410, UR7 ;  /* 0x0000541004377896 */ /* 0x000fe20008000007 */
[----:B------:R-:W-:Y:S01]  /*3d20*/  IMAD.U32 R43, RZ, RZ, UR63 ;  /* 0x0000003fff2b7e24 */ /* 0x000fe2000f8e00ff */
[----:B------:R-:W-:Y:S01]  /*3d30*/  UMOV UR58, URZ ;  /* 0x000000ff003a7c82 */ /* 0x000fe20008000000 */
[----:B------:R-:W-:Y:S01]  /*3d40*/  UMOV UR56, URZ ;  /* 0x000000ff00387c82 */ /* 0x000fe20008000000 */
[----:B------:R-:W-:Y:S01]  /*3d50*/  UMOV UR54, URZ ;  /* 0x000000ff00367c82 */ /* 0x000fe20008000000 */
[----:B------:R-:W-:Y:S01]  /*3d60*/  IMAD.U32 R41, RZ, RZ, UR61 ;  /* 0x0000003dff297e24 */ /* 0x000fe2000f8e00ff */
[----:B------:R-:W-:Y:S01]  /*3d70*/  MOV R37, UR57 ;  /* 0x0000003900257c02 */ /* 0x000fe20008000f00 */
[----:B------:R-:W-:Y:S01]  /*3d80*/  IMAD.U32 R38, RZ, RZ, UR58 ;  /* 0x0000003aff267e24 */ /* 0x000fe2000f8e00ff */
[----:B------:R-:W-:Y:S01]  /*3d90*/  MOV R35, UR55 ;  /* 0x0000003700237c02 */ /* 0x000fe20008000f00 */
[----:B------:R-:W-:Y:S01]  /*3da0*/  IMAD.U32 R36, RZ, RZ, UR56 ;  /* 0x00000038ff247e24 */ /* 0x000fe2000f8e00ff */
[----:B------:R-:W-:Y:S01]  /*3db0*/  UIADD3 UR52, UPT, UPT, UR12, 0x2, URZ ;  /* 0x000000020c347890 */ /* 0x000fe2000fffe0ff */
[----:B------:R-:W-:Y:S01]  /*3dc0*/  IMAD.U32 R34, RZ, RZ, UR54 ;  /* 0x00000036ff227e24 */ /* 0x000fe2000f8e00ff */
[----:B------:R-:W-:-:S02]  /*3dd0*/  UIADD3 UR50, UPT, UPT, UR12, 0x4, URZ ;  /* 0x000000040c327890 */ /* 0x000fc4000fffe0ff */
[----:B------:R-:W-:Y:S02]  /*3de0*/  UIADD3 UR48, UPT, UPT, UR12, 0x6, URZ ;  /* 0x000000060c307890 */ /* 0x000fe4000fffe0ff */
[----:B------:R-:W-:Y:S02]  /*3df0*/  UIADD3 UR46, UPT, UPT, UR12, 0x400, URZ ;  /* 0x000004000c2e7890 */ /* 0x000fe4000fffe0ff */
[----:B------:R-:W-:Y:S02]  /*3e00*/  UIADD3 UR44, UPT, UPT, UR12, 0x402, URZ ;  /* 0x000004020c2c7890 */ /* 0x000fe4000fffe0ff */
[----:B------:R-:W-:Y:S02]  /*3e10*/  UIADD3 UR42, UPT, UPT, UR12, 0x404, URZ ;  /* 0x000004040c2a7890 */ /* 0x000fe4000fffe0ff */
[----:B------:R-:W-:Y:S02]  /*3e20*/  UIADD3 UR40, UPT, UPT, UR12, 0x406, URZ ;  /* 0x000004060c287890 */ /* 0x000fe4000fffe0ff */
        /* <DEDUP_REMOVED lines=10> */
[----:B------:R-:W-:Y:S01]  /*3ed0*/  UIADD3 UR18, UPT, UPT, UR14, 0x60, URZ ;  /* 0x000000600e127890 */ /* 0x000fe2000fffe0ff */
[----:B------:R-:W-:Y:S01]  /*3ee0*/  UMOV UR13, 0x40004040 ;  /* 0x40004040000d7882 */ /* 0x000fe20000000000 */
        /* <DEDUP_REMOVED lines=14> */
[----:B------:R-:W-:-:S05]  /*3fd0*/  UMOV UR19, 0x4008 ;  /* 0x0000400800137882 */ /* 0x000fca0000000000 */
.L_x_68:
[C---:B------:R-:W-:Y:S02]  /*3fe0*/  LEA R2, R22.reuse, UR6, 0x3 ;  /* 0x0000000616027c11 */ /* 0x040fe4000f8e18ff */
[----:B------:R-:W-:Y:S02]  /*3ff0*/  SHF.L.U32 R3, R5, 0x1f, RZ ;  /* 0x0000001f05037819 */ /* 0x000fe400000006ff */
[----:B------:R-:W-:Y:S02]  /*4000*/  LEA R16, R22, UR6, 0x4 ;  /* 0x0000000616107c11 */ /* 0x000fe4000f8e20ff */
[----:B-1----:R-:W1:Y:S02]  /*4010*/  SYNCS.PHASECHK.TRANS64.TRYWAIT P0, [R2+URZ+0x60], R3 ;  /* 0x00006003020075a7 */ /* 0x002e6400080011ff */
[----:B-123--:R-:W-:Y:S05]  /*4020*/  @!P0 BRA `(.L_x_59) ;  /* 0x000000f400588947 */ /* 0x00efea0003800000 */
.L_x_198:
[----:B------:R-:W2:Y:S01]  /*4030*/  LDS.128 R16, [R16+0xc0] ;  /* 0x0000c00010107984 */ /* 0x000ea20000000c00 */
[----:B------:R-:W3:Y:S01]  /*4040*/  LDC R20, c[0x0][0x38c] ;  /* 0x0000e300ff147b82 */ /* 0x000ee20000000800 */
[----:B-1----:R-:W-:Y:S01]  /*4050*/  VIADD R3, R2, 0x70 ;  /* 0x0000007002037836 */ /* 0x002fe20000000000 */
[----:B------:R-:W-:Y:S01]  /*4060*/  LOP3.LUT R2, R21, 0x1, RZ, 0x3c, !PT ;  /* 0x0000000115027812 */ /* 0x000fe200078e3cff */
[----:B------:R-:W-:Y:S01]  /*4070*/  @!PT LDS RZ, [RZ] ;  /* 0x00000000fffff984 */ /* 0x000fe20000000800 */
[----:B------:R-:W-:Y:S01]  /*4080*/  @!PT LDS RZ, [RZ] ;  /* 0x00000000fffff984 */ /* 0x000fe20000000800 */
[----:B------:R-:W-:Y:S01]  /*4090*/  @!PT LDS RZ, [RZ] ;  /* 0x00000000fffff984 */ /* 0x000fe20000000800 */
[----:B------:R-:W-:Y:S01]  /*40a0*/  @!PT LDS RZ, [RZ] ;  /* 0x00000000fffff984 */ /* 0x000fe20000000800 */
[----:B------:R1:W-:Y:S06]  /*40b0*/  MEMBAR.ALL.CTA ;  /* 0x0000000000007992 */ /* 0x0003ec0000008000 */
[----:B-1----:R-:W1:Y:S01]  /*40c0*/  FENCE.VIEW.ASYNC.S ;  /* 0x00000000000073c6 */ /* 0x002e620000000000 */
[----:B------:R-:W-:-:S02]  /*40d0*/  R2UR UR7, R9 ;  /* 0x00000000090772ca */ /* 0x000fc400000e0000 */
[----:B------:R-:W-:Y:S02]  /*40e0*/  R2UR UR4, R2 ;  /* 0x00000000020472ca */ /* 0x000fe400000e0000 */
[----:B------:R-:W-:-:S11]  /*40f0*/  PRMT R3, RZ, 0x654, R3 ;  /* 0x00000654ff037816 */ /* 0x000fd60000000003 */
[----:B------:R-:W-:Y:S01]  /*4100*/  UIMAD UR4, UR4, 0xc0, UR5 ;  /* 0x000000c0040478a4 */ /* 0x000fe2000f8e0205 */
[----:B---3--:R-:W-:Y:S01]  /*4110*/  ISETP.GE.AND P0, PT, R20, 0x1, PT ;  /* 0x000000011400780c */ /* 0x008fe20003f06270 */
[----:B-1----:R1:W-:Y:S01]  /*4120*/  SYNCS.ARRIVE.TRANS64.RED.A1T0 RZ, [R3+URZ], RZ ;  /* 0x000000ff03ff79a7 */ /* 0x0023e200081004ff */
[----:B--2---:R-:W-:Y:S01]  /*4130*/  LOP3.LUT P1, RZ, R18, 0x1, RZ, 0xc0, !PT ;  /* 0x0000000112ff7812 */ /* 0x004fe2000782c0ff */
[----:B------:R-:W-:Y:S02]  /*4140*/  IMAD.U32 R18, RZ, RZ, UR7 ;  /* 0x00000007ff127e24 */ /* 0x000fe4000f8e00ff */
[----:B------:R-:W-:Y:S02]  /*4150*/  IMAD.MOV.U32 R16, RZ, RZ, RZ ;  /* 0x000000ffff107224 */ /* 0x000fe400078e00ff */
[----:B------:R-:W-:Y:S02]  /*4160*/  IMAD.MOV.U32 R19, RZ, RZ, 0x1 ;  /* 0x00000001ff137424 */ /* 0x000fe400078e00ff */
[----:B-1----:R-:W-:-:S04]  /*4170*/  VIADD R3, R22, 0x1 ;  /* 0x0000000116037836 */ /* 0x002fc80000000000 */
[----:B------:R-:W-:Y:S05]  /*4180*/  @!P0 BRA `(.L_x_60) ;  /* 0x0000000400888947 */ /* 0x000fea0003800000 */
[----:B------:R-:W-:Y:S02]  /*4190*/  SHF.L.U32 R16, R4, 0x1f, RZ ;  /* 0x0000001f04107819 */ /* 0x000fe400000006ff */
[----:B------:R-:W-:Y:S02]  /*41a0*/  ISETP.GE.U32.AND P0, PT, R20, 0x101, PT ;  /* 0x000001011400780c */ /* 0x000fe40003f06070 */
[----:B------:R-:W1:Y:S01]  /*41b0*/  SYNCS.PHASECHK.TRANS64.TRYWAIT P2, [UR6], R16 ;  /* 0x00000010ff0075a7 */ /* 0x000e620008041106 */
[----:B------:R-:W-:Y:S02]  /*41c0*/  LOP3.LUT R4, R4, 0x1, RZ, 0x3c, !PT ;  /* 0x0000000104047812 */ /* 0x000fe400078e3cff */
[----:B------:R-:W-:-:S08]  /*41d0*/  SHF.L.U32 R19, R21, 0x1f, RZ ;  /* 0x0000001f15137819 */ /* 0x000fd000000006ff */
[----:B------:R-:W-:Y:S01]  /*41e0*/  @P0 SHF.L.U32 R18, R4, 0x1f, RZ ;  /* 0x0000001f04120819 */ /* 0x000fe200000006ff */
[----:B-1----:R-:W-:Y:S06]  /*41f0*/  @P2 BRA `(.L_x_61) ;  /* 0x0000000000082947 */ /* 0x002fec0003800000 */
[----:B------:R-:W1:Y:S02]  /*4200*/  SYNCS.PHASECHK.TRANS64.TRYWAIT P2, [UR6], R16 ;  /* 0x00000010ff0075a7 */ /* 0x000e640008041106 */
[----:B-1----:R-:W-:Y:S05]  /*4210*/  @!P2 BRA `(.L_x_62) ;  /* 0x000000f000f0a947 */ /* 0x002fea0003800000 */
.L_x_61:
[----:B------:R2:W3:Y:S01]  /*4220*/  @P0 SYNCS.PHASECHK.TRANS64.TRYWAIT P3, [UR6], R18 ;  /* 0x00000012ff0005a7 */ /* 0x0004e20008061106 */
[----:B------:R2:W-:Y:S01]  /*4230*/  UTCCP.T.S.4x32dp128bit tmem[UR5+0x1c0], gdesc[UR16] ;  /* 0x0001c010050079e7 */ /* 0x0005e20009100000 */
[----:B------:R2:W-:Y:S01]  /*4240*/  UTCCP.T.S.4x32dp128bit tmem[UR5+0x1c4], gdesc[UR24] ;  /* 0x0001c418050079e7 */ /* 0x0005e20009100000 */
[----:B------:R2:W-:Y:S01]  /*4250*/  UTCCP.T.S.4x32dp128bit tmem[UR5+0x1c8], gdesc[UR14] ;  /* 0x0001c80e050079e7 */ /* 0x0005e20009100000 */
[----:B------:R2:W-:Y:S01]  /*4260*/  UTCCP.T.S.4x32dp128bit tmem[UR5+0x1cc], gdesc[UR22] ;  /* 0x0001cc16050079e7 */ /* 0x0005e20009100000 */
[----:B------:R2:W-:Y:S01]  /*4270*/  UTCCP.T.S.4x32dp128bit tmem[UR5+0x1d0], gdesc[UR20] ;  /* 0x0001d014050079e7 */ /* 0x0005e20009100000 */
[----:B------:R2:W-:Y:S01]  /*4280*/  UTCCP.T.S.4x32dp128bit tmem[UR5+0x1d4], gdesc[UR18] ;  /* 0x0001d412050079e7 */ /* 0x0005e20009100000 */
[----:B------:R-:W4:Y:S02]  /*4290*/  SYNCS.PHASECHK.TRANS64.TRYWAIT P2, [UR6+0x88], R19 ;  /* 0x00008813ff0075a7 */ /* 0x000f240008041106 */
[----:B--234-:R-:W-:Y:S05]  /*42a0*/  @!P2 BRA `(.L_x_63) ;  /* 0x000000f000e4a947 */ /* 0x01cfea0003800000 */
.L_x_201:
[----:B------:R-:W-:Y:S02]  /*42b0*/  MOV.SPILL R33, UR59 ;  /* 0x0000003b00217c02 */ /* 0x000fe40009000f00 */
[----:B------:R-:W-:Y:S02]  /*42c0*/  ELECT P2, URZ, PT ;  /* 0x0000000000ff782f */ /* 0x000fe40003840000 */
[----:B------:R-:W-:Y:S02]  /*42d0*/  MOV.SPILL R32, UR58 ;  /* 0x0000003a00207c02 */ /* 0x000fe40009000f00 */
[----:B------:R-:W-:Y:S02]  /*42e0*/  MOV.SPILL R31, UR57 ;  /* 0x00000039001f7c02 */ /* 0x000fe40009000f00 */
[----:B------:R-:W-:Y:S02]  /*42f0*/  MOV.SPILL R30, UR56 ;  /* 0x00000038001e7c02 */ /* 0x000fe40009000f00 */
[----:B------:R-:W-:-:S02]  /*4300*/  R2UR UR58, R15 ;  /* 0x000000000f3a72ca */ /* 0x000fc400000e0000 */
[----:B------:R-:W-:Y:S02]  /*4310*/  R2UR UR59, R14 ;  /* 0x000000000e3b72ca */ /* 0x000fe400000e0000 */
[----:B------:R-:W-:Y:S02]  /*4320*/  R2UR UR56, R46 ;  /* 0x000000002e3872ca */ /* 0x000fe400000e0000 */
[----:B------:R-:W-:Y:S01]  /*4330*/  R2UR UR57, R47 ;  /* 0x000000002f3972ca */ /* 0x000fe200000e0000 */
[----:B------:R-:W-:Y:S01]  /*4340*/  @P2 IMAD.MOV.U32 R48, RZ, RZ, RZ ;  /* 0x000000ffff302224 */ /* 0x000fe200078e00ff */
[----:B------:R-:W-:Y:S02]  /*4350*/  MOV.SPILL R29, UR55 ;  /* 0x00000037001d7c02 */ /* 0x000fe40009000f00 */
[----:B------:R-:W-:Y:S02]  /*4360*/  MOV.SPILL R28, UR54 ;  /* 0x00000036001c7c02 */ /* 0x000fe40009000f00 */
[----:B------:R-:W-:-:S02]  /*4370*/  MOV.SPILL R27, UR25 ;  /* 0x00000019001b7c02 */ /* 0x000fc40009000f00 */
[----:B------:R-:W-:Y:S02]  /*4380*/  MOV.SPILL R26, UR24 ;  /* 0x00000018001a7c02 */ /* 0x000fe40009000f00 */
[----:B------:R-:W-:Y:S02]  /*4390*/  R2UR UR54, R11 ;  /* 0x000000000b3672ca */ /* 0x000fe400000e0000 */
[----:B------:R-:W-:Y:S01]  /*43a0*/  R2UR UR55, R10 ;  /* 0x000000000a3772ca */ /* 0x000fe200000e0000 */
[----:B------:R2:W-:Y:S01]  /*43b0*/  UTCQMMA gdesc[UR12], gdesc[UR10], tmem[UR4], tmem[UR56], idesc[UR57], tmem[UR58], !UPT ;  /* 0x003a380a0c007dea */ /* 0x0005e2000f800304 */
[----:B------:R-:W-:Y:S02]  /*43c0*/  R2UR UR24, R44 ;  /* 0x000000002c1872ca */ /* 0x000fe400000e0000 */
[----:B------:R-:W-:Y:S02]  /*43d0*/  R2UR UR25, R45 ;  /* 0x000000002d1972ca */ /* 0x000fe400000e0000 */
[----:B------:R-:W-:-:S02]  /*43e0*/  MOV.SPILL R25, UR23 ;  /* 0x0000001700197c02 */ /* 0x000fc40009000f00 */
[----:B------:R-:W-:Y:S02]  /*43f0*/  MOV.SPILL R24, UR22 ;  /* 0x0000001600187c02 */ /* 0x000fe40009000f00 */
[----:B------:R-:W-:Y:S02]  /*4400*/  R2UR UR7, R7 ;  /* 0x00000000070772ca */ /* 0x000fe400000e0000 */
[----:B------:R-:W-:Y:S02]  /*4410*/  R2UR UR22, R42 ;  /* 0x000000002a1672ca */ /* 0x000fe400000e0000 */
[----:B------:R-:W-:Y:S02]  /*4420*/  R2UR UR23, R43 ;  /* 0x000000002b1772ca */ /* 0x000fe400000e0000 */
[----:B------:R-:W-:Y:S01]  /*4430*/  MOV.SPILL R23, UR21 ;  /* 0x0000001500177c02 */ /* 0x000fe20009000f00 */
[----:B------:R3:W-:Y:S01]  /*4440*/  UTCQMMA gdesc[UR52], gdesc[UR38], tmem[UR4], tmem[UR24], idesc[UR25], tmem[UR54], UPT ;  /* 0x0036182634007dea */ /* 0x0007e2000b800304 */
[----:B------:R-:W-:-:S02]  /*4450*/  MOV.SPILL R22, UR20 ;  /* 0x0000001400167c02 */ /* 0x000fc40009000f00 */
[----:B------:R-:W-:Y:S02]  /*4460*/  R2UR UR20, R40 ;  /* 0x00000000281472ca */ /* 0x000fe400000e0000 */
[----:B------:R-:W-:Y:S01]  /*4470*/  R2UR UR21, R41 ;  /* 0x00000000291572ca */ /* 0x000fe200000e0000 */
[----:B------:R-:W-:Y:S01]  /*4480*/  IMAD.U32 R49, RZ, RZ, UR7 ;  /* 0x00000007ff317e24 */ /* 0x000fe2000f8e00ff */
[----:B------:R-:W-:Y:S02]  /*4490*/  MOV.SPILL R21, UR19 ;  /* 0x0000001300157c02 */ /* 0x000fe40009000f00 */
[----:B------:R-:W-:Y:S01]  /*44a0*/  MOV.SPILL R20, UR18 ;  /* 0x0000001200147c02 */ /* 0x000fe20009000f00 */
[----:B------:R4:W-:Y:S01]  /*44b0*/  UTCQMMA gdesc[UR50], gdesc[UR36], tmem[UR4], tmem[UR22], idesc[UR23], tmem[UR76], UPT ;  /* 0x004c162432007dea */ /* 0x0009e2000b800304 */
[----:B-1----:R-:W-:Y:S02]  /*44c0*/  MOV.SPILL R19, UR17 ;  /* 0x0000001100137c02 */ /* 0x002fe40009000f00 */
[----:B------:R-:W-:-:S02]  /*44d0*/  MOV.SPILL R18, UR16 ;  /* 0x0000001000127c02 */ /* 0x000fc40009000f00 */
[----:B------:R-:W-:Y:S02]  /*44e0*/  R2UR UR18, R13 ;  /* 0x000000000d1272ca */ /* 0x000fe400000e0000 */
[----:B------:R-:W-:Y:S01]  /*44f0*/  R2UR UR19, R12 ;  /* 0x000000000c1372ca */ /* 0x000fe200000e0000 */
[----:B------:R1:W-:Y:S01]  /*4500*/  UTCQMMA gdesc[UR48], gdesc[UR34], tmem[UR4], tmem[UR20], idesc[UR21], tmem[UR74], UPT ;  /* 0x004a142230007dea */ /* 0x0003e2000b800304 */
[----:B------:R-:W-:Y:S02]  /*4510*/  R2UR UR16, R38 ;  /* 0x00000000261072ca */ /* 0x000fe400000e0000 */
[----:B------:R-:W-:Y:S02]  /*4520*/  R2UR UR17, R39 ;  /* 0x00000000271172ca */ /* 0x000fe400000e0000 */
[----:B------:R-:W-:Y:S02]  /*4530*/  MOV.SPILL R17, UR15 ;  /* 0x0000000f00117c02 */ /* 0x000fe40009000f00 */
[----:B------:R-:W-:-:S02]  /*4540*/  MOV.SPILL R16, UR14 ;  /* 0x0000000e00107c02 */ /* 0x000fc40009000f00 */
[----:B------:R-:W-:Y:S02]  /*4550*/  R2UR UR14, R36 ;  /* 0x00000000240e72ca */ /* 0x000fe400000e0000 */
[----:B------:R-:W-:Y:S02]  /*4560*/  R2UR UR15, R37 ;  /* 0x00000000250f72ca */ /* 0x000fe400000e0000 */
[----:B------:R-:W-:Y:S02]  /*4570*/  R2UR UR8, R34 ;  /* 0x00000000220872ca */ /* 0x000fe400000e0000 */
[----:B------:R-:W-:Y:S01]  /*4580*/  R2UR UR9, R35 ;  /* 0x00000000230972ca */ /* 0x000fe200000e0000 */
[----:B------:R1:W-:Y:S01]  /*4590*/  UTCQMMA gdesc[UR46], gdesc[UR32], tmem[UR4], tmem[UR16], idesc[UR17], tmem[UR18], UPT ;  /* 0x001210202e007dea */ /* 0x0003e2000b800304 */
[----:B--2---:R-:W-:Y:S02]  /*45a0*/  R2UR.FILL UR59, R33 ;  /* 0x00000000213b72ca */ /* 0x004fe400004e0000 */
[----:B------:R-:W-:-:S02]  /*45b0*/  R2UR.FILL UR58, R32 ;  /* 0x00000000203a72ca */ /* 0x000fc400004e0000 */
[----:B------:R-:W-:Y:S02]  /*45c0*/  R2UR.FILL UR57, R31 ;  /* 0x000000001f3972ca */ /* 0x000fe400004e0000 */
[----:B------:R-:W-:Y:S01]  /*45d0*/  R2UR.FILL UR56, R30 ;  /* 0x000000001e3872ca */ /* 0x000fe200004e0000 */
[----:B------:R2:W-:Y:S01]  /*45e0*/  UTCQMMA gdesc[UR44], gdesc[UR30], tmem[UR4], tmem[UR14], idesc[UR15], tmem[UR72], UPT ;  /* 0x00480e1e2c007dea */ /* 0x0005e2000b800304 */
[----:B---3--:R-:W-:Y:S02]  /*45f0*/  R2UR.FILL UR55, R29 ;  /* 0x000000001d3772ca */ /* 0x008fe400004e0000 */
[----:B------:R-:W-:Y:S01]  /*4600*/  R2UR.FILL UR54, R28 ;  /* 0x000000001c3672ca */ /* 0x000fe200004e0000 */
[----:B------:R3:W-:Y:S01]  /*4610*/  UTCQMMA gdesc[UR42], gdesc[UR28], tmem[UR4], tmem[UR8], idesc[UR9], tmem[UR70], UPT ;  /* 0x0046081c2a007dea */ /* 0x0007e2000b800304 */
[----:B------:R-:W-:Y:S02]  /*4620*/  R2UR.FILL UR25, R27 ;  /* 0x000000001b1972ca */ /* 0x000fe400004e0000 */
[----:B------:R-:W-:-:S02]  /*4630*/  R2UR.FILL UR24, R26 ;  /* 0x000000001a1872ca */ /* 0x000fc400004e0000 */
[----:B----4-:R-:W-:Y:S02]  /*4640*/  R2UR.FILL UR23, R25 ;  /* 0x00000000191772ca */ /* 0x010fe400004e0000 */
[----:B------:R-:W-:Y:S02]  /*4650*/  R2UR.FILL UR22, R24 ;  /* 0x00000000181672ca */ /* 0x000fe400004e0000 */
[----:B-1----:R-:W-:Y:S02]  /*4660*/  R2UR.FILL UR21, R23 ;  /* 0x00000000171572ca */ /* 0x002fe400004e0000 */
[----:B------:R-:W-:Y:S02]  /*4670*/  R2UR.FILL UR20, R22 ;  /* 0x00000000161472ca */ /* 0x000fe400004e0000 */
[----:B------:R-:W-:Y:S02]  /*4680*/  R2UR.FILL UR19, R21 ;  /* 0x00000000151372ca */ /* 0x000fe400004e0000 */
[----:B------:R-:W-:-:S02]  /*4690*/  R2UR.FILL UR18, R20 ;  /* 0x00000000141272ca */ /* 0x000fc400004e0000 */
[----:B------:R-:W-:Y:S01]  /*46a0*/  R2UR.FILL UR17, R19 ;  /* 0x00000000131172ca */ /* 0x000fe200004e0000 */
[----:B------:R-:W-:Y:S01]  /*46b0*/  IMAD.MOV.U32 R19, RZ, RZ, 0x1 ;  /* 0x00000001ff137424 */ /* 0x000fe200078e00ff */
[----:B------:R-:W-:Y:S02]  /*46c0*/  R2UR.FILL UR16, R18 ;  /* 0x00000000121072ca */ /* 0x000fe400004e0000 */
[----:B--2---:R-:W-:Y:S02]  /*46d0*/  R2UR.FILL UR14, R16 ;  /* 0x00000000100e72ca */ /* 0x004fe400004e0000 */
[----:B------:R-:W-:Y:S02]  /*46e0*/  R2UR.FILL UR15, R17 ;  /* 0x00000000110f72ca */ /* 0x000fe400004e0000 */
[----:B---3--:R-:W-:Y:S02]  /*46f0*/  @P2 R2UR UR8, R48 ;  /* 0x00000000300822ca */ /* 0x008fe400000e0000 */
[----:B------:R-:W-:-:S02]  /*4700*/  @P2 R2UR UR9, R49 ;  /* 0x00000000310922ca */ /* 0x000fc400000e0000 */
[----:B------:R-:W-:Y:S02]  /*4710*/  ELECT P2, URZ, PT ;  /* 0x0000000000ff782f */ /* 0x000fe40003840000 */
[----:B------:R-:W-:-:S09]  /*4720*/  @P0 SEL R19, RZ, 0x1, !P3 ;  /* 0x00000001ff130807 */ /* 0x000fd20005800000 */
[----:B------:R1:W-:Y:S02]  /*4730*/  UTCQMMA gdesc[UR40], gdesc[UR26], tmem[UR4], tmem[UR8], idesc[UR9], tmem[UR68], UPT ;  /* 0x0044081a28007dea */ /* 0x0003e4000b800304 */
[----:B------:R-:W-:-:S04]  /*4740*/  @P2 LOP3.LUT R16, R0, 0xffff, RZ, 0xc0, !PT ;  /* 0x0000ffff00102812 */ /* 0x000fc800078ec0ff */
[----:B------:R-:W-:Y:S01]  /*4750*/  @P2 R2UR UR7, R16 ;  /* 0x00000000100722ca */ /* 0x000fe200000e0000 */
[----:B------:R-:W-:Y:S01]  /*4760*/  IMAD.MOV.U32 R16, RZ, RZ, 0x1 ;  /* 0x00000001ff107424 */ /* 0x000fe200078e00ff */
[----:B-1----:R-:W-:Y:S01]  /*4770*/  UIADD3 UR8, UPT, UPT, UR6, 0x8, URZ ;  /* 0x0000000806087890 */ /* 0x002fe2000fffe0ff */
[----:B------:R-:W-:-:S10]  /*4780*/  R2UR UR9, R8 ;  /* 0x00000000080972ca */ /* 0x000fd400000e0000 */
[----:B------:R1:W-:Y:S03]  /*4790*/  UTCBAR.MULTICAST [UR8], URZ, UR7 ;  /* 0x000000ff080073e9 */ /* 0x0003e60008000807 */
[----:B------:R-:W-:-:S07]  /*47a0*/  IMAD.U32 R18, RZ, RZ, UR9 ;  /* 0x00000009ff127e24 */ /* 0x000fce000f8e00ff */
.L_x_60:
[----:B------:R-:W-:-:S13]  /*47b0*/  ISETP.GE.AND P0, PT, R18, 0x1, PT ;  /* 0x000000011200780c */ /* 0x000fda0003f06270 */
[----:B------:R-:W-:Y:S05]  /*47c0*/  @!P0 BRA `(.L_x_64) ;  /* 0x0000000000f08947 */ /* 0x000fea0003800000 */
[----:B------:R-:W-:-:S07]  /*47d0*/  IADD3 R18, PT, PT, R18, -0x1, RZ ;  /* 0xffffffff12127810 */ /* 0x000fce0007ffe0ff */
.L_x_67:
[----:B------:R-:W-:Y:S02]  /*47e0*/  ISETP.NE.AND P0, PT, R19, RZ, PT ;  /* 0x000000ff1300720c */ /* 0x000fe40003f05270 */
[----:B------:R-:W-:Y:S11]  /*47f0*/  ISETP.NE.AND P2, PT, R18, RZ, PT ;  /* 0x000000ff1200720c */ /* 0x000ff60003f45270 */
[----:B--2---:R-:W-:Y:S05]  /*4800*/  @P0 BRA `(.L_x_65) ;  /* 0x00000000000c0947 */ /* 0x004fea0003800000 */
[----:B------:R-:W-:Y:S04]  /*4810*/  SHF.L.U32 R20, R4, 0x1f, RZ ;  /* 0x0000001f04147819 */ /* 0x000fe800000006ff */
[----:B------:R-:W2:Y:S02]  /*4820*/  SYNCS.PHASECHK.TRANS64.TRYWAIT P0, [UR6], R20 ;  /* 0x00000014ff0075a7 */ /* 0x000ea40008001106 */
[----:B--2---:R-:W-:Y:S05]  /*4830*/  @!P0 BRA `(.L_x_66) ;  /* 0x000000ec00988947 */ /* 0x004fea0003800000 */
.L_x_65:
[----:B------:R-:W-:Y:S02]  /*4840*/  LOP3.LUT R4, R4, 0x1, RZ, 0x3c, !PT ;  /* 0x0000000104047812 */ /* 0x000fe400078e3cff */
[----:B------:R-:W-:Y:S02]  /*4850*/  ELECT P4, URZ, PT ;  /* 0x0000000000ff782f */ /* 0x000fe40003880000 */
[----:B------:R-:W-:Y:S02]  /*4860*/  MOV.SPILL R22, UR27 ;  /* 0x0000001b00167c02 */ /* 0x000fe40009000f00 */
[----:B------:R-:W-:Y:S02]  /*4870*/  ELECT P3, URZ, PT ;  /* 0x0000000000ff782f */ /* 0x000fe40003860000 */
[----:B--2---:R-:W-:Y:S02]  /*4880*/  @P2 SHF.L.U32 R17, R4, 0x1f, RZ ;  /* 0x0000001f04112819 */ /* 0x004fe400000006ff */
[----:B------:R-:W-:Y:S02]  /*4890*/  MOV.SPILL R21, UR26 ;  /* 0x0000001a00157c02 */ /* 0x000fe40009000f00 */
[----:B------:R-:W-:Y:S01]  /*48a0*/  R2UR UR26, R15 ;  /* 0x000000000f1a72ca */ /* 0x000fe200000e0000 */
[----:B------:R-:W2:Y:S01]  /*48b0*/  @P2 SYNCS.PHASECHK.TRANS64.TRYWAIT P5, [UR6], R17 ;  /* 0x00000011ff0025a7 */ /* 0x000ea200080a1106 */
[----:B------:R-:W-:Y:S01]  /*48c0*/  R2UR UR27, R14 ;  /* 0x000000000e1b72ca */ /* 0x000fe200000e0000 */
[----:B------:R-:W-:Y:S01]  /*48d0*/  UTCCP.T.S.4x32dp128bit tmem[UR5+0x1c0], gdesc[UR16] ;  /* 0x0001c010050079e7 */ /* 0x000fe20009100000 */
[----:B------:R-:W-:Y:S01]  /*48e0*/  MOV.SPILL R20, UR69 ;  /* 0x0000004500147c02 */ /* 0x000fe20009000f00 */
[----:B------:R-:W-:Y:S01]  /*48f0*/  UTCCP.T.S.4x32dp128bit tmem[UR5+0x1c4], gdesc[UR24] ;  /* 0x0001c418050079e7 */ /* 0x000fe20009100000 */
[----:B------:R-:W-:Y:S01]  /*4900*/  @P4 ISETP.NE.U32.AND P0, PT, R16, RZ, PT ;  /* 0x000000ff1000420c */ /* 0x000fe20003f05070 */
[----:B------:R-:W-:Y:S01]  /*4910*/  UTCCP.T.S.4x32dp128bit tmem[UR5+0x1c8], gdesc[UR14] ;  /* 0x0001c80e050079e7 */ /* 0x000fe20009100000 */
[----:B------:R-:W-:Y:S01]  /*4920*/  MOV.SPILL R19, UR68 ;  /* 0x0000004400137c02 */ /* 0x000fe20009000f00 */
[----:B------:R-:W-:Y:S01]  /*4930*/  UTCCP.T.S.4x32dp128bit tmem[UR5+0x1cc], gdesc[UR22] ;  /* 0x0001cc16050079e7 */ /* 0x000fe20009100000 */
[----:B------:R-:W-:Y:S01]  /*4940*/  R2UR UR68, R11 ;  /* 0x000000000b4472ca */ /* 0x000fe200000e0000 */
[----:B------:R-:W-:Y:S01]  /*4950*/  UTCCP.T.S.4x32dp128bit tmem[UR5+0x1d0], gdesc[UR20] ;  /* 0x0001d014050079e7 */ /* 0x000fe20009100000 */
[----:B------:R-:W-:Y:S01]  /*4960*/  R2UR UR69, R10 ;  /* 0x000000000a4572ca */ /* 0x000fe200000e0000 */
[----:B------:R-:W-:Y:S01]  /*4970*/  UTCCP.T.S.4x32dp128bit tmem[UR5+0x1d4], gdesc[UR18] ;  /* 0x0001d412050079e7 */ /* 0x000fe20009100000 */
[----:B-1----:R-:W-:Y:S01]  /*4980*/  R2UR UR8, R13 ;  /* 0x000000000d0872ca */ /* 0x002fe200000e0000 */
[----:B------:R-:W-:Y:S01]  /*4990*/  @P3 IMAD.MOV.U32 R24, RZ, RZ, RZ ;  /* 0x000000ffff183224 */ /* 0x000fe200078e00ff */
[----:B------:R-:W-:Y:S02]  /*49a0*/  R2UR UR9, R12 ;  /* 0x000000000c0972ca */ /* 0x000fe400000e0000 */
[----:B------:R-:W-:Y:S01]  /*49b0*/  R2UR UR7, R6 ;  /* 0x00000000060772ca */ /* 0x000fe200000e0000 */
[----:B------:R-:W-:Y:S01]  /*49c0*/  @P4 VOTEU.ANY UP0, P0 ;  /* 0x0000000000ff4886 */ /* 0x000fe20000000100 */
[----:B------:R-:W-:Y:S04]  /*49d0*/  ELECT P0, URZ, PT ;  /* 0x0000000000ff782f */ /* 0x000fe80003800000 */
[----:B------:R1:W-:Y:S01]  /*49e0*/  UTCQMMA gdesc[UR12], gdesc[UR10], tmem[UR4], tmem[UR66], idesc[UR67], tmem[UR26], UP0 ;  /* 0x001a420a0c007dea */ /* 0x0003e20008000304 */
[----:B------:R3:W-:Y:S01]  /*49f0*/  UTCQMMA gdesc[UR52], gdesc[UR38], tmem[UR4], tmem[UR64], idesc[UR65], tmem[UR68], UPT ;  /* 0x0044402634007dea */ /* 0x0007e2000b800304 */
[----:B------:R-:W-:Y:S01]  /*4a00*/  UTCQMMA gdesc[UR50], gdesc[UR36], tmem[UR4], tmem[UR62], idesc[UR63], tmem[UR76], UPT ;  /* 0x004c3e2432007dea */ /* 0x000fe2000b800304 */
[----:B------:R-:W-:Y:S02]  /*4a10*/  UTCQMMA gdesc[UR48], gdesc[UR34], tmem[UR4], tmem[UR60], idesc[UR61], tmem[UR74], UPT ;  /* 0x004a3c2230007dea */ /* 0x000fe4000b800304 */
[----:B------:R4:W-:Y:S01]  /*4a20*/  UTCQMMA gdesc[UR46], gdesc[UR32], tmem[UR4], tmem[UR58], idesc[UR59], tmem[UR8], UPT ;  /* 0x00083a202e007dea */ /* 0x0009e2000b800304 */
[----:B------:R-:W-:Y:S01]  /*4a30*/  UTCQMMA gdesc[UR44], gdesc[UR30], tmem[UR4], tmem[UR56], idesc[UR57], tmem[UR72], UPT ;  /* 0x0048381e2c007dea */ /* 0x000fe2000b800304 */
[----:B------:R-:W-:Y:S01]  /*4a40*/  IMAD.U32 R25, RZ, RZ, UR7 ;  /* 0x00000007ff197e24 */ /* 0x000fe2000f8e00ff */
[----:B------:R-:W-:Y:S01]  /*4a50*/  UTCQMMA gdesc[UR42], gdesc[UR28], tmem[UR4], tmem[UR54], idesc[UR55], tmem[UR70], UPT ;  /* 0x0046361c2a007dea */ /* 0x000fe2000b800304 */
[----:B------:R-:W-:Y:S04]  /*4a60*/  @P0 LOP3.LUT R16, R0, 0xffff, RZ, 0xc0, !PT ;  /* 0x0000ffff00100812 */ /* 0x000fe800078ec0ff */
[----:B------:R-:W-:Y:S01]  /*4a70*/  @P0 R2UR UR7, R16 ;  /* 0x00000000100702ca */ /* 0x000fe200000e0000 */
[C---:B------:R-:W-:Y:S02]  /*4a80*/  VIADD R16, R18.reuse, 0x1 ;  /* 0x0000000112107836 */ /* 0x040fe40000000000 */
[----:B------:R-:W-:Y:S03]  /*4a90*/  VIADD R18, R18, 0xffffffff ;  /* 0xffffffff12127836 */ /* 0x000fe60000000000 */
[----:B------:R-:W-:Y:S01]  /*4aa0*/  ISETP.GT.U32.AND P0, PT, R16, 0x1, PT ;  /* 0x000000011000780c */ /* 0x000fe20003f04070 */
[----:B------:R-:W-:Y:S01]  /*4ab0*/  IMAD.MOV.U32 R16, RZ, RZ, 0x1 ;  /* 0x00000001ff107424 */ /* 0x000fe200078e00ff */
[----:B-1----:R-:W-:Y:S02]  /*4ac0*/  R2UR.FILL UR27, R22 ;  /* 0x00000000161b72ca */ /* 0x002fe400004e0000 */
[----:B------:R-:W-:Y:S02]  /*4ad0*/  R2UR.FILL UR26, R21 ;  /* 0x00000000151a72ca */ /* 0x000fe400004e0000 */
[----:B---3--:R-:W-:Y:S02]  /*4ae0*/  R2UR.FILL UR69, R20 ;  /* 0x00000000144572ca */ /* 0x008fe400004e0000 */
[----:B------:R-:W-:Y:S01]  /*4af0*/  R2UR.FILL UR68, R19 ;  /* 0x00000000134472ca */ /* 0x000fe200004e0000 */
[----:B------:R-:W-:Y:S01]  /*4b00*/  IMAD.MOV.U32 R19, RZ, RZ, 0x1 ;  /* 0x00000001ff137424 */ /* 0x000fe200078e00ff */
[----:B----4-:R-:W-:Y:S02]  /*4b10*/  @P3 R2UR UR8, R24 ;  /* 0x00000000180832ca */ /* 0x010fe400000e0000 */
[----:B------:R-:W-:Y:S11]  /*4b20*/  @P3 R2UR UR9, R25 ;  /* 0x00000000190932ca */ /* 0x000ff600000e0000 */
[----:B------:R-:W-:Y:S02]  /*4b30*/  @!UPT UIADD3 URZ, UPT, UPT, URZ, URZ, URZ ;  /* 0x000000fffffff290 */ /* 0x000fe4000fffe0ff */
[----:B------:R1:W-:Y:S01]  /*4b40*/  UTCQMMA gdesc[UR40], gdesc[UR26], tmem[UR4], tmem[UR8], idesc[UR9], tmem[UR68], UPT ;  /* 0x0044081a28007dea */ /* 0x0003e2000b800304 */
[----:B--2---:R-:W-:Y:S01]  /*4b50*/  @P2 SEL R19, RZ, 0x1, !P5 ;  /* 0x00000001ff132807 */ /* 0x004fe20006800000 */
[----:B-1----:R-:W-:Y:S09]  /*4b60*/  UIADD3 UR9, UPT, UPT, UR6, 0x8, URZ ;  /* 0x0000000806097890 */ /* 0x002ff2000fffe0ff */
[----:B------:R2:W-:Y:S01]  /*4b70*/  UTCBAR.MULTICAST [UR9], URZ, UR7 ;  /* 0x000000ff090073e9 */ /* 0x0005e20008000807 */
[----:B------:R-:W-:Y:S05]  /*4b80*/  @P0 BRA `(.L_x_67) ;  /* 0xfffffffc00140947 */ /* 0x000fea000383ffff */
.L_x_64:
[----:B------:R-:W-:Y:S01]  /*4b90*/  UIADD3 UR4, UPT, UPT, UR6, 0x80, URZ ;  /* 0x0000008006047890 */ /* 0x000fe2000fffe0ff */
[----:B------:R-:W-:Y:S01]  /*4ba0*/  ISETP.NE.AND P0, PT, R3, 0x2, PT ;  /* 0x000000020300780c */ /* 0x000fe20003f05270 */
[----:B------:R-:W-:-:S03]  /*4bb0*/  IMAD.MOV.U32 R21, RZ, RZ, R2 ;  /* 0x000000ffff157224 */ /* 0x000fc600078e0002 */
[----:B------:R-:W-:Y:S02]  /*4bc0*/  SEL R16, RZ, 0x1, P0 ;  /* 0x00000001ff107807 */ /* 0x000fe40000000000 */
[----:B------:R-:W-:Y:S02]  /*4bd0*/  SEL R22, R3, RZ, P0 ;  /* 0x000000ff03167207 */ /* 0x000fe40000000000 */
[----:B------:R3:W-:Y:S01]  /*4be0*/  UTCBAR [UR4], URZ ;  /* 0x000000ff040073e9 */ /* 0x0007e200080000ff */
[----:B------:R-:W-:Y:S01]  /*4bf0*/  LOP3.LUT R5, R5, R16, RZ, 0x3c, !PT ;  /* 0x0000001005057212 */ /* 0x000fe200078e3cff */
[----:B------:R-:W-:Y:S06]  /*4c00*/  @P1 BRA `(.L_x_68) ;  /* 0xfffffff000f41947 */ /* 0x000fec000383ffff */
[----:B-12---:R-:W1:Y:S01]  /*4c10*/  S2UR UR7, SR_CgaCtaId ;  /* 0x00000000000779c3 */ /* 0x006e620000008800 */
[----:B------:R-:W-:Y:S01]  /*4c20*/  ELECT P0, URZ, PT ;  /* 0x0000000000ff782f */ /* 0x000fe20003800000 */
[----:B------:R-:W-:Y:S01]  /*4c30*/  IMAD.MOV.U32 R0, RZ, RZ, 0x1 ;  /* 0x00000001ff007424 */ /* 0x000fe200078e00ff */
[----:B---3--:R-:W-:Y:S01]  /*4c40*/  UMOV UR4, 0x40 ;  /* 0x0000004000047882 */ /* 0x008fe20000000000 */
[----:B------:R-:W-:-:S04]  /*4c50*/  SHF.L.U32 R3, RZ, 0x1f, RZ ;  /* 0x0000001fff037819 */ /* 0x000fc800000006ff */
[----:B------:R-:W-:Y:S01]  /*4c60*/  UVIRTCOUNT.DEALLOC.SMPOOL 0x80 ;  /* 0x000000800000784c */ /* 0x000fe20000000000 */
[----:B-1----:R-:W-:-:S09]  /*4c70*/  ULEA UR7, UR7, UR4, 0x18 ;  /* 0x0000000407077291 */ /* 0x002fd2000f8ec0ff */
[----:B------:R1:W-:Y:S01]  /*4c80*/  @P0 STS.U8 [UR7+0x1c], R0 ;  /* 0x00001c00ff000988 */ /* 0x0003e20008000007 */
[----:B------:R-:W2:Y:S02]  /*4c90*/  SYNCS.PHASECHK.TRANS64.TRYWAIT P0, [UR6+0xb0], R3 ;  /* 0x0000b003ff0075a7 */ /* 0x000ea40008001106 */
[----:B-12---:R-:W-:Y:S05]  /*4ca0*/  @!P0 BRA `(.L_x_69) ;  /* 0x000000e800948947 */ /* 0x006fea0003800000 */
.L_x_204:
[----:B------:R-:W-:Y:S01]  /*4cb0*/  NOP ;  /* 0x0000000000007918 */ /* 0x000fe20000000000 */
[----:B-1----:R-:W1:Y:S01]  /*4cc0*/  LDS R0, [UR7+0x14] ;  /* 0x00001407ff007984 */ /* 0x002e620008000800 */
[----:B------:R-:W-:Y:S01]  /*4cd0*/  ULOP3.LUT UR4, UR5, 0xffff, URZ, 0xc0, !UPT ;  /* 0x0000ffff05047892 */ /* 0x000fe2000f8ec0ff */
[----:B------:R-:W-:Y:S02]  /*4ce0*/  UMOV UR6, 0x1 ;  /* 0x0000000100067882 */ /* 0x000fe40000000000 */
[----:B------:R-:W-:Y:S01]  /*4cf0*/  UMOV UR5, 0xffff ;  /* 0x0000ffff00057882 */ /* 0x000fe20000000000 */
[----:B------:R-:W-:-:S04]  /*4d00*/  USHF.R.U32.HI UR4, URZ, 0x5, UR4 ;  /* 0x00000005ff047899 */ /* 0x000fc80008011604 */
[----:B------:R-:W-:Y:S02]  /*4d10*/  USHF.L.U32 UR5, UR5, UR4, URZ ;  /* 0x0000000405057299 */ /* 0x000fe400080006ff */
[----:B------:R-:W-:-:S04]  /*4d20*/  USHF.L.U32 UR4, UR6, UR4, URZ ;  /* 0x0000000406047299 */ /* 0x000fc800080006ff */
[----:B-1----:R-:W-:-:S04]  /*4d30*/  LOP3.LUT R0, R0, UR5, RZ, 0xc0, !PT ;  /* 0x0000000500007c12 */ /* 0x002fc8000f8ec0ff */
[----:B------:R-:W-:-:S13]  /*4d40*/  ISETP.NE.AND P0, PT, R0, UR5, PT ;  /* 0x0000000500007c0c */ /* 0x000fda000bf05270 */
[----:B------:R-:W-:Y:S05]  /*4d50*/  @P0 BRA `(.L_x_70) ;  /* 0x0000000000580947 */ /* 0x000fea0003800000 */
[----:B------:R-:W1:Y:S02]  /*4d60*/  LDS R0, [UR7+0x18] ;  /* 0x00001807ff007984 */ /* 0x000e640008000800 */
[----:B-1----:R-:W-:-:S04]  /*4d70*/  LOP3.LUT R0, R0, UR4, RZ, 0xc0, !PT ;  /* 0x0000000400007c12 */ /* 0x002fc8000f8ec0ff */
[----:B------:R-:W-:-:S13]  /*4d80*/  ISETP.NE.AND P0, PT, R0, UR4, PT ;  /* 0x0000000400007c0c */ /* 0x000fda000bf05270 */
[----:B------:R-:W-:Y:S05]  /*4d90*/  @P0 BRA `(.L_x_71) ;  /* 0x00000000003c0947 */ /* 0x000fea0003800000 */
[----:B------:R-:W1:Y:S01]  /*4da0*/  S2R R2, SR_LANEID ;  /* 0x0000000000027919 */ /* 0x000e620000000000 */
[----:B------:R-:W-:Y:S01]  /*4db0*/  ULOP3.LUT UR5, URZ, UR5, URZ, 0x33, !UPT ;  /* 0x00000005ff057292 */ /* 0x000fe2000f8e33ff */
[----:B------:R-:W-:Y:S01]  /*4dc0*/  LOP3.LUT R4, RZ, UR4, RZ, 0x33, !PT ;  /* 0x00000004ff047c12 */ /* 0x000fe2000f8e33ff */
[----:B------:R-:W-:Y:S02]  /*4dd0*/  VOTEU.ANY UR4, UPT, PT ;  /* 0x0000000000047886 */ /* 0x000fe400038e0100 */
[----:B------:R-:W-:Y:S01]  /*4de0*/  UFLO.U32 UR4, UR4 ;  /* 0x00000004000472bd */ /* 0x000fe200080e0000 */
[----:B------:R-:W2:Y:S01]  /*4df0*/  REDUX UR6, R4 ;  /* 0x00000000040673c4 */ /* 0x000ea20000000000 */
[----:B------:R-:W-:-:S06]  /*4e00*/  IMAD.U32 R0, RZ, RZ, UR5 ;  /* 0x00000005ff007e24 */ /* 0x000fcc000f8e00ff */
[----:B------:R3:W-:Y:S01]  /*4e10*/  UTCATOMSWS.AND URZ, UR5 ;  /* 0x0000000500ff79e3 */ /* 0x0007e20008000000 */
[----:B------:R-:W4:Y:S01]  /*4e20*/  REDUX UR8, R0 ;  /* 0x00000000000873c4 */ /* 0x000f220000000000 */
[----:B-1----:R-:W-:Y:S01]  /*4e30*/  ISETP.EQ.U32.AND P0, PT, R2, UR4, PT ;  /* 0x0000000402007c0c */ /* 0x002fe2000bf02070 */
[----:B--2---:R-:W-:Y:S01]  /*4e40*/  IMAD.U32 R2, RZ, RZ, UR6 ;  /* 0x00000006ff027e24 */ /* 0x004fe2000f8e00ff */
[----:B----4-:R-:W-:-:S11]  /*4e50*/  MOV R3, UR8 ;  /* 0x0000000800037c02 */ /* 0x010fd60008000f00 */
[----:B------:R3:W-:Y:S04]  /*4e60*/  @P0 ATOMS.AND RZ, [UR7+0x14], R3 ;  /* 0x00001403ffff098c */ /* 0x0007e8000a800007 */
[----:B------:R3:W-:Y:S01]  /*4e70*/  @P0 ATOMS.AND RZ, [UR7+0x18], R2 ;  /* 0x00001802ffff098c */ /* 0x0007e2000a800007 */
[----:B------:R-:W-:Y:S05]  /*4e80*/  BRA `(.L_x_72) ;  /* 0x0000000000147947 */ /* 0x000fea0003800000 */
.L_x_71:
[----:B------:R-:W-:Y:S02]  /*4e90*/  MOV R2, 0x4eb0 ;  /* 0x00004eb000027802 */ /* 0x000fe40000000f00 */
[----:B-----5:R-:W-:Y:S05]  /*4ea0*/  CALL.REL.NOINC `($__internal_0_$__cuda_sm10x_tcgen05_guardrail_trap_col_being_dealloced_not_returned_by_alloc) ;  /* 0x000000f000307944 */ /* 0x020fea0003c00000 */
[----:B------:R-:W-:Y:S05]  /*4eb0*/  BRA `(.L_x_72) ;  /* 0x0000000000087947 */ /* 0x000fea0003800000 */
.L_x_70:
[----:B------:R-:W-:Y:S02]  /*4ec0*/  MOV R2, 0x4ee0 ;  /* 0x00004ee000027802 */ /* 0x000fe40000000f00 */
[----:B-----5:R-:W-:Y:S05]  /*4ed0*/  CALL.REL.NOINC `($__internal_2_$__cuda_sm10x_tcgen05_guardrail_trap_unallocated_columns_being_dealloced) ;  /* 0x000000f0003c7944 */ /* 0x020fea0003c00000 */
.L_x_72:
[----:B------:R-:W-:Y:S01]  /*4ee0*/  NOP ;  /* 0x0000000000007918 */ /* 0x000fe20000000000 */
[----:B---3--:R-:W-:Y:S05]  /*4ef0*/  EXIT ;  /* 0x000000000000794d */ /* 0x008fea0003800000 */
.L_x_54:
[----:B------:R-:W-:-:S09]  /*4f00*/  UISETP.NE.OR UP0, UPT, UR21, 0x3, !UP4 ;  /* 0x000000031500788c */ /* 0x000fd2000e705670 */
[----:B------:R-:W-:Y:S05]  /*4f10*/  BRA.U UP0, `(.L_x_73) ;  /* 0x0000001900bc7547 */ /* 0x000fea000b800000 */
[----:B------:R-:W2:Y:S01]  /*4f20*/  S2UR UR10, SR_CgaCtaId ;  /* 0x00000000000a79c3 */ /* 0x000ea20000008800 */
[----:B------:R-:W3:Y:S01]  /*4f30*/  LDCU UR54, c[0x0][0x370] ;  /* 0x00006e00ff3677ac */ /* 0x000ee20008000800 */
[----:B------:R-:W-:Y:S01]  /*4f40*/  HFMA2 R14, -RZ, RZ, 0, 0 ;  /* 0x00000000ff0e7431 */ /* 0x000fe200000001ff */
[----:B------:R-:W-:Y:S01]  /*4f50*/  MOV R13, RZ ;  /* 0x000000ff000d7202 */ /* 0x000fe20000000f00 */
[----:B------:R-:W-:Y:S01]  /*4f60*/  HFMA2 R7, -RZ, RZ, 0, 0.0078125 ;  /* 0x00002000ff077431 */ /* 0x000fe200000001ff */
[----:B------:R-:W3:Y:S03]  /*4f70*/  LDCU.128 UR64, c[0x0][0xf10] ;  /* 0x0001e200ff4077ac */ /* 0x000ee60008000c00 */
[----:B------:R-:W4:Y:S01]  /*4f80*/  LDC.64 R16, c[0x0][0x348] ;  /* 0x0000d200ff107b82 */ /* 0x000f220000000a00 */
[----:B------:R-:W1:Y:S01]  /*4f90*/  LDCU UR53, c[0x0][0x374] ;  /* 0x00006e80ff3577ac */ /* 0x000e620008000800 */
[----:B------:R-:W2:Y:S06]  /*4fa0*/  LDCU UR15, c[0x0][0xf0c] ;  /* 0x0001e180ff0f77ac */ /* 0x000eac0008000800 */
[----:B------:R-:W4:Y:S01]  /*4fb0*/  LDC.64 R2, c[0x0][0xc88] ;  /* 0x00032200ff027b82 */ /* 0x000f220000000a00 */
[----:B------:R-:W4:Y:S01]  /*4fc0*/  LDCU UR63, c[0x0][0xf20] ;  /* 0x0001e400ff3f77ac */ /* 0x000f220008000800 */
[----:B------:R-:W4:Y:S06]  /*4fd0*/  LDCU UR4, c[0x0][0xf30] ;  /* 0x0001e600ff0477ac */ /* 0x000f2c0008000800 */
[----:B------:R-:W4:Y:S01]  /*4fe0*/  LDC.64 R4, c[0x0][0xc90] ;  /* 0x00032400ff047b82 */ /* 0x000f220000000a00 */
[----:B------:R-:W-:Y:S01]  /*4ff0*/  UMOV UR21, 0x400 ;  /* 0x0000040000157882 */ /* 0x000fe20000000000 */
[----:B---3--:R-:W-:-:S02]  /*5000*/  UIMAD.WIDE.U32 UR6, UR54, UR64, URZ ;  /* 0x00000040360672a5 */ /* 0x008fc4000f8e00ff */
[----:B-1----:R-:W-:Y:S02]  /*5010*/  UIMAD.WIDE.U32 UR8, UR53, UR67, URZ ;  /* 0x00000043350872a5 */ /* 0x002fe4000f8e00ff */
[----:B--2---:R-:W-:Y:S02]  /*5020*/  ULEA UR21, UR10, UR21, 0x18 ;  /* 0x000000150a157291 */ /* 0x004fe4000f8ec0ff */
[----:B------:R-:W-:Y:S02]  /*5030*/  UPLOP3.LUT UP1, UPT, UPT, UPT, UPT, 0x40, 0x4 ;  /* 0x000000000004789c */ /* 0x000fe40003f2e870 */
[----:B------:R-:W-:Y:S02]  /*5040*/  UIADD3 UR57, UPT, UPT, UR21, 0x10, URZ ;  /* 0x0000001015397890 */ /* 0x000fe4000fffe0ff */
[----:B------:R-:W-:Y:S02]  /*5050*/  UIADD3 UR49, UPT, UPT, UR21, 0x18, URZ ;  /* 0x0000001815317890 */ /* 0x000fe4000fffe0ff */
[----:B------:R-:W-:-:S02]  /*5060*/  UIADD3 UR41, UPT, UPT, UR21, 0x20, URZ ;  /* 0x0000002015297890 */ /* 0x000fc4000fffe0ff */
[----:B------:R-:W-:Y:S01]  /*5070*/  UIADD3 UR33, UPT, UPT, UR21, 0x28, URZ ;  /* 0x0000002815217890 */ /* 0x000fe2000fffe0ff */
[----:B------:R-:W-:Y:S01]  /*5080*/  UMOV UR6, UR7 ;  /* 0x0000000700067c82 */ /* 0x000fe20008000000 */
[----:B------:R-:W-:Y:S01]  /*5090*/  UMOV UR5, UR9 ;  /* 0x0000000900057c82 */ /* 0x000fe20008000000 */
[----:B------:R-:W-:Y:S02]  /*50a0*/  UISETP.GE.AND UP0, UPT, UR45, 0x1, UPT ;  /* 0x000000012d00788c */ /* 0x000fe4000bf06270 */
[----:B------:R-:W-:Y:S01]  /*50b0*/  UISETP.NE.AND UP4, UPT, UR45, 0x1, UPT ;  /* 0x000000012d00788c */ /* 0x000fe2000bf85270 */
[----:B------:R-:W1:Y:S01]  /*50c0*/  LDCU.64 UR22, c[0x0][0xf28] ;  /* 0x0001e500ff1677ac */ /* 0x000e620008000a00 */
[----:B------:R-:W-:Y:S02]  /*50d0*/  UISETP.NE.AND UP6, UPT, UR15, 0x1, UPT ;  /* 0x000000010f00788c */ /* 0x000fe4000bfc5270 */
[----:B------:R-:W-:Y:S02]  /*50e0*/  UISETP.NE.AND UP5, UPT, UR66, 0x1, UPT ;  /* 0x000000014200788c */ /* 0x000fe4000bfa5270 */
[----:B------:R-:W-:-:S02]  /*50f0*/  USHF.R.U32.HI UR61, URZ, UR65, UR6 ;  /* 0x00000041ff3d7299 */ /* 0x000fc40008011606 */
[----:B------:R-:W-:Y:S02]  /*5100*/  UPRMT UR46, UR10, 0x654, UR57 ;  /* 0x000006540a2e7896 */ /* 0x000fe40008000039 */
[----:B------:R-:W-:Y:S02]  /*5110*/  UPRMT UR39, UR10, 0x654, UR49 ;  /* 0x000006540a277896 */ /* 0x000fe40008000031 */
[----:B------:R-:W-:Y:S02]  /*5120*/  UPRMT UR38, UR10, 0x654, UR41 ;  /* 0x000006540a267896 */ /* 0x000fe40008000029 */
[----:B------:R-:W-:Y:S02]  /*5130*/  UPRMT UR37, UR10, 0x654, UR33 ;  /* 0x000006540a257896 */ /* 0x000fe40008000021 */
[----:B----4-:R-:W-:Y:S02]  /*5140*/  USHF.R.U32.HI UR55, URZ, UR63, UR5 ;  /* 0x0000003fff377299 */ /* 0x010fe40008011605 */
[----:B------:R-:W-:Y:S01]  /*5150*/  UISETP.NE.AND UP3, UPT, UR4, 0x1, UPT ;  /* 0x000000010400788c */ /* 0x000fe2000bf65270 */
[----:B-1----:R-:W-:-:S10]  /*5160*/  UMOV UR29, URZ ;  /* 0x000000ff001d7c82 */ /* 0x002fd40008000000 */
.L_x_88:
[C---:B------:R-:W-:Y:S02]  /*5170*/  LEA R12, R14.reuse, UR21, 0x3 ;  /* 0x000000150e0c7c11 */ /* 0x040fe4000f8e18ff */
[----:B------:R-:W-:Y:S02]  /*5180*/  SHF.L.U32 R9, R13, 0x1f, RZ ;  /* 0x0000001f0d097819 */ /* 0x000fe400000006ff */
[----:B------:R-:W-:Y:S02]  /*5190*/  LEA R10, R14, UR21, 0x4 ;  /* 0x000000150e0a7c11 */ /* 0x000fe4000f8e20ff */
[----:B------:R-:W1:Y:S02]  /*51a0*/  SYNCS.PHASECHK.TRANS64.TRYWAIT P0, [R12+URZ+0x60], R9 ;  /* 0x000060090c0075a7 */ /* 0x000e6400080011ff */
[----:B-12---:R-:W-:Y:S05]  /*51b0*/  @!P0 BRA `(.L_x_74) ;  /* 0x000000e400688947 */ /* 0x006fea0003800000 */
.L_x_205:
[----:B-1----:R-:W1:Y:S01]  /*51c0*/  LDS.128 R8, [R10+0xc0] ;  /* 0x0000c0000a087984 */ /* 0x002e620000000c00 */
[----:B------:R-:W-:Y:S01]  /*51d0*/  UISETP.GE.AND UP0, UPT, UR45, 0x1, UPT ;  /* 0x000000012d00788c */ /* 0x000fe2000bf06270 */
[----:B------:R-:W-:Y:S01]  /*51e0*/  @!PT LDS RZ, [RZ] ;  /* 0x00000000fffff984 */ /* 0x000fe20000000800 */
[----:B------:R-:W-:Y:S01]  /*51f0*/  @!PT LDS RZ, [RZ] ;  /* 0x00000000fffff984 */ /* 0x000fe20000000800 */
[----:B------:R-:W-:Y:S01]  /*5200*/  @!PT LDS RZ, [RZ] ;  /* 0x00000000fffff984 */ /* 0x000fe20000000800 */
[----:B------:R-:W-:Y:S01]  /*5210*/  @!PT LDS RZ, [RZ] ;  /* 0x00000000fffff984 */ /* 0x000fe20000000800 */
[----:B------:R2:W-:Y:S06]  /*5220*/  MEMBAR.ALL.CTA ;  /* 0x0000000000007992 */ /* 0x0005ec0000008000 */
[----:B--2---:R-:W2:Y:S01]  /*5230*/  FENCE.VIEW.ASYNC.S ;  /* 0x00000000000073c6 */ /* 0x004ea20000000000 */
[----:B-1----:R-:W-:Y:S11]  /*5240*/  LOP3.LUT P0, RZ, R10, 0x1, RZ, 0xc0, !PT ;  /* 0x000000010aff7812 */ /* 0x002ff6000780c0ff */
[----:B------:R-:W-:Y:S02]  /*5250*/  @!UPT UIADD3 URZ, UPT, UPT, URZ, URZ, URZ ;  /* 0x000000fffffff290 */ /* 0x000fe4000fffe0ff */
[----:B--2---:R-:W-:Y:S01]  /*5260*/  VOTEU.ANY UP2, P0 ;  /* 0x0000000000ff7886 */ /* 0x004fe20000040100 */
[----:B------:R-:W-:Y:S11]  /*5270*/  PLOP3.LUT P0, PT, PT, PT, UP2, 0x80, 0x8 ;  /* 0x000000000008781c */ /* 0x000ff60003f0f028 */
[----:B------:R-:W-:Y:S02]  /*5280*/  @!UPT UIADD3 URZ, UPT, UPT, URZ, URZ, URZ ;  /* 0x000000fffffff290 */ /* 0x000fe4000fffe0ff */
[----:B------:R-:W-:Y:S02]  /*5290*/  @P0 SHF.R.U32.HI R0, RZ, 0x10, R9 ;  /* 0x00000010ff000819 */ /* 0x000fe40000011609 */
[----:B------:R-:W-:Y:S02]  /*52a0*/  @P0 MOV R6, R8 ;  /* 0x0000000800060202 */ /* 0x000fe40000000f00 */
[----:B------:R-:W-:Y:S01]  /*52b0*/  @P0 R2UR UR4, R0 ;  /* 0x00000000000402ca */ /* 0x000fe200000e0000 */
[----:B------:R-:W-:Y:S01]  /*52c0*/  VIADD R0, R12, 0x70 ;  /* 0x000000700c007836 */ /* 0x000fe20000000000 */
[----:B------:R-:W-:Y:S02]  /*52d0*/  @P0 LOP3.LUT R8, R9, 0xffff, RZ, 0xc0, !PT ;  /* 0x0000ffff09080812 */ /* 0x000fe400078ec0ff */
[----:B------:R-:W-:Y:S02]  /*52e0*/  @P0 R2UR UR6, R6 ;  /* 0x00000000060602ca */ /* 0x000fe400000e0000 */
[----:B------:R-:W-:Y:S02]  /*52f0*/  PRMT R0, RZ, 0x654, R0 ;  /* 0x00000654ff007816 */ /* 0x000fe40000000000 */
[----:B------:R-:W-:Y:S02]  /*5300*/  @P0 R2UR UR5, R8 ;  /* 0x00000000080502ca */ /* 0x000fe400000e0000 */
[----:B------:R1:W-:Y:S03]  /*5310*/  SYNCS.ARRIVE.TRANS64.RED.A1T0 RZ, [R0+URZ], RZ ;  /* 0x000000ff00ff79a7 */ /* 0x0003e600081004ff */
[----:B------:R-:W-:Y:S04]  /*5320*/  @UP2 UMOV UR47, UR4 ;  /* 0x00000004002f2c82 */ /* 0x000fe80008000000 */
[----:B------:R-:W-:Y:S04]  /*5330*/  @UP2 UMOV UR14, UR6 ;  /* 0x00000006000e2c82 */ /* 0x000fe80008000000 */
[----:B------:R-:W-:Y:S01]  /*5340*/  @UP2 UMOV UR13, UR5 ;  /* 0x00000005000d2c82 */ /* 0x000fe20008000000 */
[----:B------:R-:W-:Y:S05]  /*5350*/  BRA.U !UP0, `(.L_x_75) ;  /* 0x0000000108a47547 */ /* 0x000fea000b800000 */
[----:B------:R-:W-:Y:S02]  /*5360*/  UIMAD.WIDE.U32 UR16, UR13, UR67, URZ ;  /* 0x000000430d1072a5 */ /* 0x000fe4000f8e00ff */
[----:B------:R-:W-:Y:S02]  /*5370*/  UIMAD.WIDE.U32 UR18, UR14, UR64, URZ ;  /* 0x000000400e1272a5 */ /* 0x000fe4000f8e00ff */
[----:B------:R-:W-:Y:S02]  /*5380*/  USEL UR4, UR53, UR55, !UP5 ;  /* 0x0000003735047287 */ /* 0x000fe4000e800000 */
[----:B------:R-:W-:Y:S02]  /*5390*/  USEL UR7, UR54, UR61, !UP6 ;  /* 0x0000003d36077287 */ /* 0x000fe4000f000000 */
[----:B------:R-:W-:Y:S02]  /*53a0*/  UIMAD.WIDE.U32 UR8, UR4, UR22, URZ ;  /* 0x00000016040872a5 */ /* 0x000fe4000f8e00ff */
[----:B------:R-:W-:Y:S01]  /*53b0*/  UIMAD.WIDE.U32 UR10, UR7, UR22, URZ ;  /* 0x00000016070a72a5 */ /* 0x000fe2000f8e00ff */
[----:B------:R-:W-:Y:S02]  /*53c0*/  UMOV UR5, UR17 ;  /* 0x0000001100057c82 */ /* 0x000fe40008000000 */
[----:B------:R-:W-:Y:S03]  /*53d0*/  USHF.R.U32.HI UR6, URZ, UR63, UR5 ;  /* 0x0000003fff067299 */ /* 0x000fe60008011605 */
[----:B------:R-:W-:Y:S01]  /*53e0*/  UMOV UR5, UR19 ;  /* 0x0000001300057c82 */ /* 0x000fe20008000000 */
[----:B------:R-:W-:Y:S02]  /*53f0*/  USEL UR6, UR13, UR6, !UP5 ;  /* 0x000000060d067287 */ /* 0x000fe4000e800000 */
[----:B------:R-:W-:Y:S03]  /*5400*/  USHF.R.U32.HI UR12, URZ, UR65, UR5 ;  /* 0x00000041ff0c7299 */ /* 0x000fe60008011605 */
[----:B------:R-:W-:Y:S02]  /*5410*/  UMOV UR5, UR9 ;  /* 0x0000000900057c82 */ /* 0x000fe40008000000 */
[----:B------:R-:W-:Y:S03]  /*5420*/  @UP4 USHF.R.U32.HI UR4, URZ, UR23, UR5 ;  /* 0x00000017ff044299 */ /* 0x000fe60008011605 */
[----:B------:R-:W-:Y:S01]  /*5430*/  UMOV UR5, UR11 ;  /* 0x0000000b00057c82 */ /* 0x000fe20008000000 */
[----:B------:R-:W-:Y:S02]  /*5440*/  UIMAD UR4, UR45, UR4, URZ ;  /* 0x000000042d0472a4 */ /* 0x000fe4000f8e02ff */
[----:B------:R-:W-:Y:S02]  /*5450*/  @UP4 USHF.R.U32.HI UR7, URZ, UR23, UR5 ;  /* 0x00000017ff074299 */ /* 0x000fe40008011605 */
[----:B------:R-:W-:Y:S02]  /*5460*/  UIMAD.WIDE.U32 UR10, UR6, UR22, URZ ;  /* 0x00000016060a72a5 */ /* 0x000fe4000f8e00ff */
[----:B------:R-:W-:Y:S02]  /*5470*/  USEL UR5, UR14, UR12, !UP6 ;  /* 0x0000000c0e057287 */ /* 0x000fe4000f000000 */
[----:B------:R-:W-:Y:S02]  /*5480*/  UIMAD UR8, UR45, UR7, URZ ;  /* 0x000000072d0872a4 */ /* 0x000fe4000f8e02ff */
[----:B------:R-:W-:Y:S03]  /*5490*/  UISETP.GE.AND UP0, UPT, UR6, UR4, UPT ;  /* 0x000000040600728c */ /* 0x000fe6000bf06270 */
[----:B------:R-:W-:Y:S01]  /*54a0*/  UMOV UR4, UR11 ;  /* 0x0000000b00047c82 */ /* 0x000fe20008000000 */
[----:B------:R-:W-:Y:S02]  /*54b0*/  UISETP.GE.OR UP0, UPT, UR5, UR8, UP0 ;  /* 0x000000080500728c */ /* 0x000fe40008706670 */
[----:B------:R-:W-:Y:S02]  /*54c0*/  USHF.R.U32.HI UR4, URZ, UR23, UR4 ;  /* 0x00000017ff047299 */ /* 0x000fe40008011604 */
[----:B------:R-:W-:Y:S02]  /*54d0*/  UIMAD.WIDE.U32 UR8, UR5, UR22, URZ ;  /* 0x00000016050872a5 */ /* 0x000fe4000f8e00ff */
[----:B------:R-:W-:Y:S04]  /*54e0*/  USEL UR10, UR6, UR4, !UP4 ;  /* 0x00000004060a7287 */ /* 0x000fe8000e000000 */
[----:B------:R-:W-:Y:S01]  /*54f0*/  UIADD3 UR11, UPT, UPT, -UR10, URZ, URZ ;  /* 0x000000ff0a0b7290 */ /* 0x000fe2000fffe1ff */
[----:B------:R-:W-:Y:S02]  /*5500*/  @!UP0 UMOV UR4, UR9 ;  /* 0x0000000900048c82 */ /* 0x000fe40008000000 */
[----:B------:R-:W-:Y:S02]  /*5510*/  @!UP0 USHF.R.U32.HI UR4, URZ, UR23, UR4 ;  /* 0x00000017ff048299 */ /* 0x000fe40008011604 */
[----:B------:R-:W-:Y:S02]  /*5520*/  UIMAD UR8, UR45, UR11, UR6 ;  /* 0x0000000b2d0872a4 */ /* 0x000fe4000f8e0206 */
[----:B------:R-:W-:Y:S04]  /*5530*/  @!UP0 USEL UR4, UR5, UR4, !UP4 ;  /* 0x0000000405048287 */ /* 0x000fe8000e000000 */
[----:B------:R-:W-:Y:S02]  /*5540*/  @!UP0 UIMAD UR7, UR7, UR8, UR4 ;  /* 0x00000008070782a4 */ /* 0x000fe4000f8e0204 */
[----:B------:R-:W-:Y:S02]  /*5550*/  @!UP0 UIADD3 UR9, UPT, UPT, UR10, -UR4, URZ ;  /* 0x800000040a098290 */ /* 0x000fe4000fffe0ff */
[----:B------:R-:W-:Y:S02]  /*5560*/  UIADD3 UR8, UPT, UPT, -UR6, URZ, URZ ;  /* 0x000000ff06087290 */ /* 0x000fe4000fffe1ff */
[----:B------:R-:W-:Y:S02]  /*5570*/  UIADD3 UR4, UPT, UPT, -UR5, URZ, URZ ;  /* 0x000000ff05047290 */ /* 0x000fe4000fffe1ff */
[----:B------:R-:W-:Y:S03]  /*5580*/  @!UP0 UIMAD UR6, UR9, UR45, UR5 ;  /* 0x0000002d090682a4 */ /* 0x000fe6000f8e0205 */
[----:B------:R-:W-:Y:S01]  /*5590*/  @!UP0 UMOV UR5, UR7 ;  /* 0x0000000700058c82 */ /* 0x000fe20008000000 */
[----:B------:R-:W-:Y:S02]  /*55a0*/  UIMAD UR7, UR15, UR4, UR14 ;  /* 0x000000040f0772a4 */ /* 0x000fe4000f8e020e */
[----:B------:R-:W-:Y:S02]  /*55b0*/  UIMAD UR4, UR66, UR8, UR13 ;  /* 0x00000008420472a4 */ /* 0x000fe4000f8e020d */
[----:B------:R-:W-:Y:S02]  /*55c0*/  UIMAD UR14, UR5, UR15, UR7 ;  /* 0x0000000f050e72a4 */ /* 0x000fe4000f8e0207 */
[----:B------:R-:W-:Y:S11]  /*55d0*/  UIMAD UR13, UR6, UR66, UR4 ;  /* 0x00000042060d72a4 */ /* 0x000ff6000f8e0204 */
[----:B------:R-:W-:Y:S01]  /*55e0*/  @!UPT UIADD3 URZ, UPT, UPT, URZ, URZ, URZ ;  /* 0x000000fffffff290 */ /* 0x000fe2000fffe0ff */
.L_x_75:
[----:B------:R-:W2:Y:S01]  /*55f0*/  @!UP3 LDCU.128 UR8, c[0x0][0xf10] ;  /* 0x0001e200ff08b7ac */ /* 0x000ea20008000c00 */
[----:B------:R-:W-:Y:S01]  /*5600*/  IMAD.MOV.U32 R10, RZ, RZ, 0x1 ;  /* 0x00000001ff0a7424 */ /* 0x000fe200078e00ff */
[C---:B------:R-:W-:Y:S02]  /*5610*/  ISETP.NE.U32.AND P1, PT, R4.reuse, RZ, PT ;  /* 0x000000ff0400720c */ /* 0x040fe40003f25070 */
[----:B------:R-:W-:Y:S02]  /*5620*/  ISETP.NE.U32.AND P0, PT, R4, RZ, PT ;  /* 0x000000ff0400720c */ /* 0x000fe40003f05070 */
[C---:B------:R-:W-:Y:S01]  /*5630*/  ISETP.NE.AND.EX P1, PT, R5.reuse, RZ, PT, P1 ;  /* 0x000000ff0500720c */ /* 0x040fe20003f25310 */
[----:B------:R-:W3:Y:S01]  /*5640*/  @!UP3 LDCU UR5, c[0x0][0xf0c] ;  /* 0x0001e180ff05b7ac */ /* 0x000ee20008000800 */
[----:B------:R-:W-:Y:S02]  /*5650*/  ISETP.NE.AND.EX P0, PT, R5, RZ, PT, P0 ;  /* 0x000000ff0500720c */ /* 0x000fe40003f05300 */
[----:B------:R-:W-:Y:S01]  /*5660*/  SHF.L.U32 R10, R10, 0x1f, RZ ;  /* 0x0000001f0a0a7819 */ /* 0x000fe200000006ff */
[----:B------:R-:W4:Y:S01]  /*5670*/  @!UP3 LDCU UR4, c[0x0][0xf20] ;  /* 0x0001e400ff04b7ac */ /* 0x000f220008000800 */
[----:B------:R-:W-:Y:S02]  /*5680*/  USHF.L.U32 UR17, UR20, 0x8, URZ ;  /* 0x0000000814117899 */ /* 0x000fe400080006ff */
[----:B--2---:R-:W-:Y:S02]  /*5690*/  UIMAD.WIDE.U32 UR6, UR14, UR8, URZ ;  /* 0x000000080e0672a5 */ /* 0x004fe4000f8e00ff */
[----:B------:R-:W-:Y:S02]  /*56a0*/  USHF.L.U32 UR59, UR36, 0x7, URZ ;  /* 0x00000007243b7899 */ /* 0x000fe400080006ff */
[----:B------:R-:W-:Y:S02]  /*56b0*/  @!UP3 USHF.R.U32.HI UR7, URZ, UR9, UR7 ;  /* 0x00000009ff07b299 */ /* 0x000fe40008011607 */
[----:B------:R-:W-:Y:S02]  /*56c0*/  UIMAD.WIDE.U32 UR8, UR13, UR11, URZ ;  /* 0x0000000b0d0872a5 */ /* 0x000fe4000f8e00ff */
[----:B---3--:R-:W-:Y:S04]  /*56d0*/  @!UP3 UISETP.NE.AND UP0, UPT, UR5, 0x1, UPT ;  /* 0x000000010500b88c */ /* 0x008fe8000bf05270 */
[----:B------:R-:W-:Y:S02]  /*56e0*/  @!UP3 USEL UR7, UR14, UR7, !UP0 ;  /* 0x000000070e07b287 */ /* 0x000fe4000c000000 */
[----:B------:R-:W-:Y:S01]  /*56f0*/  @!UP3 UISETP.NE.AND UP0, UPT, UR10, 0x1, UPT ;  /* 0x000000010a00b88c */ /* 0x000fe2000bf05270 */
[----:B------:R-:W-:Y:S02]  /*5700*/  @!UP3 UMOV UR6, UR9 ;  /* 0x000000090006bc82 */ /* 0x000fe40008000000 */
[----:B----4-:R-:W-:Y:S04]  /*5710*/  @!UP3 USHF.R.U32.HI UR6, URZ, UR4, UR6 ;  /* 0x00000004ff06b299 */ /* 0x010fe80008011606 */
[----:B------:R-:W-:Y:S04]  /*5720*/  @!UP3 USEL UR6, UR13, UR6, !UP0 ;  /* 0x000000060d06b287 */ /* 0x000fe8000c000000 */
[----:B------:R-:W-:Y:S02]  /*5730*/  @!UP3 UIADD3 UR4, UPT, UPT, -UR7, UR6, URZ ;  /* 0x000000060704b290 */ /* 0x000fe4000fffe1ff */
[----:B------:R-:W-:Y:S02]  /*5740*/  @!UP3 UIADD3 UR6, UPT, UPT, UR7, -UR6, URZ ;  /* 0x800000060706b290 */ /* 0x000fe4000fffe0ff */
[----:B------:R-:W-:Y:S02]  /*5750*/  @!UP3 UIMAD UR14, UR4, UR5, UR14 ;  /* 0x00000005040eb2a4 */ /* 0x000fe4000f8e020e */
[----:B------:R-:W-:Y:S01]  /*5760*/  @!UP3 UIMAD UR13, UR6, UR10, UR13 ;  /* 0x0000000a060db2a4 */ /* 0x000fe2000f8e020d */
[----:B------:R-:W-:Y:S11]  /*5770*/  BRA.U UP1, `(.L_x_76) ;  /* 0x0000000101107547 */ /* 0x000ff6000b800000 */
[----:B-1----:R-:W-:Y:S04]  /*5780*/  MOV R0, UR62 ;  /* 0x0000003e00007c02 */ /* 0x002fe80008000f00 */
[----:B------:R-:W-:Y:S04]  /*5790*/  SHF.L.U32 R9, R0, 0x1f, RZ ;  /* 0x0000001f00097819 */ /* 0x000fe800000006ff */
[----:B------:R-:W1:Y:S02]  /*57a0*/  SYNCS.PHASECHK.TRANS64.TRYWAIT P2, [UR21+0x58], R9 ;  /* 0x00005809ff0075a7 */ /* 0x000e640008041115 */
[----:B-1----:R-:W-:Y:S05]  /*57b0*/  @!P2 BRA `(.L_x_77) ;  /* 0x000000dc00fca947 */ /* 0x002fea0003800000 */
.L_x_76:
[----:B------:R-:W-:Y:S05]  /*57c0*/  @!P1 BRA `(.L_x_78) ;  /* 0x0000000000309947 */ /* 0x000fea0003800000 */
[----:B------:R-:W-:Y:S01]  /*57d0*/  ISETP.NE.U32.AND P1, PT, R2, RZ, PT ;  /* 0x000000ff0200720c */ /* 0x000fe20003f25070 */
[----:B------:R-:W2:Y:S01]  /*57e0*/  LDCU.64 UR4, c[0x0][0x358] ;  /* 0x00006b00ff0477ac */ /* 0x000ea20008000a00 */
[----:B------:R-:W-:Y:S02]  /*57f0*/  IMAD.MOV.U32 R176, RZ, RZ, 0x1 ;  /* 0x00000001ffb07424 */ /* 0x000fe400078e00ff */
[----:B------:R-:W-:Y:S11]  /*5800*/  ISETP.NE.AND.EX P1, PT, R3, RZ, PT, P1 ;  /* 0x000000ff0300720c */ /* 0x000ff60003f25310 */
[----:B------:R-:W-:Y:S02]  /*5810*/  @!UPT UIADD3 URZ, UPT, UPT, URZ, URZ, URZ ;  /* 0x000000fffffff290 */ /* 0x000fe4000fffe0ff */
[----:B-1----:R-:W1:Y:S01]  /*5820*/  @P1 LDC.64 R8, c[0x0][0xc88] ;  /* 0x00032200ff081b82 */ /* 0x002e620000000a00 */
[----:B------:R-:W-:Y:S04]  /*5830*/  @P1 IMAD R0, R4, UR60, RZ ;  /* 0x0000003c04001c24 */ /* 0x000fe8000f8e02ff */
[----:B-1----:R-:W-:Y:S04]  /*5840*/  @P1 IMAD.WIDE R8, R0, 0x4, R8 ;  /* 0x0000000400081825 */ /* 0x002fe800078e0208 */
[----:B------:R-:W-:Y:S01]  /*5850*/  HFMA2 R0, -RZ, RZ, 0, 5.9604644775390625e-08 ;  /* 0x00000001ff007431 */ /* 0x000fe200000001ff */
[----:B--2--5:R2:W5:Y:S04]  /*5860*/  @P1 LDG.E R133, desc[UR4][R8.64] ;  /* 0x0000000408851981 */ /* 0x024568000c1e1900 */
[----:B------:R-:W-:Y:S01]  /*5870*/  @!P1 PRMT R176, R0, 0x7610, R176 ;  /* 0x0000761000b09816 */ /* 0x000fe200000000b0 */
[----:B--2---:R-:W3:Y:S06]  /*5880*/  @!P1 LDC R133, c[0x0][0xc80] ;  /* 0x00032000ff859b82 */ /* 0x004eec0000000800 */
.L_x_78:
[----:B---3-5:R-:W-:Y:S01]  /*5890*/  @!P0 FSETP.EQ.AND P1, PT, R133, RZ, PT ;  /* 0x000000ff8500820b */ /* 0x028fe20003f22000 */
[----:B------:R-:W-:Y:S01]  /*58a0*/  @!UPT UIADD3 URZ, UPT, UPT, URZ, URZ, URZ ;  /* 0x000000fffffff290 */ /* 0x000fe2000fffe0ff */
[----:B------:R-:W-:Y:S11]  /*58b0*/  @!P0 BRA `(.L_x_79) ;  /* 0x0000000000188947 */ /* 0x000ff60003800000 */
[----:B------:R-:W-:Y:S02]  /*58c0*/  LOP3.LUT P0, RZ, R176, 0xff, RZ, 0xc0, !PT ;  /* 0x000000ffb0ff7812 */ /* 0x000fe4000780c0ff */
[----:B------:R-:W-:Y:S04]  /*58d0*/  ISETP.NE.U32.AND P1, PT, R2, RZ, PT ;  /* 0x000000ff0200720c */ /* 0x000fe80003f25070 */
[----:B------:R-:W-:Y:S04]  /*58e0*/  ISETP.NE.AND.EX P1, PT, R3, RZ, PT, P1 ;  /* 0x000000ff0300720c */ /* 0x000fe80003f25310 */
[----:B------:R-:W-:Y:S03]  /*58f0*/  PLOP3.LUT P1, PT, P1, PT, PT, 0x8, 0x80 ;  /* 0x000000000080781c */ /* 0x000fe60000f2e170 */
[----:B------:R-:W-:Y:S11]  /*5900*/  @P0 FSETP.EQ.AND P1, PT, R133, RZ, PT ;  /* 0x000000ff8500020b */ /* 0x000ff60003f22000 */
[----:B------:R-:W-:Y:S02]  /*5910*/  @!UPT UIADD3 URZ, UPT, UPT, URZ, URZ, URZ ;  /* 0x000000fffffff290 */ /* 0x000fe4000fffe0ff */
.L_x_79:
[----:B------:R-:W2:Y:S01]  /*5920*/  SYNCS.PHASECHK.TRANS64.TRYWAIT P2, [UR21+0x30], R10 ;  /* 0x0000300aff0075a7 */ /* 0x000ea20008041115 */
[----:B------:R-:W-:Y:S01]  /*5930*/  ELECT P0, URZ, PT ;  /* 0x0000000000ff782f */ /* 0x000fe20003800000 */
[----:B------:R-:W-:Y:S02]  /*5940*/  ULOP3.LUT UP0, UR19, UR29, 0x1, URZ, 0xc0, !UPT ;  /* 0x000000011d137892 */ /* 0x000fe4000f80c0ff */
[----:B------:R-:W-:Y:S01]  /*5950*/  UIADD3 UR18, UPT, UPT, UR17, 0x60, URZ ;  /* 0x0000006011127890 */ /* 0x000fe2000fffe0ff */
[----:B------:R-:W-:Y:S06]  /*5960*/  PLOP3.LUT P1, PT, P1, P0, PT, 0xf2, 0x2f ;  /* 0x00000000002f781c */ /* 0x000fec0000f21e72 */
[----:B------:R-:W-:Y:S02]  /*5970*/  UMOV UR58, UR18 ;  /* 0x00000012003a7c82 */ /* 0x000fe40008000000 */
[----:B------:R-:W-:Y:S05]  /*5980*/  @UP0 UIADD3 UR58, UPT, UPT, UR17, URZ, URZ ;  /* 0x000000ff113a0290 */ /* 0x000fea000fffe0ff */
[----:B------:R-:W-:Y:S05]  /*5990*/  @!P1 IADD3 R6, P0, PT, R16, 0x980, RZ ;  /* 0x0000098010069810 */ /* 0x000fea0007f1e0ff */
[----:B-1----:R-:W-:Y:S01]  /*59a0*/  @!P1 IMAD.X R0, RZ, RZ, R17, P0 ;  /* 0x000000ffff009224 */ /* 0x002fe200000e0611 */
[----:B--2---:R-:W-:Y:S07]  /*59b0*/  @!P2 BRA `(.L_x_80) ;  /* 0x000000dc0094a947 */ /* 0x004fee0003800000 */
.L_x_208:
[----:B------:R-:W-:Y:S01]  /*59c0*/  @!P1 R2UR UR5, R6 ;  /* 0x00000000060592ca */ /* 0x000fe200000e0000 */
[----:B------:R-:W-:Y:S01]  /*59d0*/  VOTEU.ALL UP0, P1 ;  /* 0x0000000000ff7886 */ /* 0x000fe20000800000 */
[----:B------:R-:W-:Y:S01]  /*59e0*/  @!P1 R2UR UR4, R0 ;  /* 0x00000000000492ca */ /* 0x000fe200000e0000 */
[----:B------:R-:W-:Y:S01]  /*59f0*/  UMOV UR6, 0x0 ;  /* 0x0000000000067882 */ /* 0x000fe20000000000 */
[----:B------:R-:W-:Y:S01]  /*5a00*/  UMOV UR7, 0x10000000 ;  /* 0x1000000000077882 */ /* 0x000fe20000000000 */
[----:B------:R-:W-:Y:S01]  /*5a10*/  @!P1 IMAD.MOV.U32 R0, RZ, RZ, 0x2000 ;  /* 0x00002000ff009424 */ /* 0x000fe200078e00ff */
[----:B------:R-:W-:Y:S01]  /*5a20*/  @!UP0 UIADD3 UR56, UPT, UPT, UR21, 0x200, URZ ;  /* 0x0000020015388890 */ /* 0x000fe2000fffe0ff */
[----:B------:R-:W-:Y:S01]  /*5a30*/  @!P1 IADD3 R6, P0, PT, R16, 0x980, RZ ;  /* 0x0000098010069810 */ /* 0x000fe20007f1e0ff */
[----:B------:R-:W-:Y:S02]  /*5a40*/  @!UP0 UIADD3 UR10, UPT, UPT, UR58, 0x80, URZ ;  /* 0x000000803a0a8890 */ /* 0x000fe4000fffe0ff */
[----:B------:R-:W-:Y:S01]  /*5a50*/  @!UP0 UIADD3 UR8, UPT, UPT, UR21, 0x1200, URZ ;  /* 0x0000120015088890 */ /* 0x000fe2000fffe0ff */
[----:B------:R-:W-:Y:S02]  /*5a60*/  VOTEU.ALL UP0, P1 ;  /* 0x0000000000ff7886 */ /* 0x000fe40000800000 */
[----:B------:R-:W-:Y:S01]  /*5a70*/  IMAD.U32 R8, RZ, RZ, UR5 ;  /* 0x00000005ff087e24 */ /* 0x000fe2000f8e00ff */
[----:B------:R-:W-:Y:S01]  /*5a80*/  UMOV UR9, UR57 ;  /* 0x0000003900097c82 */ /* 0x000fe20008000000 */
[----:B-1----:R-:W-:Y:S01]  /*5a90*/  IMAD.U32 R9, RZ, RZ, UR4 ;  /* 0x00000004ff097e24 */ /* 0x002fe2000f8e00ff */
[----:B------:R-:W-:Y:S01]  /*5aa0*/  UMOV UR11, UR59 ;  /* 0x0000003b000b7c82 */ /* 0x000fe20008000000 */
[----:B------:R-:W-:Y:S01]  /*5ab0*/  UMOV UR12, UR60 ;  /* 0x0000003c000c7c82 */ /* 0x000fe20008000000 */
[----:B------:R-:W-:Y:S02]  /*5ac0*/  @!P1 R2UR UR4, R8 ;  /* 0x00000000080492ca */ /* 0x000fe400000e0000 */
[----:B------:R-:W-:Y:S11]  /*5ad0*/  @!P1 R2UR UR5, R9 ;  /* 0x00000000090592ca */ /* 0x000ff600000e0000 */
[----:B------:R-:W-:Y:S02]  /*5ae0*/  @!UPT UIADD3 URZ, UPT, UPT, URZ, URZ, URZ ;  /* 0x000000fffffff290 */ /* 0x000fe4000fffe0ff */
[----:B------:R1:W-:Y:S01]  /*5af0*/  @!UP0 UTMALDG.3D [UR56], [UR4], desc[UR6] ;  /* 0x00000638040085b4 */ /* 0x0003e20008011000 */
[----:B------:R-:W-:Y:S05]  /*5b00*/  VOTEU.ALL UP0, P1 ;  /* 0x0000000000ff7886 */ /* 0x000fea0000800000 */
[----:B------:R1:W-:Y:S01]  /*5b10*/  @!UP0 UTMALDG.3D [UR8], [UR4], desc[UR6] ;  /* 0x00000608040085b4 */ /* 0x0003e20008011000 */
[----:B------:R2:W-:Y:S01]  /*5b20*/  @!P1 SYNCS.ARRIVE.TRANS64.RED.A0TR RZ, [UR21+0x10], R0 ;  /* 0x00001000ffff99a7 */ /* 0x0005e20008300415 */
[----:B------:R-:W-:Y:S01]  /*5b30*/  SYNCS.ARRIVE.TRANS64.RED.A1T0 RZ, [UR46], RZ ;  /* 0x000000ffffff79a7 */ /* 0x000fe2000810042e */
[----:B--2---:R-:W-:Y:S01]  /*5b40*/  @!P1 IMAD.X R0, RZ, RZ, R17, P0 ;  /* 0x000000ffff009224 */ /* 0x004fe200000e0611 */
[----:B------:R-:W2:Y:S02]  /*5b50*/  SYNCS.PHASECHK.TRANS64.TRYWAIT P2, [UR21+0x38], R10 ;  /* 0x0000380aff0075a7 */ /* 0x000ea40008041115 */
[----:B-12---:R-:W-:Y:S05]  /*5b60*/  @!P2 BRA `(.L_x_81) ;  /* 0x000000dc0040a947 */ /* 0x006fea0003800000 */
.L_x_210:
[----:B------:R-:W-:Y:S01]  /*5b70*/  @!P1 R2UR UR5, R6 ;  /* 0x00000000060592ca */ /* 0x000fe200000e0000 */
[----:B------:R-:W-:Y:S01]  /*5b80*/  VOTEU.ALL UP0, P1 ;  /* 0x0000000000ff7886 */ /* 0x000fe20000800000 */
[----:B------:R-:W-:Y:S01]  /*5b90*/  @!P1 R2UR UR4, R0 ;  /* 0x00000000000492ca */ /* 0x000fe200000e0000 */
[----:B------:R-:W-:Y:S01]  /*5ba0*/  UMOV UR6, 0x0 ;  /* 0x0000000000067882 */ /* 0x000fe20000000000 */
[----:B------:R-:W-:Y:S01]  /*5bb0*/  UMOV UR7, 0x10000000 ;  /* 0x1000000000077882 */ /* 0x000fe20000000000 */
[----:B------:R-:W-:Y:S01]  /*5bc0*/  UMOV UR50, UR58 ;  /* 0x0000003a00327c82 */ /* 0x000fe20008000000 */
[----:B------:R-:W-:Y:S01]  /*5bd0*/  @!UP0 UIADD3 UR51, UPT, UPT, UR59, 0x40, URZ ;  /* 0x000000403b338890 */ /* 0x000fe2000fffe0ff */
[----:B------:R-:W-:Y:S01]  /*5be0*/  @!P1 IMAD.MOV.U32 R0, RZ, RZ, 0x2000 ;  /* 0x00002000ff009424 */ /* 0x000fe200078e00ff */
[----:B------:R-:W-:Y:S01]  /*5bf0*/  @!UP0 UIADD3 UR48, UPT, UPT, UR21, 0x2200, URZ ;  /* 0x0000220015308890 */ /* 0x000fe2000fffe0ff */
[----:B------:R-:W-:Y:S01]  /*5c00*/  @!P1 IADD3 R6, P0, PT, R16, 0x980, RZ ;  /* 0x0000098010069810 */ /* 0x000fe20007f1e0ff */
[----:B------:R-:W-:Y:S02]  /*5c10*/  @!UP0 UIADD3 UR10, UPT, UPT, UR58, 0x80, URZ ;  /* 0x000000803a0a8890 */ /* 0x000fe4000fffe0ff */
[----:B------:R-:W-:Y:S01]  /*5c20*/  @!UP0 UIADD3 UR8, UPT, UPT, UR21, 0x3200, URZ ;  /* 0x0000320015088890 */ /* 0x000fe2000fffe0ff */
[----:B------:R-:W-:Y:S01]  /*5c30*/  IMAD.U32 R8, RZ, RZ, UR5 ;  /* 0x00000005ff087e24 */ /* 0x000fe2000f8e00ff */
[----:B------:R-:W-:Y:S01]  /*5c40*/  VOTEU.ALL UP0, P1 ;  /* 0x0000000000ff7886 */ /* 0x000fe20000800000 */
[----:B-1----:R-:W-:Y:S01]  /*5c50*/  IMAD.U32 R9, RZ, RZ, UR4 ;  /* 0x00000004ff097e24 */ /* 0x002fe2000f8e00ff */
[----:B------:R-:W-:Y:S01]  /*5c60*/  UMOV UR52, UR60 ;  /* 0x0000003c00347c82 */ /* 0x000fe20008000000 */
[----:B------:R-:W-:Y:S01]  /*5c70*/  UMOV UR9, UR49 ;  /* 0x0000003100097c82 */ /* 0x000fe20008000000 */
[----:B------:R-:W-:Y:S01]  /*5c80*/  @!P1 R2UR UR4, R8 ;  /* 0x00000000080492ca */ /* 0x000fe200000e0000 */
[----:B------:R-:W-:Y:S01]  /*5c90*/  UMOV UR12, UR60 ;  /* 0x0000003c000c7c82 */ /* 0x000fe20008000000 */
[----:B------:R-:W-:Y:S01]  /*5ca0*/  @!P1 R2UR UR5, R9 ;  /* 0x00000000090592ca */ /* 0x000fe200000e0000 */
[----:B------:R-:W-:Y:S11]  /*5cb0*/  UMOV UR11, UR51 ;  /* 0x00000033000b7c82 */ /* 0x000ff60008000000 */
[----:B------:R-:W-:Y:S01]  /*5cc0*/  @!UPT UIADD3 URZ, UPT, UPT, URZ, URZ, URZ ;  /* 0x000000fffffff290 */ /* 0x000fe2000fffe0ff */
        /* <DEDUP_REMOVED lines=8> */
.L_x_212:
[----:B------:R-:W-:Y:S01]  /*5d50*/  @!P1 R2UR UR4, R0 ;  /* 0x00000000000492ca */ /* 0x000fe200000e0000 */
[----:B------:R-:W-:Y:S01]  /*5d60*/  USHF.L.U32 UR16, UR19, 0x5, URZ ;  /* 0x0000000513107899 */ /* 0x000fe200080006ff */
[----:B------:R-:W-:Y:S01]  /*5d70*/  @!P1 R2UR UR5, R6 ;  /* 0x00000000060592ca */ /* 0x000fe200000e0000 */
[----:B------:R-:W-:Y:S01]  /*5d80*/  VOTEU.ALL UP0, P1 ;  /* 0x0000000000ff7886 */ /* 0x000fe20000800000 */
[----:B------:R-:W-:Y:S01]  /*5d90*/  UMOV UR24, 0x0 ;  /* 0x0000000000187882 */ /* 0x000fe20000000000 */
[----:B------:R-:W-:Y:S01]  /*5da0*/  UMOV UR25, 0x10000000 ;  /* 0x1000000000197882 */ /* 0x000fe20000000000 */
[----:B------:R-:W-:Y:S01]  /*5db0*/  UMOV UR43, UR59 ;  /* 0x0000003b002b7c82 */ /* 0x000fe20008000000 */
[----:B------:R-:W-:Y:S01]  /*5dc0*/  UMOV UR44, UR60 ;  /* 0x0000003c002c7c82 */ /* 0x000fe20008000000 */
[----:B------:R-:W-:Y:S01]  /*5dd0*/  @!UP0 UIADD3 UR40, UPT, UPT, UR21, 0x4200, URZ ;  /* 0x0000420015288890 */ /* 0x000fe2000fffe0ff */
[----:B------:R-:W-:Y:S01]  /*5de0*/  @!P1 IMAD.MOV.U32 R0, RZ, RZ, 0x2000 ;  /* 0x00002000ff009424 */ /* 0x000fe200078e00ff */
[----:B------:R-:W-:Y:S01]  /*5df0*/  @!UP0 UIADD3 UR8, UPT, UPT, UR21, 0x5200, URZ ;  /* 0x0000520015088890 */ /* 0x000fe2000fffe0ff */
[----:B------:R-:W-:Y:S01]  /*5e00*/  @!P1 IADD3 R6, P0, PT, R16, 0x980, RZ ;  /* 0x0000098010069810 */ /* 0x000fe20007f1e0ff */
[----:B------:R-:W-:Y:S01]  /*5e10*/  UMOV UR9, UR41 ;  /* 0x0000002900097c82 */ /* 0x000fe20008000000 */
[----:B-1----:R-:W-:Y:S01]  /*5e20*/  IMAD.U32 R9, RZ, RZ, UR4 ;  /* 0x00000004ff097e24 */ /* 0x002fe2000f8e00ff */
[----:B------:R-:W-:Y:S01]  /*5e30*/  UIADD3 UR4, UPT, UPT, UR17, -UR16, URZ ;  /* 0x8000001011047290 */ /* 0x000fe2000fffe0ff */
[----:B------:R-:W-:Y:S01]  /*5e40*/  IMAD.U32 R8, RZ, RZ, UR5 ;  /* 0x00000005ff087e24 */ /* 0x000fe2000f8e00ff */
[----:B------:R-:W-:Y:S01]  /*5e50*/  UMOV UR11, UR59 ;  /* 0x0000003b000b7c82 */ /* 0x000fe20008000000 */
[----:B------:R-:W-:Y:S01]  /*5e60*/  UMOV UR12, UR60 ;  /* 0x0000003c000c7c82 */ /* 0x000fe20008000000 */
[----:B------:R-:W-:Y:S01]  /*5e70*/  @!P1 R2UR UR7, R9 ;  /* 0x00000000090792ca */ /* 0x000fe200000e0000 */
[----:B------:R-:W-:Y:S01]  /*5e80*/  UIADD3 UR42, UPT, UPT, UR4, 0x40, URZ ;  /* 0x00000040042a7890 */ /* 0x000fe2000fffe0ff */
[----:B------:R-:W-:Y:S01]  /*5e90*/  @!P1 R2UR UR6, R8 ;  /* 0x00000000080692ca */ /* 0x000fe200000e0000 */
[----:B------:R-:W-:Y:S01]  /*5ea0*/  @!UP0 UIADD3 UR10, UPT, UPT, UR4, 0xc0, URZ ;  /* 0x000000c0040a8890 */ /* 0x000fe2000fffe0ff */
[----:B------:R-:W-:Y:S11]  /*5eb0*/  VOTEU.ALL UP0, P1 ;  /* 0x0000000000ff7886 */ /* 0x000ff60000800000 */
        /* <DEDUP_REMOVED lines=8> */
.L_x_214:
[----:B------:R-:W-:Y:S01]  /*5f40*/  @!P1 R2UR UR6, R6 ;  /* 0x00000000060692ca */ /* 0x000fe200000e0000 */
[----:B------:R-:W-:Y:S01]  /*5f50*/  VOTEU.ALL UP0, P1 ;  /* 0x0000000000ff7886 */ /* 0x000fe20000800000 */
[----:B------:R-:W-:Y:S01]  /*5f60*/  @!P1 R2UR UR5, R0 ;  /* 0x00000000000592ca */ /* 0x000fe200000e0000 */
[----:B------:R-:W-:Y:S01]  /*5f70*/  UMOV UR34, UR42 ;  /* 0x0000002a00227c82 */ /* 0x000fe20008000000 */
[----:B------:R-:W-:Y:S01]  /*5f80*/  UMOV UR36, UR60 ;  /* 0x0000003c00247c82 */ /* 0x000fe20008000000 */
[----:B------:R-:W-:Y:S01]  /*5f90*/  @!P1 IMAD.MOV.U32 R0, RZ, RZ, 0x2000 ;  /* 0x00002000ff009424 */ /* 0x000fe200078e00ff */
[----:B------:R-:W-:Y:S01]  /*5fa0*/  @!UP0 UIADD3 UR35, UPT, UPT, UR59, 0x40, URZ ;  /* 0x000000403b238890 */ /* 0x000fe2000fffe0ff */
[----:B-1----:R-:W-:Y:S01]  /*5fb0*/  SHF.L.U32 R9, RZ, 0x1f, RZ ;  /* 0x0000001fff097819 */ /* 0x002fe200000006ff */
[----:B------:R-:W-:Y:S01]  /*5fc0*/  @!UP0 UIADD3 UR32, UPT, UPT, UR21, 0x6200, URZ ;  /* 0x0000620015208890 */ /* 0x000fe2000fffe0ff */
[----:B------:R-:W-:Y:S01]  /*5fd0*/  @!P1 IADD3 R8, P0, PT, R16, 0x980, RZ ;  /* 0x0000098010089810 */ /* 0x000fe20007f1e0ff */
[----:B------:R-:W-:Y:S02]  /*5fe0*/  @!UP0 UIADD3 UR10, UPT, UPT, UR4, 0xc0, URZ ;  /* 0x000000c0040a8890 */ /* 0x000fe4000fffe0ff */
[----:B------:R-:W-:Y:S01]  /*5ff0*/  @!UP0 UIADD3 UR8, UPT, UPT, UR21, 0x7200, URZ ;  /* 0x0000720015088890 */ /* 0x000fe2000fffe0ff */
[----:B------:R-:W-:Y:S01]  /*6000*/  IMAD.U32 R18, RZ, RZ, UR6 ;  /* 0x00000006ff127e24 */ /* 0x000fe2000f8e00ff */
[----:B------:R-:W-:Y:S01]  /*6010*/  VOTEU.ALL UP0, P1 ;  /* 0x0000000000ff7886 */ /* 0x000fe20000800000 */
[----:B------:R-:W-:Y:S01]  /*6020*/  IMAD.U32 R19, RZ, RZ, UR5 ;  /* 0x00000005ff137e24 */ /* 0x000fe2000f8e00ff */
[----:B------:R-:W-:Y:S01]  /*6030*/  UMOV UR4, 0x0 ;  /* 0x0000000000047882 */ /* 0x000fe20000000000 */
[----:B------:R-:W-:Y:S01]  /*6040*/  UMOV UR5, 0x10000000 ;  /* 0x1000000000057882 */ /* 0x000fe20000000000 */
[----:B------:R-:W-:Y:S01]  /*6050*/  @!P1 R2UR UR6, R18 ;  /* 0x00000000120692ca */ /* 0x000fe200000e0000 */
[----:B------:R-:W-:Y:S01]  /*6060*/  UMOV UR9, UR33 ;  /* 0x0000002100097c82 */ /* 0x000fe20008000000 */
[----:B------:R-:W-:Y:S01]  /*6070*/  @!P1 R2UR UR7, R19 ;  /* 0x00000000130792ca */ /* 0x000fe200000e0000 */
[----:B------:R-:W-:Y:S01]  /*6080*/  UMOV UR12, UR60 ;  /* 0x0000003c000c7c82 */ /* 0x000fe20008000000 */
[----:B------:R-:W-:Y:S01]  /*6090*/  UMOV UR11, UR35 ;  /* 0x00000023000b7c82 */ /* 0x000fe20008000000 */
[----:B------:R-:W-:Y:S10]  /*60a0*/  @!P1 IMAD.X R6, RZ, RZ, R17, P0 ;  /* 0x000000ffff069224 */ /* 0x000ff400000e0611 */
[----:B------:R-:W-:Y:S01]  /*60b0*/  @!UP0 UTMALDG.3D [UR32], [UR6], desc[UR4] ;  /* 0x00000420060085b4 */ /* 0x000fe20008011000 */
[----:B------:R-:W-:Y:S05]  /*60c0*/  VOTEU.ALL UP0, P1 ;  /* 0x0000000000ff7886 */ /* 0x000fea0000800000 */
[----:B------:R1:W-:Y:S01]  /*60d0*/  @!UP0 UTMALDG.3D [UR8], [UR6], desc[UR4] ;  /* 0x00000408060085b4 */ /* 0x0003e20008011000 */
[----:B------:R2:W-:Y:S01]  /*60e0*/  @!P1 SYNCS.ARRIVE.TRANS64.RED.A0TR RZ, [UR21+0x28], R0 ;  /* 0x00002800ffff99a7 */ /* 0x0005e20008300415 */
[----:B------:R-:W-:Y:S01]  /*60f0*/  SYNCS.ARRIVE.TRANS64.RED.A1T0 RZ, [UR37], RZ ;  /* 0x000000ffffff79a7 */ /* 0x000fe20008100425 */
[----:B------:R-:W3:Y:S01]  /*6100*/  SYNCS.PHASECHK.TRANS64.TRYWAIT P2, [UR21+0x30], R9 ;  /* 0x00003009ff0075a7 */ /* 0x000ee20008041115 */
[----:B-1----:R-:W-:Y:S01]  /*6110*/  UIADD3 UR4, UPT, UPT, UR17, UR16, URZ ;  /* 0x0000001011047290 */ /* 0x002fe2000fffe0ff */
[----:B--23--:R-:W-:Y:S11]  /*6120*/  @!P2 BRA `(.L_x_84) ;  /* 0x000000d80018a947 */ /* 0x00cff60003800000 */
.L_x_216:
[----:B------:R-:W-:Y:S01]  /*6130*/  @!P1 R2UR UR6, R8 ;  /* 0x00000000080692ca */ /* 0x000fe200000e0000 */
[----:B------:R-:W-:Y:S01]  /*6140*/  VOTEU.ALL UP0, P1 ;  /* 0x0000000000ff7886 */ /* 0x000fe20000800000 */
[----:B------:R-:W-:Y:S01]  /*6150*/  @!P1 R2UR UR5, R6 ;  /* 0x00000000060592ca */ /* 0x000fe200000e0000 */
[----:B------:R-:W-:Y:S01]  /*6160*/  UIADD3 UR26, UPT, UPT, UR4, 0x20, URZ ;  /* 0x00000020041a7890 */ /* 0x000fe2000fffe0ff */
[----:B-1----:R-:W-:Y:S01]  /*6170*/  @!P1 IMAD.MOV.U32 R0, RZ, RZ, 0x2000 ;  /* 0x00002000ff009424 */ /* 0x002fe200078e00ff */
[----:B------:R-:W-:Y:S01]  /*6180*/  UMOV UR30, 0x0 ;  /* 0x00000000001e7882 */ /* 0x000fe20000000000 */
[----:B------:R-:W-:Y:S01]  /*6190*/  @!UP0 UIADD3 UR24, UPT, UPT, UR21, 0x200, URZ ;  /* 0x0000020015188890 */ /* 0x000fe2000fffe0ff */
[----:B------:R-:W-:Y:S01]  /*61a0*/  @!P1 IADD3 R8, P0, PT, R16, 0x980, RZ ;  /* 0x0000098010089810 */ /* 0x000fe20007f1e0ff */
[----:B------:R-:W-:Y:S02]  /*61b0*/  @!UP0 UIADD3 UR10, UPT, UPT, UR4, 0xa0, URZ ;  /* 0x000000a0040a8890 */ /* 0x000fe4000fffe0ff */
[----:B------:R-:W-:Y:S01]  /*61c0*/  @!UP0 UIADD3 UR8, UPT, UPT, UR21, 0x1200, URZ ;  /* 0x0000120015088890 */ /* 0x000fe2000fffe0ff */
[----:B------:R-:W-:Y:S02]  /*61d0*/  VOTEU.ALL UP0, P1 ;  /* 0x0000000000ff7886 */ /* 0x000fe40000800000 */
[----:B------:R-:W-:Y:S01]  /*61e0*/  IMAD.U32 R18, RZ, RZ, UR6 ;  /* 0x00000006ff127e24 */ /* 0x000fe2000f8e00ff */
[----:B------:R-:W-:Y:S01]  /*61f0*/  UMOV UR31, 0x10000000 ;  /* 0x10000000001f7882 */ /* 0x000fe20000000000 */
[----:B------:R-:W-:Y:S01]  /*6200*/  IMAD.U32 R19, RZ, RZ, UR5 ;  /* 0x00000005ff137e24 */ /* 0x000fe2000f8e00ff */
[----:B------:R-:W-:Y:S01]  /*6210*/  UMOV UR25, UR57 ;  /* 0x0000003900197c82 */ /* 0x000fe20008000000 */
[----:B------:R-:W-:Y:S01]  /*6220*/  UMOV UR27, UR59 ;  /* 0x0000003b001b7c82 */ /* 0x000fe20008000000 */
[----:B------:R-:W-:Y:S01]  /*6230*/  @!P1 R2UR UR6, R18 ;  /* 0x00000000120692ca */ /* 0x000fe200000e0000 */
[----:B------:R-:W-:Y:S01]  /*6240*/  UMOV UR28, UR60 ;  /* 0x0000003c001c7c82 */ /* 0x000fe20008000000 */
[----:B------:R-:W-:Y:S01]  /*6250*/  @!P1 R2UR UR7, R19 ;  /* 0x00000000130792ca */ /* 0x000fe200000e0000 */
[----:B------:R-:W-:Y:S01]  /*6260*/  UMOV UR9, UR57 ;  /* 0x0000003900097c82 */ /* 0x000fe20008000000 */
[----:B------:R-:W-:Y:S01]  /*6270*/  UMOV UR11, UR59 ;  /* 0x0000003b000b7c82 */ /* 0x000fe20008000000 */
[----:B------:R-:W-:Y:S01]  /*6280*/  UMOV UR12, UR60 ;  /* 0x0000003c000c7c82 */ /* 0x000fe20008000000 */
[----:B------:R-:W-:Y:S09]  /*6290*/  @!P1 IMAD.X R6, RZ, RZ, R17, P0 ;  /* 0x000000ffff069224 */ /* 0x000ff200000e0611 */
[----:B------:R1:W-:Y:S01]  /*62a0*/  @!UP0 UTMALDG.3D [UR24], [UR6], desc[UR30] ;  /* 0x00001e18060085b4 */ /* 0x0003e20008011000 */
[----:B------:R-:W-:Y:S05]  /*62b0*/  VOTEU.ALL UP0, P1 ;  /* 0x0000000000ff7886 */ /* 0x000fea0000800000 */
[----:B------:R1:W-:Y:S01]  /*62c0*/  @!UP0 UTMALDG.3D [UR8], [UR6], desc[UR30] ;  /* 0x00001e08060085b4 */ /* 0x0003e20008011000 */
[----:B------:R1:W-:Y:S01]  /*62d0*/  @!P1 SYNCS.ARRIVE.TRANS64.RED.A0TR RZ, [UR21+0x10], R0 ;  /* 0x00001000ffff99a7 */ /* 0x0003e20008300415 */
[----:B------:R-:W-:Y:S01]  /*62e0*/  SYNCS.ARRIVE.TRANS64.RED.A1T0 RZ, [UR46], RZ ;  /* 0x000000ffffff79a7 */ /* 0x000fe2000810042e */
[----:B------:R-:W2:Y:S02]  /*62f0*/  SYNCS.PHASECHK.TRANS64.TRYWAIT P2, [UR21+0x38], R9 ;  /* 0x00003809ff0075a7 */ /* 0x000ea40008041115 */
[----:B-12---:R-:W-:Y:S05]  /*6300*/  @!P2 BRA `(.L_x_85) ;  /* 0x000000d400b8a947 */ /* 0x006fea0003800000 */
.L_x_218:
[----:B------:R-:W-:Y:S01]  /*6310*/  @!P1 R2UR UR6, R8 ;  /* 0x00000000080692ca */ /* 0x000fe200000e0000 */
[----:B------:R-:W-:Y:S01]  /*6320*/  VOTEU.ALL UP0, P1 ;  /* 0x0000000000ff7886 */ /* 0x000fe20000800000 */
[----:B------:R-:W-:Y:S01]  /*6330*/  @!P1 R2UR UR5, R6 ;  /* 0x00000000060592ca */ /* 0x000fe200000e0000 */
[----:B------:R-:W-:Y:S01]  /*6340*/  UMOV UR30, 0x0 ;  /* 0x00000000001e7882 */ /* 0x000fe20000000000 */
[----:B------:R-:W-:Y:S01]  /*6350*/  UMOV UR31, 0x10000000 ;  /* 0x10000000001f7882 */ /* 0x000fe20000000000 */
[----:B------:R-:W-:Y:S01]  /*6360*/  UMOV UR25, UR49 ;  /* 0x0000003100197c82 */ /* 0x000fe20008000000 */
[----:B------:R-:W-:Y:S01]  /*6370*/  @!UP0 UIADD3 UR27, UPT, UPT, UR59, 0x40, URZ ;  /* 0x000000403b1b8890 */ /* 0x000fe2000fffe0ff */
[----:B-1----:R-:W-:Y:S01]  /*6380*/  @!P1 IMAD.MOV.U32 R0, RZ, RZ, 0x2000 ;  /* 0x00002000ff009424 */ /* 0x002fe200078e00ff */
[----:B------:R-:W-:Y:S01]  /*6390*/  @!UP0 UIADD3 UR24, UPT, UPT, UR21, 0x2200, URZ ;  /* 0x0000220015188890 */ /* 0x000fe2000fffe0ff */
[----:B------:R-:W-:Y:S01]  /*63a0*/  @!P1 IADD3 R8, P0, PT, R16, 0x980, RZ ;  /* 0x0000098010089810 */ /* 0x000fe20007f1e0ff */
[----:B------:R-:W-:Y:S02]  /*63b0*/  @!UP0 UIADD3 UR10, UPT, UPT, UR4, 0xa0, URZ ;  /* 0x000000a0040a8890 */ /* 0x000fe4000fffe0ff */
[----:B------:R-:W-:Y:S01]  /*63c0*/  @!UP0 UIADD3 UR8, UPT, UPT, UR21, 0x3200, URZ ;  /* 0x0000320015088890 */ /* 0x000fe2000fffe0ff */
[----:B------:R-:W-:Y:S01]  /*63d0*/  IMAD.U32 R18, RZ, RZ, UR6 ;  /* 0x00000006ff127e24 */ /* 0x000fe2000f8e00ff */
[----:B------:R-:W-:Y:S01]  /*63e0*/  VOTEU.ALL UP0, P1 ;  /* 0x0000000000ff7886 */ /* 0x000fe20000800000 */
[----:B------:R-:W-:Y:S01]  /*63f0*/  IMAD.U32 R19, RZ, RZ, UR5 ;  /* 0x00000005ff137e24 */ /* 0x000fe2000f8e00ff */
[----:B------:R-:W-:Y:S01]  /*6400*/  UMOV UR28, UR60 ;  /* 0x0000003c001c7c82 */ /* 0x000fe20008000000 */
[----:B------:R-:W-:Y:S01]  /*6410*/  UMOV UR9, UR49 ;  /* 0x0000003100097c82 */ /* 0x000fe20008000000 */
[----:B------:R-:W-:Y:S01]  /*6420*/  @!P1 R2UR UR6, R18 ;  /* 0x00000000120692ca */ /* 0x000fe200000e0000 */
[----:B------:R-:W-:Y:S01]  /*6430*/  UMOV UR12, UR60 ;  /* 0x0000003c000c7c82 */ /* 0x000fe20008000000 */
[----:B------:R-:W-:Y:S01]  /*6440*/  @!P1 R2UR UR7, R19 ;  /* 0x00000000130792ca */ /* 0x000fe200000e0000 */
[----:B------:R-:W-:Y:S01]  /*6450*/  UMOV UR11, UR27 ;  /* 0x0000001b000b7c82 */ /* 0x000fe20008000000 */
[----:B------:R-:W-:Y:S11]  /*6460*/  @!P1 IMAD.X R6, RZ, RZ, R17, P0 ;  /* 0x000000ffff069224 */ /* 0x000ff600000e0611 */
[----:B------:R1:W-:Y:S01]  /*6470*/  @!UP0 UTMALDG.3D [UR24], [UR6], desc[UR30] ;  /* 0x00001e18060085b4 */ /* 0x0003e20008011000 */
[----:B------:R-:W-:Y:S05]  /*6480*/  VOTEU.ALL UP0, P1 ;  /* 0x0000000000ff7886 */ /* 0x000fea0000800000 */
[----:B------:R1:W-:Y:S01]  /*6490*/  @!UP0 UTMALDG.3D [UR8], [UR6], desc[UR30] ;  /* 0x00001e08060085b4 */ /* 0x0003e20008011000 */
[----:B------:R1:W-:Y:S01]  /*64a0*/  @!P1 SYNCS.ARRIVE.TRANS64.RED.A0TR RZ, [UR21+0x18], R0 ;  /* 0x00001800ffff99a7 */ /* 0x0003e20008300415 */
[----:B------:R-:W-:Y:S11]  /*64b0*/  UISETP.NE.AND UP0, UPT, UR19, URZ, UPT ;  /* 0x000000ff1300728c */ /* 0x000ff6000bf05270 */
[----:B------:R-:W-:Y:S01]  /*64c0*/  @!UP0 UIADD3 UR18, UPT, UPT, UR17, URZ, URZ ;  /* 0x000000ff11128290 */ /* 0x000fe2000fffe0ff */
[----:B------:R-:W-:Y:S01]  /*64d0*/  SYNCS.ARRIVE.TRANS64.RED.A1T0 RZ, [UR39], RZ ;  /* 0x000000ffffff79a7 */ /* 0x000fe20008100427 */
[----:B------:R-:W2:Y:S02]  /*64e0*/  SYNCS.PHASECHK.TRANS64.TRYWAIT P2, [UR21+0x40], R9 ;  /* 0x00004009ff0075a7 */ /* 0x000ea40008041115 */
[----:B-12---:R-:W-:Y:S08]  /*64f0*/  @!P2 BRA `(.L_x_86) ;  /* 0x000000d40054a947 */ /* 0x006ff00003800000 */
.L_x_220:
        /* <DEDUP_REMOVED lines=9> */
[----:B------:R-:W-:Y:S01]  /*6590*/  VIADD R14, R14, 0x1 ;  /* 0x000000010e0e7836 */ /* 0x000fe20000000000 */
[----:B------:R-:W-:Y:S01]  /*65a0*/  @!UP0 UIADD3 UR8, UPT, UPT, UR21, 0x5200, URZ ;  /* 0x0000520015088890 */ /* 0x000fe2000fffe0ff */
[----:B------:R-:W-:Y:S02]  /*65b0*/  VOTEU.ALL UP0, P1 ;  /* 0x0000000000ff7886 */ /* 0x000fe40000800000 */
[----:B------:R-:W-:Y:S01]  /*65c0*/  IMAD.U32 R18, RZ, RZ, UR5 ;  /* 0x00000005ff127e24 */ /* 0x000fe2000f8e00ff */
[----:B------:R-:W-:Y:S01]  /*65d0*/  UMOV UR19, UR59 ;  /* 0x0000003b00137c82 */ /* 0x000fe20008000000 */
[----:B------:R-:W-:Y:S01]  /*65e0*/  IMAD.U32 R19, RZ, RZ, UR4 ;  /* 0x00000004ff137e24 */ /* 0x000fe2000f8e00ff */
        /* <DEDUP_REMOVED lines=12> */
[----:B------:R-:W2:Y:S02]  /*66b0*/  SYNCS.PHASECHK.TRANS64.TRYWAIT P0, [UR21+0x48], R9 ;  /* 0x00004809ff0075a7 */ /* 0x000ea40008001115 */
[----:B-12---:R-:W-:Y:S05]  /*66c0*/  @!P0 BRA `(.L_x_87) ;  /* 0x000000d000f88947 */ /* 0x006fea0003800000 */
.L_x_222:
[----:B------:R-:W-:Y:S01]  /*66d0*/  UIADD3 UR29, UPT, UPT, UR29, 0x1, URZ ;  /* 0x000000011d1d7890 */ /* 0x000fe2000fffe0ff */
[----:B------:R-:W-:Y:S01]  /*66e0*/  @!P1 IADD3 R6, P0, PT, R16, 0x980, RZ ;  /* 0x0000098010069810 */ /* 0x000fe20007f1e0ff */
[----:B------:R-:W-:Y:S01]  /*66f0*/  UPLOP3.LUT UP1, UPT, UPT, UPT, UPT, 0x80, 0x8 ;  /* 0x000000000008789c */ /* 0x000fe20003f2f070 */
[----:B------:R-:W-:Y:S01]  /*6700*/  R2UR UR25, R178 ;  /* 0x00000000b21972ca */ /* 0x000fe200000e0000 */
[----:B------:R-:W-:Y:S01]  /*6710*/  VOTEU.ALL UP0, P1 ;  /* 0x0000000000ff7886 */ /* 0x000fe20000800000 */
[----:B------:R-:W-:Y:S01]  /*6720*/  @!P1 R2UR UR5, R6 ;  /* 0x00000000060592ca */ /* 0x000fe200000e0000 */
[----:B-1----:R-:W-:Y:S01]  /*6730*/  @!P1 IMAD.X R0, RZ, RZ, R17, P0 ;  /* 0x000000ffff009224 */ /* 0x002fe200000e0611 */
[----:B------:R-:W-:Y:S01]  /*6740*/  UMOV UR6, 0x0 ;  /* 0x0000000000067882 */ /* 0x000fe20000000000 */
[----:B------:R-:W-:Y:S01]  /*6750*/  UMOV UR7, 0x10000000 ;  /* 0x1000000000077882 */ /* 0x000fe20000000000 */
[----:B------:R-:W-:Y:S01]  /*6760*/  @!UP0 UIADD3 UR19, UPT, UPT, UR59, 0x40, URZ ;  /* 0x000000403b138890 */ /* 0x000fe2000fffe0ff */
[----:B------:R-:W-:Y:S01]  /*6770*/  R2UR UR24, R179 ;  /* 0x00000000b31872ca */ /* 0x000fe200000e0000 */
[----:B------:R-:W-:Y:S01]  /*6780*/  @!UP0 UIADD3 UR16, UPT, UPT, UR21, 0x6200, URZ ;  /* 0x0000620015108890 */ /* 0x000fe2000fffe0ff */
[----:B------:R-:W-:Y:S01]  /*6790*/  @!P1 R2UR UR4, R0 ;  /* 0x00000000000492ca */ /* 0x000fe200000e0000 */
[----:B------:R-:W-:Y:S01]  /*67a0*/  @!UP0 UIADD3 UR10, UPT, UPT, UR18, 0x80, URZ ;  /* 0x00000080120a8890 */ /* 0x000fe2000fffe0ff */
[----:B------:R-:W-:Y:S01]  /*67b0*/  ISETP.NE.AND P0, PT, R14, 0x2, PT ;  /* 0x000000020e00780c */ /* 0x000fe20003f05270 */
[----:B------:R-:W-:Y:S01]  /*67c0*/  @!UP0 UIADD3 UR8, UPT, UPT, UR21, 0x7200, URZ ;  /* 0x0000720015088890 */ /* 0x000fe2000fffe0ff */
[----:B------:R-:W-:Y:S02]  /*67d0*/  VOTEU.ALL UP0, P1 ;  /* 0x0000000000ff7886 */ /* 0x000fe40000800000 */
[----:B------:R-:W-:Y:S01]  /*67e0*/  IMAD.U32 R8, RZ, RZ, UR5 ;  /* 0x00000005ff087e24 */ /* 0x000fe2000f8e00ff */
[----:B------:R-:W-:Y:S01]  /*67f0*/  UMOV UR17, UR33 ;  /* 0x0000002100117c82 */ /* 0x000fe20008000000 */
[----:B------:R-:W-:Y:S01]  /*6800*/  UMOV UR20, UR60 ;  /* 0x0000003c00147c82 */ /* 0x000fe20008000000 */
[----:B------:R-:W-:Y:S01]  /*6810*/  UMOV UR9, UR33 ;  /* 0x0000002100097c82 */ /* 0x000fe20008000000 */
[----:B------:R-:W-:Y:S01]  /*6820*/  UMOV UR12, UR60 ;  /* 0x0000003c000c7c82 */ /* 0x000fe20008000000 */
[----:B------:R-:W-:Y:S01]  /*6830*/  UMOV UR11, UR19 ;  /* 0x00000013000b7c82 */ /* 0x000fe20008000000 */
[----:B------:R-:W-:Y:S01]  /*6840*/  SEL R0, RZ, 0x1, P0 ;  /* 0x00000001ff007807 */ /* 0x000fe20000000000 */
[----:B------:R-:W-:Y:S01]  /*6850*/  IMAD.U32 R9, RZ, RZ, UR4 ;  /* 0x00000004ff097e24 */ /* 0x000fe2000f8e00ff */
[----:B------:R-:W-:Y:S01]  /*6860*/  @!P1 R2UR UR4, R8 ;  /* 0x00000000080492ca */ /* 0x000fe200000e0000 */
[----:B------:R-:W-:Y:S01]  /*6870*/  UIADD3 UR36, UPT, UPT, UR14, UR24, URZ ;  /* 0x000000180e247290 */ /* 0x000fe2000fffe0ff */
[----:B------:R-:W-:Y:S01]  /*6880*/  LOP3.LUT R13, R13, R0, RZ, 0x3c, !PT ;  /* 0x000000000d0d7212 */ /* 0x000fe200078e3cff */
[----:B------:R-:W-:Y:S01]  /*6890*/  UMOV UR60, UR47 ;  /* 0x0000002f003c7c82 */ /* 0x000fe20008000000 */
[----:B------:R-:W-:Y:S02]  /*68a0*/  @!P1 R2UR UR5, R9 ;  /* 0x00000000090592ca */ /* 0x000fe400000e0000 */
[----:B------:R-:W-:Y:S11]  /*68b0*/  SEL R14, R14, RZ, P0 ;  /* 0x000000ff0e0e7207 */ /* 0x000ff60000000000 */
[----:B------:R1:W-:Y:S01]  /*68c0*/  @!UP0 UTMALDG.3D [UR16], [UR4], desc[UR6] ;  /* 0x00000610040085b4 */ /* 0x0003e20008011000 */
[----:B------:R-:W-:Y:S05]  /*68d0*/  VOTEU.ALL UP0, P1 ;  /* 0x0000000000ff7886 */ /* 0x000fea0000800000 */
[----:B------:R2:W-:Y:S01]  /*68e0*/  @!UP0 UTMALDG.3D [UR8], [UR4], desc[UR6] ;  /* 0x00000608040085b4 */ /* 0x0005e20008011000 */
[----:B------:R2:W-:Y:S01]  /*68f0*/  @!P1 SYNCS.ARRIVE.TRANS64.RED.A0TR RZ, [UR21+0x28], R7 ;  /* 0x00002807ffff99a7 */ /* 0x0005e20008300415 */
[----:B------:R-:W-:Y:S01]  /*6900*/  SYNCS.ARRIVE.TRANS64.RED.A1T0 RZ, [UR37], RZ ;  /* 0x000000ffffff79a7 */ /* 0x000fe20008100425 */
[----:B-1----:R-:W-:Y:S01]  /*6910*/  UIADD3 UR20, UPT, UPT, UR13, UR25, URZ ;  /* 0x000000190d147290 */ /* 0x002fe2000fffe0ff */
[----:B------:R-:W-:Y:S11]  /*6920*/  BRA.U UP2, `(.L_x_88) ;  /* 0xffffffe902107547 */ /* 0x000ff6000b83ffff */
[----:B------:R-:W1:Y:S02]  /*6930*/  SYNCS.PHASECHK.TRANS64.TRYWAIT P0, [UR21+0x30], R10 ;  /* 0x0000300aff0075a7 */ /* 0x000e640008001115 */
[----:B-1----:R-:W-:Y:S05]  /*6940*/  @!P0 BRA `(.L_x_89) ;  /* 0x000000d000708947 */ /* 0x002fea0003800000 */
.L_x_224:
[----:B------:R-:W3:Y:S02]  /*6950*/  SYNCS.PHASECHK.TRANS64.TRYWAIT P0, [UR21+0x38], R10 ;  /* 0x0000380aff0075a7 */ /* 0x000ee40008001115 */
[----:B---3--:R-:W-:Y:S05]  /*6960*/  @!P0 BRA `(.L_x_90) ;  /* 0x000000d000808947 */ /* 0x008fea0003800000 */
.L_x_226:
[----:B------:R-:W3:Y:S01]  /*6970*/  SYNCS.PHASECHK.TRANS64.TRYWAIT P0, [UR21+0x40], R10 ;  /* 0x0000400aff0075a7 */ /* 0x000ee20008001115 */
[----:B------:R-:W-:Y:S01]  /*6980*/  HFMA2 R0, -RZ, RZ, 0, 5.9604644775390625e-08 ;  /* 0x00000001ff007431 */ /* 0x000fe200000001ff */
[----:B---3--:R-:W-:Y:S06]  /*6990*/  @!P0 BRA `(.L_x_91) ;  /* 0x000000d0008c8947 */ /* 0x008fec0003800000 */
.L_x_228:
[----:B------:R-:W-:Y:S02]  /*69a0*/  MOV R2, UR21 ;  /* 0x0000001500027c02 */ /* 0x000fe40008000f00 */
[----:B-1----:R-:W-:-:S07]  /*69b0*/  SHF.L.U32 R3, R0, 0x1f, RZ ;  /* 0x0000001f00037819 */ /* 0x002fce00000006ff */
.L_x_92:
[----:B-1----:R1:W3:Y:S02]  /*69c0*/  SYNCS.PHASECHK.TRANS64.TRYWAIT P0, [R2+URZ+0x48], R3 ;  /* 0x00004803020075a7 */ /* 0x0022e400080011ff */
[----:B---3--:R-:W-:Y:S05]  /*69d0*/  @!P0 NANOSLEEP.SYNCS 0x989680 ;  /* 0x009896800000895d */ /* 0x008fea0003900000 */
[----:B------:R-:W3:Y:S02]  /*69e0*/  @!P0 SYNCS.PHASECHK.TRANS64 P0, [R2+URZ+0x48], R3 ;  /* 0x00004803020085a7 */ /* 0x000ee400080010ff */
[----:B--23--:R-:W-:Y:S05]  /*69f0*/  @P0 EXIT ;  /* 0x000000000000094d */ /* 0x00cfea0003800000 */
[----:B------:R-:W-:Y:S05]  /*6a00*/  BRA `(.L_x_92) ;  /* 0xfffffffc00ec7947 */ /* 0x000fea000383ffff */
.L_x_73:
[----:B------:R-:W-:-:S06]  /*6a10*/  UISETP.GE.AND UP0, UPT, UR21, 0x4, UPT ;  /* 0x000000041500788c */ /* 0x000fcc000bf06270 */
[----:B------:R-:W-:-:S13]  /*6a20*/  PLOP3.LUT P0, PT, PT, PT, UP0, 0x80, 0x8 ;  /* 0x000000000008781c */ /* 0x000fda0003f0f008 */
[----:B-1----:R-:W-:Y:S05]  /*6a30*/  @!P0 EXIT ;  /* 0x000000000000894d */ /* 0x002fea0003800000 */
[----:B------:R-:W1:Y:S08]  /*6a40*/  S2UR UR4, SR_CgaCtaId ;  /* 0x00000000000479c3 */ /* 0x000e700000008800 */
[----:B------:R-:W-:Y:S01]  /*6a50*/  BAR.SYNC.DEFER_BLOCKING 0x6, 0xa0 ;  /* 0x0182800000007b1d */ /* 0x000fe20000010000 */
[C---:B------:R-:W-:Y:S01]  /*6a60*/  IMAD.SHL.U32 R5, R184.reuse, 0x20, RZ ;  /* 0x00000020b8057824 */ /* 0x040fe200078e00ff */
[----:B------:R-:W-:Y:S01]  /*6a70*/  LOP3.LUT R185, R184, 0x2, RZ, 0xc0, !PT ;  /* 0x00000002b8b97812 */ /* 0x000fe200078ec0ff */
[----:B------:R-:W-:-:S02]  /*6a80*/  IMAD.SHL.U32 R188, R177, 0x400, RZ ;  /* 0x00000400b1bc7824 */ /* 0x000fc400078e00ff */
[----:B------:R-:W-:Y:S02]  /*6a90*/  HFMA2 R186, -RZ, RZ, 0, 0 ;  /* 0x00000000ffba7431 */ /* 0x000fe400000001ff */
[C---:B------:R-:W-:Y:S01]  /*6aa0*/  IMAD.SHL.U32 R0, R184.reuse, 0x4, RZ ;  /* 0x00000004b8007824 */ /* 0x040fe200078e00ff */
[----:B------:R-:W-:Y:S01]  /*6ab0*/  UMOV UR44, 0x400 ;  /* 0x00000400002c7882 */ /* 0x000fe20000000000 */
[----:B------:R-:W2:Y:S01]  /*6ac0*/  LDC.64 R174, c[0x0][0xcb0] ;  /* 0x00032c00ffae7b82 */ /* 0x000ea20000000a00 */
[C---:B------:R-:W-:Y:S01]  /*6ad0*/  LOP3.LUT R7, R5.reuse, 0x320, RZ, 0xc0, !PT ;  /* 0x0000032005077812 */ /* 0x040fe200078ec0ff */
[C---:B------:R-:W-:Y:S01]  /*6ae0*/  IMAD.U32 R2, R184.reuse, 0x10000, RZ ;  /* 0x00010000b8027824 */ /* 0x040fe200078e00ff */
[----:B------:R-:W-:Y:S01]  /*6af0*/  LOP3.LUT R5, R5, 0xc0, RZ, 0xc0, !PT ;  /* 0x000000c005057812 */ /* 0x000fe200078ec0ff */
[----:B------:R-:W-:Y:S01]  /*6b00*/  IMAD.MOV.U32 R183, RZ, RZ, RZ ;  /* 0x000000ffffb77224 */ /* 0x000fe200078e00ff */
[----:B------:R-:W-:Y:S01]  /*6b10*/  LOP3.LUT R188, R7, 0x400, R188, 0xf8, !PT ;  /* 0x0000040007bc7812 */ /* 0x000fe200078ef8bc */
[----:B------:R-:W-:Y:S01]  /*6b20*/  IMAD.MOV R185, RZ, RZ, -R185 ;  /* 0x000000ffffb97224 */ /* 0x000fe200078e0ab9 */
[----:B------:R-:W-:Y:S01]  /*6b30*/  LOP3.LUT R5, R5, 0x18, R0, 0xf8, !PT ;  /* 0x0000001805057812 */ /* 0x000fe200078ef800 */
[----:B------:R-:W3:Y:S01]  /*6b40*/  LDC.64 R172, c[0x0][0xca8] ;  /* 0x00032a00ffac7b82 */ /* 0x000ee20000000a00 */
[----:B------:R-:W-:Y:S01]  /*6b50*/  LOP3.LUT R184, R184, 0x4, RZ, 0xc0, !PT ;  /* 0x00000004b8b87812 */ /* 0x000fe200078ec0ff */
[----:B------:R-:W4:Y:S01]  /*6b60*/  LDCU UR61, c[0x0][0x370] ;  /* 0x00006e00ff3d77ac */ /* 0x000f220008000800 */
[----:B------:R-:W-:-:S02]  /*6b70*/  LOP3.LUT R188, R188, R5, RZ, 0xfc, !PT ;  /* 0x00000005bcbc7212 */ /* 0x000fc400078efcff */
[----:B------:R-:W-:Y:S01]  /*6b80*/  LOP3.LUT R2, R2, 0x200000, RZ, 0xc0, !PT ;  /* 0x0020000002027812 */ /* 0x000fe200078ec0ff */
[----:B------:R-:W2:Y:S01]  /*6b90*/  LDCU.64 UR54, c[0x0][0x348] ;  /* 0x00006900ff3677ac */ /* 0x000ea20008000a00 */
[----:B------:R-:W-:Y:S01]  /*6ba0*/  IADD3 R187, PT, PT, -R184, 0x2, RZ ;  /* 0x00000002b8bb7810 */ /* 0x000fe20007ffe1ff */
[----:B------:R-:W-:Y:S01]  /*6bb0*/  IMAD.MOV R184, RZ, RZ, -R184 ;  /* 0x000000ffffb87224 */ /* 0x000fe200078e0ab8 */
[----:B------:R-:W-:Y:S01]  /*6bc0*/  LOP3.LUT R189, R177, 0x3, RZ, 0xc0, !PT ;  /* 0x00000003b1bd7812 */ /* 0x000fe200078ec0ff */
[----:B-1----:R-:W-:Y:S01]  /*6bd0*/  ULEA UR44, UR4, UR44, 0x18 ;  /* 0x0000002c042c7291 */ /* 0x002fe2000f8ec0ff */
[----:B------:R-:W-:Y:S01]  /*6be0*/  SHF.L.U32 R187, R187, 0x4, RZ ;  /* 0x00000004bbbb7819 */ /* 0x000fe200000006ff */
[----:B------:R-:W1:Y:S01]  /*6bf0*/  LDCU.64 UR4, c[0x0][0xc90] ;  /* 0x00019200ff0477ac */ /* 0x000e620008000a00 */
[----:B------:R-:W2:Y:S06]  /*6c00*/  LDCU UR42, c[0x0][0xf0c] ;  /* 0x0001e180ff2a77ac */ /* 0x000eac0008000800 */
[----:B------:R-:W4:Y:S01]  /*6c10*/  LDS R3, [UR44+0xe0] ;  /* 0x0000e02cff037984 */ /* 0x000f220008000800 */
[----:B------:R-:W2:Y:S01]  /*6c20*/  LDCU UR39, c[0x0][0xf30] ;  /* 0x0001e600ff2777ac */ /* 0x000ea20008000800 */
[----:B------:R-:W2:Y:S01]  /*6c30*/  LDCU.64 UR62, c[0x0][0xc88] ;  /* 0x00019100ff3e77ac */ /* 0x000ea20008000a00 */
[----:B------:R-:W2:Y:S01]  /*6c40*/  LDCU.64 UR40, c[0x0][0xf28] ;  /* 0x0001e500ff2877ac */ /* 0x000ea20008000a00 */
[----:B-1----:R-:W-:Y:S01]  /*6c50*/  IMAD.U32 R191, RZ, RZ, UR4 ;  /* 0x00000004ffbf7e24 */ /* 0x002fe2000f8e00ff */
[----:B------:R-:W-:Y:S01]  /*6c60*/  UIADD3 UR4, UPT, UPT, UR44, 0x200, URZ ;  /* 0x000002002c047890 */ /* 0x000fe2000fffe0ff */
[----:B------:R-:W-:Y:S01]  /*6c70*/  IMAD.U32 R190, RZ, RZ, UR5 ;  /* 0x00000005ffbe7e24 */ /* 0x000fe2000f8e00ff */
[----:B------:R-:W1:Y:S04]  /*6c80*/  LDCU.128 UR56, c[0x0][0xf10] ;  /* 0x0001e200ff3877ac */ /* 0x000e680008000c00 */
[----:B------:R-:W-:Y:S01]  /*6c90*/  IMAD.U32 R181, RZ, RZ, UR4 ;  /* 0x00000004ffb57e24 */ /* 0x000fe2000f8e00ff */
[----:B------:R-:W1:Y:S03]  /*6ca0*/  LDCU UR53, c[0x0][0x374] ;  /* 0x00006e80ff3577ac */ /* 0x000e660008000800 */
[----:B------:R-:W-:Y:S01]  /*6cb0*/  IMAD R188, R188, 0x2, R181 ;  /* 0x00000002bcbc7824 */ /* 0x000fe200078e02b5 */
[----:B------:R-:W-:Y:S01]  /*6cc0*/  UMOV UR43, URZ ;  /* 0x000000ff002b7c82 */ /* 0x000fe20008000000 */
[----:B------:R-:W-:Y:S01]  /*6cd0*/  UMOV UR52, URZ ;  /* 0x000000ff00347c82 */ /* 0x000fe20008000000 */
[----:B------:R-:W-:Y:S01]  /*6ce0*/  UMOV UR46, URZ ;  /* 0x000000ff002e7c82 */ /* 0x000fe20008000000 */
[----:B-1234-:R-:W-:-:S07]  /*6cf0*/  IADD3 R2, PT, PT, R3, R2, RZ ;  /* 0x0000000203027210 */ /* 0x01efce0007ffe0ff */
.L_x_184:
[C---:B------:R-:W-:Y:S02]  /*6d00*/  LEA R0, R183.reuse, UR44, 0x3 ;  /* 0x0000002cb7007c11 */ /* 0x040fe4000f8e18ff */
[----:B------:R-:W-:Y:S02]  /*6d10*/  SHF.L.U32 R3, R186, 0x1f, RZ ;  /* 0x0000001fba037819 */ /* 0x000fe400000006ff */
[----:B--2---:R-:W-:Y:S02]  /*6d20*/  LEA R5, R183, UR44, 0x4 ;  /* 0x0000002cb7057c11 */ /* 0x004fe4000f8e20ff */
[----:B------:R-:W1:Y:S02]  /*6d30*/  SYNCS.PHASECHK.TRANS64.TRYWAIT P0, [R0+URZ+0x60], R3 ;  /* 0x00006003000075a7 */ /* 0x000e6400080011ff */
[----:B-1-3--:R-:W-:Y:S05]  /*6d40*/  @!P0 BRA `(.L_x_93) ;  /* 0x000000cc00b88947 */ /* 0x00afea0003800000 */
.L_x_229:
[----:B------:R-:W-:Y:S01]  /*6d50*/  R2UR UR7, R192 ;  /* 0x00000000c00772ca */ /* 0x000fe200000e0000 */
[----:B------:R-:W2:Y:S01]  /*6d60*/  LDS.128 R4, [R5+0xc0] ;  /* 0x0000c00005047984 */ /* 0x000ea20000000c00 */
[----:B-1----:R-:W-:Y:S01]  /*6d70*/  VIADD R0, R0, 0x70 ;  /* 0x0000007000007836 */ /* 0x002fe20000000000 */
[----:B------:R-:W-:Y:S04]  /*6d80*/  UISETP.GE.AND UP0, UPT, UR45, 0x1, UPT ;  /* 0x000000012d00788c */ /* 0x000fe8000bf06270 */
[----:B------:R-:W-:Y:S01]  /*6d90*/  PRMT R0, RZ, 0x654, R0 ;  /* 0x00000654ff007816 */ /* 0x000fe20000000000 */
[----:B------:R-:W-:Y:S01]  /*6da0*/  @!PT LDS RZ, [RZ] ;  /* 0x00000000fffff984 */ /* 0x000fe20000000800 */
[----:B------:R-:W-:Y:S01]  /*6db0*/  @!PT LDS RZ, [RZ] ;  /* 0x00000000fffff984 */ /* 0x000fe20000000800 */
[----:B------:R-:W-:Y:S01]  /*6dc0*/  @!PT LDS RZ, [RZ] ;  /* 0x00000000fffff984 */ /* 0x000fe20000000800 */
[----:B------:R-:W-:Y:S01]  /*6dd0*/  @!PT LDS RZ, [RZ] ;  /* 0x00000000fffff984 */ /* 0x000fe20000000800 */
[----:B------:R1:W-:Y:S06]  /*6de0*/  MEMBAR.ALL.CTA ;  /* 0x0000000000007992 */ /* 0x0003ec0000008000 */
[----:B-1----:R-:W1:Y:S02]  /*6df0*/  FENCE.VIEW.ASYNC.S ;  /* 0x00000000000073c6 */ /* 0x002e640000000000 */
[----:B-1----:R1:W-:Y:S01]  /*6e00*/  SYNCS.ARRIVE.TRANS64.RED.A1T0 RZ, [R0+URZ], RZ ;  /* 0x000000ff00ff79a7 */ /* 0x0023e200081004ff */
[----:B--2---:R-:W-:Y:S11]  /*6e10*/  LOP3.LUT P0, RZ, R6, 0x1, RZ, 0xc0, !PT ;  /* 0x0000000106ff7812 */ /* 0x004ff6000780c0ff */
[----:B------:R-:W-:Y:S02]  /*6e20*/  @!UPT UIADD3 URZ, UPT, UPT, URZ, URZ, URZ ;  /* 0x000000fffffff290 */ /* 0x000fe4000fffe0ff */
[----:B------:R-:W-:Y:S01]  /*6e30*/  VOTEU.ANY UP1, P0 ;  /* 0x0000000000ff7886 */ /* 0x000fe20000020100 */
[----:B------:R-:W-:Y:S01]  /*6e40*/  PLOP3.LUT P0, PT, PT, PT, UP1, 0x80, 0x8 ;  /* 0x000000000008781c */ /* 0x000fe20003f0f018 */
[----:B------:R-:W-:Y:S06]  /*6e50*/  UP2UR UR4, UPR, URZ, 0x2 ;  /* 0x00000002ff047883 */ /* 0x000fec0008000000 */
[----:B------:R-:W-:Y:S06]  /*6e60*/  IMAD.U32 R193, RZ, RZ, UR4 ;  /* 0x00000004ffc17e24 */ /* 0x000fec000f8e00ff */
[----:B------:R-:W-:Y:S02]  /*6e70*/  @P0 SHF.R.U32.HI R3, RZ, 0x10, R5 ;  /* 0x00000010ff030819 */ /* 0x000fe40000011605 */
[----:B------:R-:W-:Y:S02]  /*6e80*/  @P0 MOV R8, R4 ;  /* 0x0000000400080202 */ /* 0x000fe40000000f00 */
[----:B------:R-:W-:Y:S02]  /*6e90*/  @P0 R2UR UR4, R3 ;  /* 0x00000000030402ca */ /* 0x000fe400000e0000 */
[----:B------:R-:W-:Y:S02]  /*6ea0*/  @P0 LOP3.LUT R4, R5, 0xffff, RZ, 0xc0, !PT ;  /* 0x0000ffff05040812 */ /* 0x000fe400078ec0ff */
[----:B------:R-:W-:Y:S02]  /*6eb0*/  @P0 R2UR UR6, R8 ;  /* 0x00000000080602ca */ /* 0x000fe400000e0000 */
[----:B------:R-:W-:Y:S07]  /*6ec0*/  @P0 R2UR UR5, R4 ;  /* 0x00000000040502ca */ /* 0x000fee00000e0000 */
[----:B------:R-:W-:Y:S02]  /*6ed0*/  @UP1 UMOV UR7, UR4 ;  /* 0x0000000400071c82 */ /* 0x000fe40008000000 */
[----:B------:R-:W-:Y:S02]  /*6ee0*/  IMAD.U32 R192, RZ, RZ, UR7 ;  /* 0x00000007ffc07e24 */ /* 0x000fe4000f8e00ff */
[----:B------:R-:W-:Y:S02]  /*6ef0*/  @UP1 UMOV UR38, UR6 ;  /* 0x0000000600261c82 */ /* 0x000fe40008000000 */
[----:B------:R-:W-:Y:S01]  /*6f00*/  @UP1 UMOV UR37, UR5 ;  /* 0x0000000500251c82 */ /* 0x000fe20008000000 */
[----:B-1----:R-:W-:Y:S05]  /*6f10*/  BRA.U !UP0, `(.L_x_94) ;  /* 0x0000000108cc7547 */ /* 0x002fea000b800000 */
[----:B------:R-:W1:Y:S01]  /*6f20*/  LDCU UR12, c[0x0][0xf20] ;  /* 0x0001e400ff0c77ac */ /* 0x000e620008000800 */
[----:B------:R-:W-:Y:S02]  /*6f30*/  UIMAD.WIDE.U32 UR4, UR53, UR59, URZ ;  /* 0x0000003b350472a5 */ /* 0x000fe4000f8e00ff */
[----:B------:R-:W-:Y:S02]  /*6f40*/  UIMAD.WIDE.U32 UR6, UR61, UR56, URZ ;  /* 0x000000383d0672a5 */ /* 0x000fe4000f8e00ff */
[----:B------:R-:W-:Y:S02]  /*6f50*/  UISETP.NE.AND UP0, UPT, UR58, 0x1, UPT ;  /* 0x000000013a00788c */ /* 0x000fe4000bf05270 */
[----:B------:R-:W-:Y:S02]  /*6f60*/  UIMAD.WIDE.U32 UR8, UR37, UR59, URZ ;  /* 0x0000003b250872a5 */ /* 0x000fe4000f8e00ff */
[----:B------:R-:W-:Y:S02]  /*6f70*/  UISETP.NE.AND UP1, UPT, UR42, 0x1, UPT ;  /* 0x000000012a00788c */ /* 0x000fe4000bf25270 */
[----:B------:R-:W-:Y:S02]  /*6f80*/  UIMAD.WIDE.U32 UR10, UR38, UR56, URZ ;  /* 0x00000038260a72a5 */ /* 0x000fe4000f8e00ff */
[----:B------:R-:W-:Y:S01]  /*6f90*/  UISETP.NE.AND UP2, UPT, UR45, 0x1, UPT ;  /* 0x000000012d00788c */ /* 0x000fe2000bf45270 */
[----:B------:R-:W-:Y:S02]  /*6fa0*/  UMOV UR4, UR5 ;  /* 0x0000000500047c82 */ /* 0x000fe40008000000 */
[----:B-1----:R-:W-:Y:S03]  /*6fb0*/  USHF.R.U32.HI UR5, URZ, UR12, UR4 ;  /* 0x0000000cff057299 */ /* 0x002fe60008011604 */
[----:B------:R-:W-:Y:S02]  /*6fc0*/  UMOV UR4, UR7 ;  /* 0x0000000700047c82 */ /* 0x000fe40008000000 */
[----:B------:R-:W-:Y:S02]  /*6fd0*/  USHF.R.U32.HI UR7, URZ, UR57, UR4 ;  /* 0x00000039ff077299 */ /* 0x000fe40008011604 */
[----:B------:R-:W-:Y:S02]  /*6fe0*/  USEL UR4, UR53, UR5, !UP0 ;  /* 0x0000000535047287 */ /* 0x000fe4000c000000 */
[----:B------:R-:W-:Y:S01]  /*6ff0*/  USEL UR7, UR61, UR7, !UP1 ;  /* 0x000000073d077287 */ /* 0x000fe2000c800000 */
[----:B------:R-:W-:Y:S01]  /*7000*/  UMOV UR5, UR9 ;  /* 0x0000000900057c82 */ /* 0x000fe20008000000 */
[----:B------:R-:W-:Y:S02]  /*7010*/  UIMAD.WIDE.U32 UR8, UR4, UR40, URZ ;  /* 0x00000028040872a5 */ /* 0x000fe4000f8e00ff */
[----:B------:R-:W-:Y:S03]  /*7020*/  USHF.R.U32.HI UR6, URZ, UR12, UR5 ;  /* 0x0000000cff067299 */ /* 0x000fe60008011605 */
[----:B------:R-:W-:Y:S01]  /*7030*/  UMOV UR5, UR11 ;  /* 0x0000000b00057c82 */ /* 0x000fe20008000000 */
[----:B------:R-:W-:Y:S02]  /*7040*/  UIMAD.WIDE.U32 UR10, UR7, UR40, URZ ;  /* 0x00000028070a72a5 */ /* 0x000fe4000f8e00ff */
[----:B------:R-:W-:Y:S02]  /*7050*/  USEL UR6, UR37, UR6, !UP0 ;  /* 0x0000000625067287 */ /* 0x000fe4000c000000 */
[----:B------:R-:W-:Y:S01]  /*7060*/  USHF.R.U32.HI UR5, URZ, UR57, UR5 ;  /* 0x00000039ff057299 */ /* 0x000fe20008011605 */
[----:B------:R-:W-:Y:S02]  /*7070*/  UMOV UR8, UR9 ;  /* 0x0000000900087c82 */ /* 0x000fe40008000000 */
[----:B------:R-:W-:Y:S01]  /*7080*/  UMOV UR10, UR11 ;  /* 0x0000000b000a7c82 */ /* 0x000fe20008000000 */
[----:B------:R-:W-:Y:S02]  /*7090*/  @UP2 USHF.R.U32.HI UR4, URZ, UR41, UR8 ;  /* 0x00000029ff042299 */ /* 0x000fe40008011608 */
[----:B------:R-:W-:Y:S02]  /*70a0*/  @UP2 USHF.R.U32.HI UR7, URZ, UR41, UR10 ;  /* 0x00000029ff072299 */ /* 0x000fe4000801160a */
[----:B------:R-:W-:Y:S02]  /*70b0*/  UIMAD UR4, UR45, UR4, URZ ;  /* 0x000000042d0472a4 */ /* 0x000fe4000f8e02ff */
        /* <DEDUP_REMOVED lines=8> */
[----:B------:R-:W-:Y:S02]  /*7140*/  USEL UR11, UR6, UR4, !UP2 ;  /* 0x00000004060b7287 */ /* 0x000fe4000d000000 */
[----:B------:R-:W-:Y:S02]  /*7150*/  UIADD3 UR8, UPT, UPT, -UR5, URZ, URZ ;  /* 0x000000ff05087290 */ /* 0x000fe4000fffe1ff */
[----:B------:R-:W-:Y:S01]  /*7160*/  UIADD3 UR10, UPT, UPT, -UR11, URZ, URZ ;  /* 0x000000ff0b0a7290 */ /* 0x000fe2000fffe1ff */
[----:B------:R-:W-:Y:S01]  /*7170*/  @!UP0 UMOV UR4, UR9 ;  /* 0x0000000900048c82 */ /* 0x000fe20008000000 */
[----:B------:R-:W-:Y:S02]  /*7180*/  UIADD3 UR9, UPT, UPT, -UR6, URZ, URZ ;  /* 0x000000ff06097290 */ /* 0x000fe4000fffe1ff */
[----:B------:R-:W-:Y:S02]  /*7190*/  @!UP0 USHF.R.U32.HI UR4, URZ, UR41, UR4 ;  /* 0x00000029ff048299 */ /* 0x000fe40008011604 */
[----:B------:R-:W-:Y:S02]  /*71a0*/  UIMAD UR10, UR45, UR10, UR6 ;  /* 0x0000000a2d0a72a4 */ /* 0x000fe4000f8e0206 */
[----:B------:R-:W-:Y:S04]  /*71b0*/  @!UP0 USEL UR4, UR5, UR4, !UP2 ;  /* 0x0000000405048287 */ /* 0x000fe8000d000000 */
[----:B------:R-:W-:Y:S02]  /*71c0*/  @!UP0 UIMAD UR10, UR7, UR10, UR4 ;  /* 0x0000000a070a82a4 */ /* 0x000fe4000f8e0204 */
[----:B------:R-:W-:Y:S02]  /*71d0*/  @!UP0 UIADD3 UR11, UPT, UPT, UR11, -UR4, URZ ;  /* 0x800000040b0b8290 */ /* 0x000fe4000fffe0ff */
[----:B------:R-:W-:Y:S02]  /*71e0*/  UIMAD UR7, UR42, UR8, UR38 ;  /* 0x000000082a0772a4 */ /* 0x000fe4000f8e0226 */
[----:B------:R-:W-:Y:S02]  /*71f0*/  @!UP0 UIMAD UR6, UR11, UR45, UR5 ;  /* 0x0000002d0b0682a4 */ /* 0x000fe4000f8e0205 */
[----:B------:R-:W-:Y:S01]  /*7200*/  UIMAD UR4, UR58, UR9, UR37 ;  /* 0x000000093a0472a4 */ /* 0x000fe2000f8e0225 */
[----:B------:R-:W-:Y:S02]  /*7210*/  @!UP0 UMOV UR5, UR10 ;  /* 0x0000000a00058c82 */ /* 0x000fe40008000000 */
[----:B------:R-:W-:Y:S02]  /*7220*/  UIMAD UR38, UR5, UR42, UR7 ;  /* 0x0000002a052672a4 */ /* 0x000fe4000f8e0207 */
[----:B------:R-:W-:Y:S11]  /*7230*/  UIMAD UR37, UR6, UR58, UR4 ;  /* 0x0000003a062572a4 */ /* 0x000ff6000f8e0204 */
[----:B------:R-:W-:Y:S01]  /*7240*/  @!UPT UIADD3 URZ, UPT, UPT, URZ, URZ, URZ ;  /* 0x000000fffffff290 */ /* 0x000fe2000fffe0ff */
.L_x_94:
[----:B------:R-:W-:Y:S01]  /*7250*/  UISETP.NE.AND UP0, UPT, UR39, 0x1, UPT ;  /* 0x000000012700788c */ /* 0x000fe2000bf05270 */
[----:B------:R-:W-:Y:S01]  /*7260*/  LOP3.LUT P0, RZ, R181, 0x1b0, RZ, 0xc0, !PT ;  /* 0x000001b0b5ff7812 */ /* 0x000fe2000780c0ff */
[----:B------:R-:W-:Y:S01]  /*7270*/  USHF.L.U32 UR50, UR36, 0x7, URZ ;  /* 0x0000000724327899 */ /* 0x000fe200080006ff */
[----:B------:R-:W-:Y:S01]  /*7280*/  BSSY.RECONVERGENT B6, `(.L_x_95) ;  /* 0x0000034000067945 */ /* 0x000fe20003800200 */
[----:B------:R-:W-:Y:S01]  /*7290*/  USHF.L.U32 UR47, UR20, 0x8, URZ ;  /* 0x00000008142f7899 */ /* 0x000fe200080006ff */
[----:B------:R-:W-:Y:S06]  /*72a0*/  IADD3 R183, PT, PT, R183, 0x1, RZ ;  /* 0x00000001b7b77810 */ /* 0x000fec0007ffe0ff */
[----:B------:R-:W1:Y:S01]  /*72b0*/  @!UP0 LDCU.128 UR12, c[0x0][0xf10] ;  /* 0x0001e200ff0c87ac */ /* 0x000e620008000c00 */
[----:B------:R-:W2:Y:S01]  /*72c0*/  @!UP0 LDCU UR5, c[0x0][0xf0c] ;  /* 0x0001e180ff0587ac */ /* 0x000ea20008000800 */
[----:B------:R-:W3:Y:S01]  /*72d0*/  @!UP0 LDCU UR10, c[0x0][0xf20] ;  /* 0x0001e400ff0a87ac */ /* 0x000ee20008000800 */
[----:B-1----:R-:W-:Y:S02]  /*72e0*/  UIMAD.WIDE.U32 UR8, UR38, UR12, URZ ;  /* 0x0000000c260872a5 */ /* 0x002fe4000f8e00ff */
[----:B------:R-:W-:Y:S02]  /*72f0*/  UIMAD.WIDE.U32 UR6, UR37, UR15, URZ ;  /* 0x0000000f250672a5 */ /* 0x000fe4000f8e00ff */
[----:B------:R-:W-:Y:S03]  /*7300*/  @!UP0 UISETP.NE.AND UP1, UPT, UR14, 0x1, UPT ;  /* 0x000000010e00888c */ /* 0x000fe6000bf25270 */
[----:B------:R-:W-:Y:S01]  /*7310*/  @!UP0 UMOV UR4, UR9 ;  /* 0x0000000900048c82 */ /* 0x000fe20008000000 */
[----:B--2---:R-:W-:Y:S02]  /*7320*/  @!UP0 UISETP.NE.AND UP2, UPT, UR5, 0x1, UPT ;  /* 0x000000010500888c */ /* 0x004fe4000bf45270 */
[----:B------:R-:W-:Y:S01]  /*7330*/  @!UP0 USHF.R.U32.HI UR4, URZ, UR13, UR4 ;  /* 0x0000000dff048299 */ /* 0x000fe20008011604 */
[----:B------:R-:W-:Y:S02]  /*7340*/  @!UP0 UMOV UR6, UR7 ;  /* 0x0000000700068c82 */ /* 0x000fe40008000000 */
[----:B---3--:R-:W-:Y:S02]  /*7350*/  @!UP0 USHF.R.U32.HI UR6, URZ, UR10, UR6 ;  /* 0x0000000aff068299 */ /* 0x008fe40008011606 */
[----:B------:R-:W-:Y:S02]  /*7360*/  @!UP0 USEL UR7, UR38, UR4, !UP2 ;  /* 0x0000000426078287 */ /* 0x000fe4000d000000 */
[----:B------:R-:W-:Y:S04]  /*7370*/  @!UP0 USEL UR6, UR37, UR6, !UP1 ;  /* 0x0000000625068287 */ /* 0x000fe8000c800000 */
[----:B------:R-:W-:Y:S02]  /*7380*/  @!UP0 UIADD3 UR4, UPT, UPT, -UR7, UR6, URZ ;  /* 0x0000000607048290 */ /* 0x000fe4000fffe1ff */
[----:B------:R-:W-:Y:S02]  /*7390*/  @!UP0 UIADD3 UR6, UPT, UPT, UR7, -UR6, URZ ;  /* 0x8000000607068290 */ /* 0x000fe4000fffe0ff */
[----:B------:R-:W-:Y:S02]  /*73a0*/  @!UP0 UIMAD UR38, UR4, UR5, UR38 ;  /* 0x00000005042682a4 */ /* 0x000fe4000f8e0226 */
[----:B------:R-:W-:Y:S01]  /*73b0*/  @!UP0 UIMAD UR37, UR6, UR14, UR37 ;  /* 0x0000000e062582a4 */ /* 0x000fe2000f8e0225 */
[----:B------:R-:W-:Y:S11]  /*73c0*/  @!P0 BRA `(.L_x_96) ;  /* 0x00000000007c8947 */ /* 0x000ff60003800000 */
[----:B------:R-:W1:Y:S01]  /*73d0*/  LDCU.64 UR8, c[0x4][0x80] ;  /* 0x01001000ff0877ac */ /* 0x000e620008000a00 */
[----:B------:R-:W-:Y:S01]  /*73e0*/  MOV R16, 0x0 ;  /* 0x0000000000107802 */ /* 0x000fe20000000f00 */
[----:B------:R-:W-:Y:S02]  /*73f0*/  HFMA2 R12, -RZ, RZ, 0, 5.9604644775390625e-08 ;  /* 0x00000001ff0c7431 */ /* 0x000fe400000001ff */
[----:B------:R-:W-:Y:S01]  /*7400*/  IMAD.MOV.U32 R8, RZ, RZ, 0x70 ;  /* 0x00000070ff087424 */ /* 0x000fe200078e00ff */
[----:B------:R2:W3:Y:S01]  /*7410*/  LDC.64 R14, c[0x4][R16] ;  /* 0x01000000100e7b82 */ /* 0x0004e20000000a00 */
[----:B------:R-:W4:Y:S01]  /*7420*/  LDCU.64 UR6, c[0x4][0x88] ;  /* 0x01001100ff0677ac */ /* 0x000f220008000a00 */
[----:B------:R-:W-:Y:S01]  /*7430*/  IMAD.MOV.U32 R13, RZ, RZ, RZ ;  /* 0x000000ffff0d7224 */ /* 0x000fe200078e00ff */
[----:B------:R-:W2:Y:S01]  /*7440*/  LDCU.64 UR4, c[0x4][0x8] ;  /* 0x01000100ff0477ac */ /* 0x000ea20008000a00 */
[----:B-1----:R-:W-:Y:S01]  /*7450*/  MOV R5, UR9 ;  /* 0x0000000900057c02 */ /* 0x002fe20008000f00 */
[----:B------:R-:W-:Y:S01]  /*7460*/  IMAD.U32 R4, RZ, RZ, UR8 ;  /* 0x00000008ff047e24 */ /* 0x000fe2000f8e00ff */
[----:B----4-:R-:W-:Y:S01]  /*7470*/  MOV R7, UR7 ;  /* 0x0000000700077c02 */ /* 0x010fe20008000f00 */
[----:B------:R-:W-:Y:S01]  /*7480*/  IMAD.U32 R6, RZ, RZ, UR6 ;  /* 0x00000006ff067e24 */ /* 0x000fe2000f8e00ff */
[----:B--2---:R-:W-:Y:S01]  /*7490*/  MOV R11, UR5 ;  /* 0x00000005000b7c02 */ /* 0x004fe20008000f00 */
[----:B------:R-:W-:Y:S02]  /*74a0*/  IMAD.U32 R10, RZ, RZ, UR4 ;  /* 0x00000004ff0a7e24 */ /* 0x000fe4000f8e00ff */
[----:B------:R-:W-:Y:S07]  /*74b0*/  LEPC R20, `(.L_x_97) ;  /* 0x000000001014794e */ /* 0x000fee0000000000 */
[----:B---3-5:R-:W-:Y:S05]  /*74c0*/  CALL.ABS.NOINC R14 ;  /* 0x000000000e007343 */ /* 0x028fea0003c00000 */
.L_x_97:
[----:B------:R-:W1:Y:S01]  /*74d0*/  LDCU.64 UR8, c[0x4][0x80] ;  /* 0x01001000ff0877ac */ /* 0x000e620008000a00 */
[----:B------:R-:W2:Y:S01]  /*74e0*/  LDC.64 R16, c[0x4][R16] ;  /* 0x0100000010107b82 */ /* 0x000ea20000000a00 */
[----:B------:R-:W-:Y:S02]  /*74f0*/  HFMA2 R12, -RZ, RZ, 0, 5.9604644775390625e-08 ;  /* 0x00000001ff0c7431 */ /* 0x000fe400000001ff */
[----:B------:R-:W-:Y:S02]  /*7500*/  IMAD.MOV.U32 R8, RZ, RZ, 0x70 ;  /* 0x00000070ff087424 */ /* 0x000fe400078e00ff */
[----:B------:R-:W-:Y:S01]  /*7510*/  IMAD.MOV.U32 R13, RZ, RZ, RZ ;  /* 0x000000ffff0d7224 */ /* 0x000fe200078e00ff */
[----:B------:R-:W3:Y:S01]  /*7520*/  LDCU.64 UR6, c[0x4][0x88] ;  /* 0x01001100ff0677ac */ /* 0x000ee20008000a00 */
[----:B------:R-:W4:Y:S01]  /*7530*/  LDCU.64 UR4, c[0x4][0x8] ;  /* 0x01000100ff0477ac */ /* 0x000f220008000a00 */
[----:B-1----:R-:W-:Y:S02]  /*7540*/  MOV R4, UR8 ;  /* 0x0000000800047c02 */ /* 0x002fe40008000f00 */
[----:B------:R-:W-:Y:S02]  /*7550*/  MOV R5, UR9 ;  /* 0x0000000900057c02 */ /* 0x000fe40008000f00 */
[----:B---3--:R-:W-:Y:S01]  /*7560*/  MOV R7, UR7 ;  /* 0x0000000700077c02 */ /* 0x008fe20008000f00 */
[----:B------:R-:W-:Y:S01]  /*7570*/  IMAD.U32 R6, RZ, RZ, UR6 ;  /* 0x00000006ff067e24 */ /* 0x000fe2000f8e00ff */
[----:B----4-:R-:W-:Y:S01]  /*7580*/  MOV R11, UR5 ;  /* 0x00000005000b7c02 */ /* 0x010fe20008000f00 */
[----:B------:R-:W-:Y:S02]  /*7590*/  IMAD.U32 R10, RZ, RZ, UR4 ;  /* 0x00000004ff0a7e24 */ /* 0x000fe4000f8e00ff */
[----:B------:R-:W-:Y:S07]  /*75a0*/  LEPC R20, `(.L_x_96) ;  /* 0x000000001014794e */ /* 0x000fee0000000000 */
[----:B--2---:R-:W-:Y:S05]  /*75b0*/  CALL.ABS.NOINC R16 ;  /* 0x0000000010007343 */ /* 0x004fea0003c00000 */
.L_x_96:
[----:B------:R-:W-:Y:S05]  /*75c0*/  BSYNC.RECONVERGENT B6 ;  /* 0x0000000000067941 */ /* 0x000fea0003800200 */
.L_x_95:
[----:B------:R-:W-:Y:S02]  /*75d0*/  R2UR UR6, R180 ;  /* 0x00000000b40672ca */ /* 0x000fe400000e0000 */
[----:B------:R-:W-:Y:S02]  /*75e0*/  R2UR UR5, R191 ;  /* 0x00000000bf0572ca */ /* 0x000fe400000e0000 */
[----:B------:R-:W-:Y:S02]  /*75f0*/  R2UR UR4, R190 ;  /* 0x00000000be0472ca */ /* 0x000fe400000e0000 */
[----:B------:R-:W-:Y:S02]  /*7600*/  ISETP.NE.U32.AND P4, PT, R174, RZ, PT ;  /* 0x000000ffae00720c */ /* 0x000fe40003f85070 */
[----:B------:R-:W-:Y:S02]  /*7610*/  ISETP.NE.U32.AND P2, PT, RZ, UR62, PT ;  /* 0x0000003eff007c0c */ /* 0x000fe4000bf45070 */
[----:B------:R-:W-:Y:S02]  /*7620*/  ISETP.NE.AND.EX P4, PT, R175, RZ, PT, P4 ;  /* 0x000000ffaf00720c */ /* 0x000fe40003f85340 */
[----:B------:R-:W-:Y:S01]  /*7630*/  ISETP.NE.AND.EX P2, PT, RZ, UR63, PT, P2 ;  /* 0x0000003fff007c0c */ /* 0x000fe2000bf45320 */
[----:B------:R-:W-:Y:S02]  /*7640*/  UISETP.NE.AND UP2, UPT, UR6, URZ, UPT ;  /* 0x000000ff0600728c */ /* 0x000fe4000bf45270 */
[----:B------:R-:W-:Y:S04]  /*7650*/  UISETP.NE.U32.AND UP0, UPT, UR5, URZ, UPT ;  /* 0x000000ff0500728c */ /* 0x000fe8000bf05070 */
[----:B------:R-:W-:Y:S01]  /*7660*/  UISETP.NE.AND.EX UP1, UPT, UR4, URZ, UPT, UP0 ;  /* 0x000000ff0400728c */ /* 0x000fe2000bf25300 */
[----:B------:R-:W-:Y:S01]  /*7670*/  PLOP3.LUT P1, PT, PT, PT, UP2, 0x80, 0x8 ;  /* 0x000000000008781c */ /* 0x000fe20003f2f028 */
[----:B------:R-:W-:Y:S03]  /*7680*/  UPLOP3.LUT UP0, UPT, UPT, UPT, UPT, 0x40, 0x4 ;  /* 0x000000000004789c */ /* 0x000fe60003f0e870 */
[----:B------:R-:W-:Y:S06]  /*7690*/  @UP2 UPLOP3.LUT UP0, UPT, UPT, UPT, UP1, 0x80, 0x8 ;  /* 0x000000000008289c */ /* 0x000fec0003f0f010 */
[----:B------:R-:W-:Y:S01]  /*76a0*/  PLOP3.LUT P0, PT, PT, PT, UP0, 0x80, 0x8 ;  /* 0x000000000008781c */ /* 0x000fe20003f0f008 */
[----:B------:R-:W-:Y:S01]  /*76b0*/  @!UPT UIADD3 URZ, UPT, UPT, URZ, URZ, URZ ;  /* 0x000000fffffff290 */ /* 0x000fe2000fffe0ff */
[----:B------:R-:W-:Y:S11]  /*76c0*/  BRA.U !UP1, `(.L_x_98) ;  /* 0x0000000109407547 */ /* 0x000ff6000b800000 */
[----:B------:R-:W-:Y:S01]  /*76d0*/  UISETP.NE.U32.AND UP0, UPT, UR62, URZ, UPT ;  /* 0x000000ff3e00728c */ /* 0x000fe2000bf05070 */
[----:B------:R-:W-:Y:S01]  /*76e0*/  R2UR UR6, R191 ;  /* 0x00000000bf0672ca */ /* 0x000fe200000e0000 */
[----:B------:R-:W1:Y:S01]  /*76f0*/  LDCU.64 UR8, c[0x0][0x358] ;  /* 0x00006b00ff0877ac */ /* 0x000e620008000a00 */
[----:B------:R-:W-:Y:S02]  /*7700*/  HFMA2 R176, -RZ, RZ, 0, 5.9604644775390625e-08 ;  /* 0x00000001ffb07431 */ /* 0x000fe400000001ff */
[----:B------:R-:W-:Y:S01]  /*7710*/  IMAD.MOV.U32 R0, RZ, RZ, 0x1 ;  /* 0x00000001ff007424 */ /* 0x000fe200078e00ff */
[----:B------:R-:W-:Y:S06]  /*7720*/  UISETP.NE.AND.EX UP0, UPT, UR63, URZ, UPT, UP0 ;  /* 0x000000ff3f00728c */ /* 0x000fec000bf05300 */
[----:B------:R-:W-:Y:S05]  /*7730*/  PLOP3.LUT P3, PT, PT, PT, UP0, 0x80, 0x8 ;  /* 0x000000000008781c */ /* 0x000fea0003f6f008 */
[----:B------:R-:W2:Y:S01]  /*7740*/  @UP0 LDCU.64 UR4, c[0x0][0xc88] ;  /* 0x00019100ff0407ac */ /* 0x000ea20008000a00 */
[----:B------:R-:W-:Y:S07]  /*7750*/  @UP0 UIMAD UR6, UR60, UR6, URZ ;  /* 0x000000063c0602a4 */ /* 0x000fee000f8e02ff */
[----:B------:R-:W-:Y:S01]  /*7760*/  @!P3 PRMT R176, R0, 0x7610, R176 ;  /* 0x0000761000b0b816 */ /* 0x000fe200000000b0 */
[----:B--2---:R-:W-:Y:S06]  /*7770*/  @UP0 UIMAD.WIDE UR4, UR6, 0x4, UR4 ;  /* 0x00000004060408a5 */ /* 0x004fec000f8e0204 */
[----:B------:R-:W-:Y:S02]  /*7780*/  IMAD.U32 R4, RZ, RZ, UR4 ;  /* 0x00000004ff047e24 */ /* 0x000fe4000f8e00ff */
[----:B------:R-:W-:Y:S03]  /*7790*/  IMAD.U32 R5, RZ, RZ, UR5 ;  /* 0x00000005ff057e24 */ /* 0x000fe6000f8e00ff */
[----:B------:R-:W2:Y:S02]  /*77a0*/  @!UP0 LDCU UR4, c[0x0][0xc80] ;  /* 0x00019000ff0487ac */ /* 0x000ea40008000800 */
[----:B-1---5:R1:W5:Y:S02]  /*77b0*/  @P3 LDG.E R133, desc[UR8][R4.64] ;  /* 0x0000000804853981 */ /* 0x022364000c1e1900 */
[----:B-12---:R-:W-:Y:S02]  /*77c0*/  @!P3 MOV R133, UR4 ;  /* 0x000000040085bc02 */ /* 0x006fe40008000f00 */
.L_x_98:
[----:B------:R-:W-:Y:S05]  /*77d0*/  @!P4 BRA `(.L_x_99) ;  /* 0x000000000024c947 */ /* 0x000fea0003800000 */
[----:B------:R-:W-:Y:S01]  /*77e0*/  ISETP.NE.U32.AND P3, PT, R172, RZ, PT ;  /* 0x000000ffac00720c */ /* 0x000fe20003f65070 */
[----:B------:R-:W1:Y:S03]  /*77f0*/  LDCU.64 UR4, c[0x0][0x358] ;  /* 0x00006b00ff0477ac */ /* 0x000e660008000a00 */
[----:B------:R-:W-:Y:S11]  /*7800*/  ISETP.NE.AND.EX P3, PT, R173, RZ, PT, P3 ;  /* 0x000000ffad00720c */ /* 0x000ff60003f65330 */
[----:B------:R-:W-:Y:S02]  /*7810*/  @!UPT UIADD3 URZ, UPT, UPT, URZ, URZ, URZ ;  /* 0x000000fffffff290 */ /* 0x000fe4000fffe0ff */
[----:B------:R-:W2:Y:S01]  /*7820*/  @P3 LDC.64 R4, c[0x0][0xca8] ;  /* 0x00032a00ff043b82 */ /* 0x000ea20000000a00 */
[----:B------:R-:W-:Y:S04]  /*7830*/  @P3 IMAD R0, R174, UR60, RZ ;  /* 0x0000003cae003c24 */ /* 0x000fe8000f8e02ff */
[----:B--2---:R-:W-:Y:S05]  /*7840*/  @P3 IMAD.WIDE R4, R0, 0x4, R4 ;  /* 0x0000000400043825 */ /* 0x004fea00078e0204 */
[----:B-1---5:R1:W5:Y:S02]  /*7850*/  @P3 LDG.E R130, desc[UR4][R4.64] ;  /* 0x0000000404823981 */ /* 0x022364000c1e1900 */
[----:B-1----:R-:W2:Y:S02]  /*7860*/  @!P3 LDC R130, c[0x0][0xca0] ;  /* 0x00032800ff82bb82 */ /* 0x002ea40000000800 */
.L_x_99:
[----:B-----5:R-:W-:Y:S01]  /*7870*/  FSETP.NEU.AND P3, PT, R133, RZ, PT ;  /* 0x000000ff8500720b */ /* 0x020fe20003f6d000 */
[----:B------:R-:W-:Y:S01]  /*7880*/  IMAD.U32 R3, RZ, RZ, UR43 ;  /* 0x0000002bff037e24 */ /* 0x000fe2000f8e00ff */
[----:B------:R-:W-:Y:S01]  /*7890*/  SEL R5, RZ, 0xffffffff, P2 ;  /* 0xffffffffff057807 */ /* 0x000fe20001000000 */
[----:B------:R-:W-:Y:S01]  /*78a0*/  IMAD.SHL.U32 R197, R185, 0x10, RZ ;  /* 0x00000010b9c57824 */ /* 0x000fe200078e00ff */
[----:B------:R-:W-:Y:S01]  /*78b0*/  @P1 LOP3.LUT P2, RZ, R176, 0xff, RZ, 0xc0, !PT ;  /* 0x000000ffb0ff1812 */ /* 0x000fe2000784c0ff */
[----:B------:R-:W-:Y:S01]  /*78c0*/  IMAD R131, R3, 0xc0, R2 ;  /* 0x000000c003837824 */ /* 0x000fe200078e0202 */
[----:B------:R-:W-:Y:S01]  /*78d0*/  @P1 SEL R0, RZ, 0xffffffff, P3 ;  /* 0xffffffffff001807 */ /* 0x000fe20001800000 */
[----:B------:R-:W-:Y:S01]  /*78e0*/  IMAD.SHL.U32 R139, R184, 0x10, RZ ;  /* 0x00000010b88b7824 */ /* 0x000fe200078e00ff */
[----:B------:R-:W-:Y:S01]  /*78f0*/  LOP3.LUT P4, R182, R176, 0xff, RZ, 0xc0, !PT ;  /* 0x000000ffb0b67812 */ /* 0x000fe2000788c0ff */
[----:B------:R-:W-:Y:S01]  /*7900*/  IMAD.IADD R198, R188, 0x1, R197 ;  /* 0x00000001bcc67824 */ /* 0x000fe200078e02c5 */
[C---:B------:R-:W-:Y:S01]  /*7910*/  @P0 SEL R0, R5.reuse, R0, !P2 ;  /* 0x0000000005000207 */ /* 0x040fe20005000000 */
[----:B------:R-:W-:Y:S01]  /*7920*/  BSSY B1, `(.L_x_100) ;  /* 0x000004d000017945 */ /* 0x000fe20003800000 */
[----:B------:R-:W-:Y:S01]  /*7930*/  PLOP3.LUT P2, PT, PT, PT, UP1, 0x80, 0x8 ;  /* 0x000000000008781c */ /* 0x000fe20003f4f018 */
[----:B------:R-:W-:Y:S01]  /*7940*/  IMAD.MOV.U32 R138, RZ, RZ, 0x1 ;  /* 0x00000001ff8a7424 */ /* 0x000fe200078e00ff */
[----:B------:R-:W-:Y:S01]  /*7950*/  @P1 LOP3.LUT R0, R0, 0x1, RZ, 0xc0, !PT ;  /* 0x0000000100001812 */ /* 0x000fe200078ec0ff */
[----:B------:R-:W-:Y:S01]  /*7960*/  IMAD.MOV.U32 R137, RZ, RZ, RZ ;  /* 0x000000ffff897224 */ /* 0x000fe200078e00ff */
[----:B------:R-:W-:Y:S02]  /*7970*/  CS2R R146, SRZ ;  /* 0x0000000000927805 */ /* 0x000fe4000001ff00 */
[----:B------:R-:W-:Y:S02]  /*7980*/  CS2R R144, SRZ ;  /* 0x0000000000907805 */ /* 0x000fe4000001ff00 */
[----:B------:R-:W-:Y:S01]  /*7990*/  ISETP.NE.U32.OR P5, PT, R0, 0x1, !P1 ;  /* 0x000000010000780c */ /* 0x000fe20004fa5470 */
[----:B------:R-:W-:Y:S01]  /*79a0*/  IMAD.U32 R0, RZ, RZ, UR43 ;  /* 0x0000002bff007e24 */ /* 0x000fe2000f8e00ff */
[----:B------:R-:W-:Y:S02]  /*79b0*/  CS2R R142, SRZ ;  /* 0x00000000008e7805 */ /* 0x000fe4000001ff00 */
[----:B------:R-:W-:Y:S02]  /*79c0*/  CS2R R140, SRZ ;  /* 0x00000000008c7805 */ /* 0x000fe4000001ff00 */
[----:B------:R-:W-:Y:S02]  /*79d0*/  P2R R194, PR, RZ, 0x20 ;  /* 0x00000020ffc27803 */ /* 0x000fe40000000000 */
[----:B------:R-:W-:Y:S02]  /*79e0*/  CS2R R150, SRZ ;  /* 0x0000000000967805 */ /* 0x000fe4000001ff00 */
[----:B------:R-:W-:Y:S02]  /*79f0*/  SHF.L.U32 R4, R0, 0x1f, RZ ;  /* 0x0000001f00047819 */ /* 0x000fe400000006ff */
[----:B------:R-:W-:Y:S02]  /*7a00*/  CS2R R148, SRZ ;  /* 0x0000000000947805 */ /* 0x000fe4000001ff00 */
[----:B------:R-:W-:Y:S02]  /*7a10*/  SEL R0, RZ, 0xffffffff, P3 ;  /* 0xffffffffff007807 */ /* 0x000fe40001800000 */
[----:B------:R-:W-:Y:S02]  /*7a20*/  CS2R R154, SRZ ;  /* 0x00000000009a7805 */ /* 0x000fe4000001ff00 */
[----:B------:R-:W-:Y:S02]  /*7a30*/  CS2R R152, SRZ ;  /* 0x0000000000987805 */ /* 0x000fe4000001ff00 */
[----:B------:R-:W-:Y:S02]  /*7a40*/  CS2R R158, SRZ ;  /* 0x00000000009e7805 */ /* 0x000fe4000001ff00 */
[----:B------:R-:W-:Y:S02]  /*7a50*/  @P2 SEL R0, R5, R0, !P4 ;  /* 0x0000000005002207 */ /* 0x000fe40006000000 */
[----:B------:R-:W-:Y:S02]  /*7a60*/  CS2R R156, SRZ ;  /* 0x00000000009c7805 */ /* 0x000fe4000001ff00 */
[----:B------:R-:W-:Y:S02]  /*7a70*/  @P5 SHF.L.U32 R6, RZ, 0x1f, RZ ;  /* 0x0000001fff065819 */ /* 0x000fe400000006ff */
[----:B------:R-:W-:Y:S02]  /*7a80*/  CS2R R162, SRZ ;  /* 0x0000000000a27805 */ /* 0x000fe4000001ff00 */
[----:B------:R-:W-:Y:S02]  /*7a90*/  ISETP.NE.AND P2, PT, RZ, UR43, PT ;  /* 0x0000002bff007c0c */ /* 0x000fe4000bf45270 */
[----:B------:R-:W-:Y:S01]  /*7aa0*/  CS2R R160, SRZ ;  /* 0x0000000000a07805 */ /* 0x000fe2000001ff00 */
[----:B------:R-:W1:Y:S01]  /*7ab0*/  @P5 SYNCS.PHASECHK.TRANS64.TRYWAIT P1, [UR44+0x10], R6 ;  /* 0x00001006ff0055a7 */ /* 0x000e62000802112c */
[----:B------:R-:W-:Y:S02]  /*7ac0*/  LOP3.LUT R0, R0, 0x1, RZ, 0xc0, !PT ;  /* 0x0000000100007812 */ /* 0x000fe400078ec0ff */
[----:B------:R-:W-:Y:S02]  /*7ad0*/  CS2R R166, SRZ ;  /* 0x0000000000a67805 */ /* 0x000fe4000001ff00 */
[----:B------:R-:W-:Y:S02]  /*7ae0*/  SEL R212, RZ, 0x60, P2 ;  /* 0x00000060ffd47807 */ /* 0x000fe40001000000 */
[----:B------:R-:W-:Y:S02]  /*7af0*/  CS2R R164, SRZ ;  /* 0x0000000000a47805 */ /* 0x000fe4000001ff00 */
[----:B------:R-:W-:Y:S02]  /*7b00*/  ISETP.NE.U32.AND P3, PT, R0, 0x1, PT ;  /* 0x000000010000780c */ /* 0x000fe40003f65070 */
[----:B------:R-:W-:Y:S02]  /*7b10*/  CS2R R170, SRZ ;  /* 0x0000000000aa7805 */ /* 0x000fe4000001ff00 */
[----:B------:R-:W-:Y:S01]  /*7b20*/  CS2R R168, SRZ ;  /* 0x0000000000a87805 */ /* 0x000fe2000001ff00 */
[----:B------:R-:W-:Y:S01]  /*7b30*/  IMAD.IADD R213, R131, 0x1, R212 ;  /* 0x0000000183d57824 */ /* 0x000fe200078e02d4 */
[----:B------:R-:W-:Y:S01]  /*7b40*/  P2R R199, PR, RZ, 0x8 ;  /* 0x00000008ffc77803 */ /* 0x000fe20000000000 */
[----:B------:R-:W-:Y:S02]  /*7b50*/  IMAD.IADD R196, R188, 0x1, R139 ;  /* 0x00000001bcc47824 */ /* 0x000fe400078e028b */
[----:B------:R-:W-:Y:S01]  /*7b60*/  VIADD R212, R212, UR47 ;  /* 0x0000002fd4d47c36 */ /* 0x000fe20008000000 */
[----:B------:R-:W-:Y:S01]  /*7b70*/  SHF.R.U32.HI R0, RZ, 0x15, R213 ;  /* 0x00000015ff007819 */ /* 0x000fe200000116d5 */
[----:B------:R-:W-:Y:S01]  /*7b80*/  IMAD.IADD R195, R187, 0x1, R198 ;  /* 0x00000001bbc37824 */ /* 0x000fe200078e02c6 */
[----:B------:R3:W4:Y:S02]  /*7b90*/  SYNCS.PHASECHK.TRANS64.TRYWAIT P0, [UR44+0x80], R4 ;  /* 0x00008004ff0075a7 */ /* 0x000724000800112c */
[----:B------:R-:W-:Y:S02]  /*7ba0*/  LOP3.LUT R200, R0, 0x3, RZ, 0xc0, !PT ;  /* 0x0000000300c87812 */ /* 0x000fe400078ec0ff */
[----:B-1----:R-:W-:Y:S01]  /*7bb0*/  @P5 SEL R138, RZ, 0x1, !P1 ;  /* 0x00000001ff8a5807 */ /* 0x002fe20004800000 */
[----:B---3--:R-:W-:Y:S06]  /*7bc0*/  @!P5 BRA `(.L_x_101) ;  /* 0x000000000088d947 */ /* 0x008fec0003800000 */
[----:B------:R-:W-:Y:S01]  /*7bd0*/  IMAD.MOV.U32 R147, RZ, RZ, RZ ;  /* 0x000000ffff937224 */ /* 0x000fe200078e00ff */
[----:B------:R-:W-:Y:S01]  /*7be0*/  ISETP.NE.AND P1, PT, R138, RZ, PT ;  /* 0x000000ff8a00720c */ /* 0x000fe20003f25270 */
[----:B------:R-:W-:Y:S01]  /*7bf0*/  BSSY B0, `(.L_x_102) ;  /* 0x0000014000007945 */ /* 0x000fe20003800000 */
[----:B------:R-:W-:Y:S02]  /*7c00*/  CS2R R170, SRZ ;  /* 0x0000000000aa7805 */ /* 0x000fe4000001ff00 */
        /* <DEDUP_REMOVED lines=13> */
[----:B------:R-:W-:Y:S01]  /*7ce0*/  CS2R R144, SRZ ;  /* 0x0000000000907805 */ /* 0x000fe2000001ff00 */
[----:B------:R-:W-:Y:S06]  /*7cf0*/  @P1 BRA `(.L_x_103) ;  /* 0x00000000000c1947 */ /* 0x000fec0003800000 */
[----:B------:R-:W-:Y:S04]  /*7d00*/  SHF.L.U32 R6, RZ, 0x1f, RZ ;  /* 0x0000001fff067819 */ /* 0x000fe800000006ff */
[----:B------:R-:W1:Y:S02]  /*7d10*/  SYNCS.PHASECHK.TRANS64.TRYWAIT P1, [UR44+0x10], R6 ;  /* 0x00001006ff0075a7 */ /* 0x000e64000802112c */
[----:B-1----:R-:W-:Y:S05]  /*7d20*/  @!P1 BRA `(.L_x_104) ;  /* 0x000000bc00d49947 */ /* 0x002fea0003800000 */
.L_x_103:
[----:B------:R-:W-:Y:S05]  /*7d30*/  BSYNC B0 ;  /* 0x0000000000007941 */ /* 0x000fea0003800000 */
.L_x_102:
[----:B------:R-:W-:Y:S01]  /*7d40*/  ISETP.NE.AND P1, PT, R199, RZ, PT ;  /* 0x000000ffc700720c */ /* 0x000fe20003f25270 */
[----:B------:R-:W-:Y:S11]  /*7d50*/  HFMA2 R137, -RZ, RZ, 0, 5.9604644775390625e-08 ;  /* 0x00000001ff897431 */ /* 0x000ff600000001ff */
[----:B------:R-:W-:Y:S01]  /*7d60*/  @!UPT UIADD3 URZ, UPT, UPT, URZ, URZ, URZ ;  /* 0x000000fffffff290 */ /* 0x000fe2000fffe0ff */
[----:B------:R3:W1:Y:S04]  /*7d70*/  @P1 LDS.128 R168, [R188] ;  /* 0x00000000bca81984 */ /* 0x0006680000000c00 */
[----:B------:R3:W1:Y:S04]  /*7d80*/  @P1 LDS.128 R164, [R198+0x10] ;  /* 0x00001000c6a41984 */ /* 0x0006680000000c00 */
[----:B------:R3:W1:Y:S04]  /*7d90*/  @P1 LDS.128 R160, [R196+0x20] ;  /* 0x00002000c4a01984 */ /* 0x0006680000000c00 */
[----:B------:R3:W1:Y:S04]  /*7da0*/  @P1 LDS.128 R156, [R195+0x10] ;  /* 0x00001000c39c1984 */ /* 0x0006680000000c00 */
[----:B------:R3:W1:Y:S04]  /*7db0*/  @P1 LDS.128 R152, [R188+0x1000] ;  /* 0x00100000bc981984 */ /* 0x0006680000000c00 */
[----:B------:R3:W1:Y:S04]  /*7dc0*/  @P1 LDS.128 R148, [R198+0x1010] ;  /* 0x00101000c6941984 */ /* 0x0006680000000c00 */
[----:B------:R3:W1:Y:S04]  /*7dd0*/  @P1 LDS.128 R140, [R196+0x1020] ;  /* 0x00102000c48c1984 */ /* 0x0006680000000c00 */
[----:B------:R3:W1:Y:S02]  /*7de0*/  @P1 LDS.128 R144, [R195+0x1010] ;  /* 0x00101000c3901984 */ /* 0x0006640000000c00 */
.L_x_101:
[----:B------:R-:W-:Y:S05]  /*7df0*/  BSYNC B1 ;  /* 0x0000000000017941 */ /* 0x000fea0003800000 */
.L_x_100:
[----:B------:R-:W-:Y:S02]  /*7e00*/  ISETP.NE.AND P1, PT, R189, R200, PT ;  /* 0x000000c8bd00720c */ /* 0x000fe40003f25270 */
[----:B------:R-:W-:Y:S01]  /*7e10*/  MOV R55, RZ ;  /* 0x000000ff00377202 */ /* 0x000fe20000000f00 */
[----:B----4-:R-:W-:Y:S10]  /*7e20*/  @P0 BRA `(.L_x_105) ;  /* 0x0000000000080947 */ /* 0x010ff40003800000 */
[----:B------:R-:W4:Y:S02]  /*7e30*/  SYNCS.PHASECHK.TRANS64.TRYWAIT P0, [UR44+0x80], R4 ;  /* 0x00008004ff0075a7 */ /* 0x000f24000800112c */
[----:B----4-:R-:W-:Y:S05]  /*7e40*/  @!P0 BRA `(.L_x_106) ;  /* 0x000000bc00a48947 */ /* 0x010fea0003800000 */
.L_x_105:
[----:B------:R-:W-:Y:S01]  /*7e50*/  IMAD.MOV.U32 R54, RZ, RZ, RZ ;  /* 0x000000ffff367224 */ /* 0x000fe200078e00ff */
        /* <DEDUP_REMOVED lines=32> */
[----:B------:R-:W-:Y:S11]  /*8060*/  LOP3.LUT P0, RZ, R0, 0x3, R177, 0x48, !PT ;  /* 0x0000000300ff7812 */ /* 0x000ff600078048b1 */
[----:B------:R-:W-:Y:S02]  /*8070*/  @!UPT UIADD3 URZ, UPT, UPT, URZ, URZ, URZ ;  /* 0x000000fffffff290 */ /* 0x000fe4000fffe0ff */
[----:B------:R-:W-:Y:S05]  /*8080*/  @!P0 BRA `(.L_x_108) ;  /* 0x0000000000408947 */ /* 0x000fea0003800000 */
[----:B------:R-:W4:Y:S01]  /*8090*/  LDCU.64 UR8, c[0x4][0x70] ;  /* 0x01000e00ff0877ac */ /* 0x000f220008000a00 */
[----:B------:R-:W-:Y:S01]  /*80a0*/  MOV R15, 0x0 ;  /* 0x00000000000f7802 */ /* 0x000fe20000000f00 */
[----:B------:R-:W-:Y:S02]  /*80b0*/  HFMA2 R12, -RZ, RZ, 0, 5.9604644775390625e-08 ;  /* 0x00000001ff0c7431 */ /* 0x000fe400000001ff */
[----:B------:R-:W-:Y:S02]  /*80c0*/  IMAD.MOV.U32 R8, RZ, RZ, 0x192 ;  /* 0x00000192ff087424 */ /* 0x000fe400078e00ff */
[----:B------:R-:W-:Y:S01]  /*80d0*/  IMAD.MOV.U32 R13, RZ, RZ, RZ ;  /* 0x000000ffff0d7224 */ /* 0x000fe200078e00ff */
[----:B------:R-:W5:Y:S01]  /*80e0*/  LDCU.64 UR6, c[0x4][0x78] ;  /* 0x01000f00ff0677ac */ /* 0x000f620008000a00 */
[----:B------:R-:W2:Y:S01]  /*80f0*/  LDC.64 R14, c[0x4][R15] ;  /* 0x010000000f0e7b82 */ /* 0x000ea20000000a00 */
[----:B------:R-:W3:Y:S01]  /*8100*/  LDCU.64 UR4, c[0x4][0x10] ;  /* 0x01000200ff0477ac */ /* 0x000ee20008000a00 */
[----:B----4-:R-:W-:Y:S01]  /*8110*/  MOV R5, UR9 ;  /* 0x0000000900057c02 */ /* 0x010fe20008000f00 */
[----:B-1----:R-:W-:Y:S01]  /*8120*/  IMAD.U32 R4, RZ, RZ, UR8 ;  /* 0x00000008ff047e24 */ /* 0x002fe2000f8e00ff */
[----:B-----5:R-:W-:Y:S01]  /*8130*/  MOV R7, UR7 ;  /* 0x0000000700077c02 */ /* 0x020fe20008000f00 */
[----:B------:R-:W-:Y:S01]  /*8140*/  IMAD.U32 R6, RZ, RZ, UR6 ;  /* 0x00000006ff067e24 */ /* 0x000fe2000f8e00ff */
[----:B---3--:R-:W-:Y:S01]  /*8150*/  MOV R11, UR5 ;  /* 0x00000005000b7c02 */ /* 0x008fe20008000f00 */
[----:B------:R-:W-:Y:S02]  /*8160*/  IMAD.U32 R10, RZ, RZ, UR4 ;  /* 0x00000004ff0a7e24 */ /* 0x000fe4000f8e00ff */
[----:B------:R-:W-:Y:S07]  /*8170*/  LEPC R20, `(.L_x_108) ;  /* 0x000000001014794e */ /* 0x000fee0000000000 */
[----:B--2---:R-:W-:Y:S05]  /*8180*/  CALL.ABS.NOINC R14 ;  /* 0x000000000e007343 */ /* 0x004fea0003c00000 */
.L_x_108:
[----:B------:R-:W-:Y:S05]  /*8190*/  WARPSYNC.ALL ;  /* 0x0000000000007948 */ /* 0x000fea0003800000 */
[C---:B------:R-:W-:Y:S01]  /*81a0*/  R2UR UR4, R213.reuse ;  /* 0x00000000d50472ca */ /* 0x040fe200000e0000 */
[----:B------:R-:W-:Y:S05]  /*81b0*/  VIADD R0, R213, 0x80 ;  /* 0x00000080d5007836 */ /* 0x000fea0000000000 */
[----:B------:R-:W-:Y:S04]  /*81c0*/  SHF.R.U32.HI R0, RZ, 0x15, R0 ;  /* 0x00000015ff007819 */ /* 0x000fe80000011600 */
[----:B------:R-:W-:Y:S03]  /*81d0*/  LOP3.LUT P0, RZ, R0, 0x3, R177, 0x48, !PT ;  /* 0x0000000300ff7812 */ /* 0x000fe600078048b1 */
[----:B------:R-:W4:Y:S10]  /*81e0*/  LDTM.x32 R24, tmem[UR4] ;  /* 0x00000004001879ee */ /* 0x000f3400082c0000 */
[----:B----4-:R-:W-:Y:S05]  /*81f0*/  @!P0 BRA `(.L_x_109) ;  /* 0x0000000000408947 */ /* 0x010fea0003800000 */
        /* <DEDUP_REMOVED lines=16> */
.L_x_109:
[----:B------:R-:W-:Y:S05]  /*8300*/  WARPSYNC.ALL ;  /* 0x0000000000007948 */ /* 0x000fea0003800000 */
[----:B------:R-:W-:Y:S11]  /*8310*/  R2UR UR4, R213 ;  /* 0x00000000d50472ca */ /* 0x000ff600000e0000 */
[----:B------:R-:W-:Y:S02]  /*8320*/  @!UPT UIADD3 URZ, UPT, UPT, URZ, URZ, URZ ;  /* 0x000000fffffff290 */ /* 0x000fe4000fffe0ff */
[----:B------:R-:W4:Y:S02]  /*8330*/  LDTM.x32 R56, tmem[UR4+0x80] ;  /* 0x00008004003879ee */ /* 0x000f2400082c0000 */
[----:B----4-:R-:W-:Y:S01]  /*8340*/  NOP ;  /* 0x0000000000007918 */ /* 0x010fe20000000000 */
.L_x_107:
[----:B-1----:R-:W-:Y:S01]  /*8350*/  SHF.L.U32 R132, R168, 0x10, RZ ;  /* 0x00000010a8847819 */ /* 0x002fe200000006ff */
[----:B--2---:R-:W-:Y:S01]  /*8360*/  FMUL R0, R130, R24 ;  /* 0x0000001882007220 */ /* 0x004fe20000400000 */
[----:B------:R-:W-:Y:S01]  /*8370*/  LOP3.LUT R134, R168, 0xffff0000, RZ, 0xc0, !PT ;  /* 0xffff0000a8867812 */ /* 0x000fe200078ec0ff */
[C---:B------:R-:W-:Y:S01]  /*8380*/  FMUL R3, R130.reuse, R25 ;  /* 0x0000001982037220 */ /* 0x040fe20000400000 */
[----:B------:R-:W-:Y:S01]  /*8390*/  SHF.L.U32 R135, R169, 0x10, RZ ;  /* 0x00000010a9877819 */ /* 0x000fe200000006ff */
[----:B------:R-:W-:Y:S01]  /*83a0*/  FMUL R4, R130, R26 ;  /* 0x0000001a82047220 */ /* 0x000fe20000400000 */
[----:B------:R-:W-:Y:S01]  /*83b0*/  LOP3.LUT R136, R165, 0xffff0000, RZ, 0xc0, !PT ;  /* 0xffff0000a5887812 */ /* 0x000fe200078ec0ff */
[----:B------:R-:W-:Y:S01]  /*83c0*/  FFMA R0, R133, R132, R0 ;  /* 0x0000008485007223 */ /* 0x000fe20000000000 */
[----:B------:R-:W-:Y:S01]  /*83d0*/  LOP3.LUT R132, R169, 0xffff0000, RZ, 0xc0, !PT ;  /* 0xffff0000a9847812 */ /* 0x000fe200078ec0ff */
[C---:B------:R-:W-:Y:S01]  /*83e0*/  FFMA R3, R133.reuse, R134, R3 ;  /* 0x0000008685037223 */ /* 0x040fe20000000003 */
[C---:B------:R-:W-:Y:S01]  /*83f0*/  LOP3.LUT R134, R170.reuse, 0xffff0000, RZ, 0xc0, !PT ;  /* 0xffff0000aa867812 */ /* 0x040fe200078ec0ff */
[----:B------:R-:W-:Y:S01]  /*8400*/  FFMA R4, R133, R135, R4 ;  /* 0x0000008785047223 */ /* 0x000fe20000000004 */
[----:B------:R-:W-:Y:S01]  /*8410*/  SHF.L.U32 R135, R170, 0x10, RZ ;  /* 0x00000010aa877819 */ /* 0x000fe200000006ff */
[C---:B------:R-:W-:Y:S01]  /*8420*/  FMUL R5, R130.reuse, R27 ;  /* 0x0000001b82057220 */ /* 0x040fe20000400000 */
[----:B------:R-:W-:Y:S01]  /*8430*/  ISETP.NE.AND P0, PT, R189, R200, PT ;  /* 0x000000c8bd00720c */ /* 0x000fe20003f05270 */
[C---:B------:R-:W-:Y:S01]  /*8440*/  FMUL R6, R130.reuse, R28 ;  /* 0x0000001c82067220 */ /* 0x040fe20000400000 */
[----:B------:R-:W-:Y:S01]  /*8450*/  F2FP.BF16.F32.PACK_AB R200, R3, R0 ;  /* 0x0000000003c8723e */ /* 0x000fe200000010ff */
[C---:B------:R-:W-:Y:S01]  /*8460*/  FMUL R7, R130.reuse, R29 ;  /* 0x0000001d82077220 */ /* 0x040fe20000400000 */
[----:B------:R-:W-:Y:S01]  /*8470*/  ISETP.NE.AND P1, PT, R189, RZ, PT ;  /* 0x000000ffbd00720c */ /* 0x000fe20003f25270 */
[----:B------:R-:W-:Y:S01]  /*8480*/  FFMA R5, R133, R132, R5 ;  /* 0x0000008485057223 */ /* 0x000fe20000000005 */
[----:B------:R-:W-:Y:S01]  /*8490*/  SHF.L.U32 R132, R171, 0x10, RZ ;  /* 0x00000010ab847819 */ /* 0x000fe200000006ff */
[----:B------:R-:W-:Y:S01]  /*84a0*/  FFMA R6, R133, R135, R6 ;  /* 0x0000008785067223 */ /* 0x000fe20000000006 */
[----:B------:R-:W-:Y:S01]  /*84b0*/  SHF.L.U32 R135, R165, 0x10, RZ ;  /* 0x00000010a5877819 */ /* 0x000fe200000006ff */
[----:B------:R-:W-:Y:S01]  /*84c0*/  FFMA R7, R133, R134, R7 ;  /* 0x0000008685077223 */ /* 0x000fe20000000007 */
[----:B------:R-:W-:Y:S01]  /*84d0*/  LOP3.LUT R134, R171, 0xffff0000, RZ, 0xc0, !PT ;  /* 0xffff0000ab867812 */ /* 0x000fe200078ec0ff */
[C---:B------:R-:W-:Y:S01]  /*84e0*/  FMUL R8, R130.reuse, R30 ;  /* 0x0000001e82087220 */ /* 0x040fe20000400000 */
[----:B------:R-:W-:Y:S01]  /*84f0*/  F2FP.BF16.F32.PACK_AB R201, R5, R4 ;  /* 0x0000000405c9723e */ /* 0x000fe200000010ff */
[----:B------:R-:W-:Y:S01]  /*8500*/  FMUL R9, R130, R31 ;  /* 0x0000001f82097220 */ /* 0x000fe20000400000 */
[----:B------:R-:W-:Y:S01]  /*8510*/  F2FP.BF16.F32.PACK_AB R202, R7, R6 ;  /* 0x0000000607ca723e */ /* 0x000fe200000010ff */
[C---:B------:R-:W-:Y:S01]  /*8520*/  FFMA R8, R133.reuse, R132, R8 ;  /* 0x0000008485087223 */ /* 0x040fe20000000008 */
[C---:B------:R-:W-:Y:S01]  /*8530*/  SHF.L.U32 R132, R164.reuse, 0x10, RZ ;  /* 0x00000010a4847819 */ /* 0x040fe200000006ff */
[----:B------:R-:W-:Y:S01]  /*8540*/  FFMA R9, R133, R134, R9 ;  /* 0x0000008685097223 */ /* 0x000fe20000000009 */
[----:B------:R-:W-:Y:S01]  /*8550*/  LOP3.LUT R134, R164, 0xffff0000, RZ, 0xc0, !PT ;  /* 0xffff0000a4867812 */ /* 0x000fe200078ec0ff */
[C---:B------:R-:W-:Y:S01]  /*8560*/  FMUL R10, R130.reuse, R32 ;  /* 0x00000020820a7220 */ /* 0x040fe20000400000 */
[C---:B------:R-:W-:Y:S01]  /*8570*/  FMUL R11, R130.reuse, R33 ;  /* 0x00000021820b7220 */ /* 0x040fe20000400000 */
        /* <DEDUP_REMOVED lines=10> */
[----:B------:R-:W-:Y:S01]  /*8620*/  FFMA R12, R133, R135, R12 ;  /* 0x00000087850c7223 */ /* 0x000fe2000000000c */
[----:B------:R-:W-:Y:S01]  /*8630*/  SHF.L.U32 R135, R167, 0x10, RZ ;  /* 0x00000010a7877819 */ /* 0x000fe200000006ff */
[----:B------:R-:W-:Y:S01]  /*8640*/  FFMA R13, R133, R136, R13 ;  /* 0x00000088850d7223 */ /* 0x000fe2000000000d */
[----:B------:R-:W-:Y:S01]  /*8650*/  LOP3.LUT R136, R167, 0xffff0000, RZ, 0xc0, !PT ;  /* 0xffff0000a7887812 */ /* 0x000fe200078ec0ff */
[----:B------:R-:W-:Y:S01]  /*8660*/  FFMA R14, R133, R132, R14 ;  /* 0x00000084850e7223 */ /* 0x000fe2000000000e */
[----:B------:R-:W-:Y:S01]  /*8670*/  SHF.L.U32 R132, R160, 0x10, RZ ;  /* 0x00000010a0847819 */ /* 0x000fe200000006ff */
[----:B------:R-:W-:Y:S01]  /*8680*/  FMUL R16, R130, R38 ;  /* 0x0000002682107220 */ /* 0x000fe20000400000 */
[----:B------:R-:W-:Y:S01]  /*8690*/  F2FP.BF16.F32.PACK_AB R205, R13, R12 ;  /* 0x0000000c0dcd723e */ /* 0x000fe200000010ff */
[----:B------:R-:W-:Y:S01]  /*86a0*/  FFMA R15, R133, R134, R15 ;  /* 0x00000086850f7223 */ /* 0x000fe2000000000f */
[----:B------:R-:W-:Y:S01]  /*86b0*/  LOP3.LUT R134, R160, 0xffff0000, RZ, 0xc0, !PT ;  /* 0xffff0000a0867812 */ /* 0x000fe200078ec0ff */
[C---:B------:R-:W-:Y:S01]  /*86c0*/  FMUL R17, R130.reuse, R39 ;  /* 0x0000002782117220 */ /* 0x040fe20000400000 */
[C---:B------:R-:W-:Y:S01]  /*86d0*/  FMUL R18, R130.reuse, R40 ;  /* 0x0000002882127220 */ /* 0x040fe20000400000 */
[----:B------:R-:W-:Y:S01]  /*86e0*/  FMUL R19, R130, R41 ;  /* 0x0000002982137220 */ /* 0x000fe20000400000 */
[----:B------:R-:W-:Y:S01]  /*86f0*/  F2FP.BF16.F32.PACK_AB R206, R15, R14 ;  /* 0x0000000e0fce723e */ /* 0x000fe200000010ff */
[C---:B------:R-:W-:Y:S01]  /*8700*/  FFMA R16, R133.reuse, R135, R16 ;  /* 0x0000008785107223 */ /* 0x040fe20000000010 */
[----:B------:R-:W-:Y:S01]  /*8710*/  SHF.L.U32 R135, R162, 0x10, RZ ;  /* 0x00000010a2877819 */ /* 0x000fe200000006ff */
[----:B------:R-:W-:Y:S01]  /*8720*/  FFMA R17, R133, R136, R17 ;  /* 0x0000008885117223 */ /* 0x000fe20000000011 */
[----:B------:R-:W-:Y:S01]  /*8730*/  LOP3.LUT R136, R159, 0xffff0000, RZ, 0xc0, !PT ;  /* 0xffff00009f887812 */ /* 0x000fe200078ec0ff */
[----:B------:R-:W-:Y:S01]  /*8740*/  FFMA R18, R133, R132, R18 ;  /* 0x0000008485127223 */ /* 0x000fe20000000012 */
[----:B------:R-:W-:Y:S01]  /*8750*/  SHF.L.U32 R132, R161, 0x10, RZ ;  /* 0x00000010a1847819 */ /* 0x000fe200000006ff */
[----:B------:R-:W-:Y:S01]  /*8760*/  FFMA R19, R133, R134, R19 ;  /* 0x0000008685137223 */ /* 0x000fe20000000013 */
[----:B------:R-:W-:Y:S01]  /*8770*/  LOP3.LUT R134, R161, 0xffff0000, RZ, 0xc0, !PT ;  /* 0xffff0000a1867812 */ /* 0x000fe200078ec0ff */
[C---:B------:R-:W-:Y:S01]  /*8780*/  FMUL R20, R130.reuse, R42 ;  /* 0x0000002a82147220 */ /* 0x040fe20000400000 */
[----:B------:R-:W-:Y:S01]  /*8790*/  F2FP.BF16.F32.PACK_AB R207, R17, R16 ;  /* 0x0000001011cf723e */ /* 0x000fe200000010ff */
[C---:B------:R-:W-:Y:S01]  /*87a0*/  FMUL R21, R130.reuse, R43 ;  /* 0x0000002b82157220 */ /* 0x040fe20000400000 */
[----:B------:R-:W-:Y:S01]  /*87b0*/  FMUL R22, R130, R44 ;  /* 0x0000002c82167220 */ /* 0x000fe20000400000 */
[C---:B------:R-:W-:Y:S01]  /*87c0*/  FFMA R20, R133.reuse, R132, R20 ;  /* 0x0000008485147223 */ /* 0x040fe20000000014 */
[----:B------:R-:W-:Y:S01]  /*87d0*/  LOP3.LUT R132, R162, 0xffff0000, RZ, 0xc0, !PT ;  /* 0xffff0000a2847812 */ /* 0x000fe200078ec0ff */
[----:B------:R-:W-:Y:S01]  /*87e0*/  FFMA R21, R133, R134, R21 ;  /* 0x0000008685157223 */ /* 0x000fe20000000015 */
[----:B------:R-:W-:Y:S01]  /*87f0*/  LOP3.LUT R134, R163, 0xffff0000, RZ, 0xc0, !PT ;  /* 0xffff0000a3867812 */ /* 0x000fe200078ec0ff */
[----:B------:R-:W-:Y:S01]  /*8800*/  FFMA R22, R133, R135, R22 ;  /* 0x0000008785167223 */ /* 0x000fe20000000016 */
[----:B------:R-:W-:Y:S01]  /*8810*/  SHF.L.U32 R135, R163, 0x10, RZ ;  /* 0x00000010a3877819 */ /* 0x000fe200000006ff */
[C---:B------:R-:W-:Y:S01]  /*8820*/  FMUL R23, R130.reuse, R45 ;  /* 0x0000002d82177220 */ /* 0x040fe20000400000 */
[C---:B------:R-:W-:Y:S01]  /*8830*/  FMUL R88, R130.reuse, R46 ;  /* 0x0000002e82587220 */ /* 0x040fe20000400000 */
[C---:B------:R-:W-:Y:S01]  /*8840*/  FMUL R89, R130.reuse, R47 ;  /* 0x0000002f82597220 */ /* 0x040fe20000400000 */
[----:B------:R-:W-:Y:S01]  /*8850*/  FMUL R90, R130, R48 ;  /* 0x00000030825a7220 */ /* 0x000fe20000400000 */
[C---:B------:R-:W-:Y:S01]  /*8860*/  FFMA R23, R133.reuse, R132, R23 ;  /* 0x0000008485177223 */ /* 0x040fe20000000017 */
[C---:B------:R-:W-:Y:S01]  /*8870*/  SHF.L.U32 R132, R156.reuse, 0x10, RZ ;  /* 0x000000109c847819 */ /* 0x040fe200000006ff */
[----:B------:R-:W-:Y:S01]  /*8880*/  FFMA R88, R133, R135, R88 ;  /* 0x0000008785587223 */ /* 0x000fe20000000058 */
[----:B------:R-:W-:Y:S01]  /*8890*/  SHF.L.U32 R135, R159, 0x10, RZ ;  /* 0x000000109f877819 */ /* 0x000fe200000006ff */
[C---:B------:R-:W-:Y:S01]  /*88a0*/  FFMA R89, R133.reuse, R134, R89 ;  /* 0x0000008685597223 */ /* 0x040fe20000000059 */
[----:B------:R-:W-:Y:S01]  /*88b0*/  LOP3.LUT R134, R156, 0xffff0000, RZ, 0xc0, !PT ;  /* 0xffff00009c867812 */ /* 0x000fe200078ec0ff */
[C---:B------:R-:W-:Y:S01]  /*88c0*/  FMUL R91, R130.reuse, R49 ;  /* 0x00000031825b7220 */ /* 0x040fe20000400000 */
[----:B------:R-:W-:Y:S01]  /*88d0*/  FFMA R90, R133, R132, R90 ;  /* 0x00000084855a7223 */ /* 0x000fe2000000005a */
[----:B------:R-:W-:Y:S01]  /*88e0*/  SHF.L.U32 R132, R157, 0x10, RZ ;  /* 0x000000109d847819 */ /* 0x000fe200000006ff */
[C---:B------:R-:W-:Y:S01]  /*88f0*/  FMUL R92, R130.reuse, R50 ;  /* 0x00000032825c7220 */ /* 0x040fe20000400000 */
[----:B------:R-:W-:Y:S01]  /*8900*/  FFMA R91, R133, R134, R91 ;  /* 0x00000086855b7223 */ /* 0x000fe2000000005b */
[----:B------:R-:W-:Y:S01]  /*8910*/  LOP3.LUT R134, R157, 0xffff0000, RZ, 0xc0, !PT ;  /* 0xffff00009d867812 */ /* 0x000fe200078ec0ff */
[----:B------:R-:W-:Y:S01]  /*8920*/  FMUL R93, R130, R51 ;  /* 0x00000033825d7220 */ /* 0x000fe20000400000 */
[----:B------:R1:W-:Y:S01]  /*8930*/  @!P0 STS.128 [R188], R200 ;  /* 0x000000c8bc008388 */ /* 0x0003e20000000c00 */
[C---:B------:R-:W-:Y:S01]  /*8940*/  FFMA R92, R133.reuse, R132, R92 ;  /* 0x00000084855c7223 */ /* 0x040fe2000000005c */
[----:B------:R-:W-:Y:S01]  /*8950*/  SHF.L.U32 R132, R158, 0x10, RZ ;  /* 0x000000109e847819 */ /* 0x000fe200000006ff */
[----:B------:R-:W-:Y:S01]  /*8960*/  FMUL R94, R130, R52 ;  /* 0x00000034825e7220 */ /* 0x000fe20000400000 */
[C---:B------:R-:W-:Y:S01]  /*8970*/  FFMA R93, R133.reuse, R134, R93 ;  /* 0x00000086855d7223 */ /* 0x040fe2000000005d */
[----:B------:R-:W-:Y:S01]  /*8980*/  LOP3.LUT R134, R158, 0xffff0000, RZ, 0xc0, !PT ;  /* 0xffff00009e867812 */ /* 0x000fe200078ec0ff */
[----:B------:R-:W-:Y:S01]  /*8990*/  FMUL R95, R130, R53 ;  /* 0x00000035825f7220 */ /* 0x000fe20000400000 */
[C---:B------:R-:W-:Y:S01]  /*89a0*/  FFMA R94, R133.reuse, R132, R94 ;  /* 0x00000084855e7223 */ /* 0x040fe2000000005e */
[----:B------:R-:W-:Y:S01]  /*89b0*/  SHF.L.U32 R132, R152, 0x10, RZ ;  /* 0x0000001098847819 */ /* 0x000fe200000006ff */
[C---:B------:R-:W-:Y:S01]  /*89c0*/  FMUL R96, R130.reuse, R54 ;  /* 0x0000003682607220 */ /* 0x040fe20000400000 */
[C---:B------:R-:W-:Y:S01]  /*89d0*/  FMUL R97, R130.reuse, R55 ;  /* 0x0000003782617220 */ /* 0x040fe20000400000 */
[----:B------:R2:W-:Y:S01]  /*89e0*/  @!P0 STS.128 [R198+0x10], R204 ;  /* 0x000010ccc6008388 */ /* 0x0005e20000000c00 */
[----:B------:R-:W-:Y:S01]  /*89f0*/  FMUL R98, R130, R56 ;  /* 0x0000003882627220 */ /* 0x000fe20000400000 */
[C---:B------:R-:W-:Y:S01]  /*8a00*/  FFMA R95, R133.reuse, R134, R95 ;  /* 0x00000086855f7223 */ /* 0x040fe2000000005f */
[----:B------:R-:W-:Y:S01]  /*8a10*/  LOP3.LUT R134, R154, 0xffff0000, RZ, 0xc0, !PT ;  /* 0xffff00009a867812 */ /* 0x000fe200078ec0ff */
[----:B------:R-:W-:Y:S01]  /*8a20*/  FFMA R96, R133, R135, R96 ;  /* 0x0000008785607223 */ /* 0x000fe20000000060 */
[----:B------:R-:W-:Y:S01]  /*8a30*/  SHF.L.U32 R135, R153, 0x10, RZ ;  /* 0x0000001099877819 */ /* 0x000fe200000006ff */
[----:B------:R-:W-:Y:S01]  /*8a40*/  FFMA R97, R133, R136, R97 ;  /* 0x0000008885617223 */ /* 0x000fe20000000061 */
[----:B------:R-:W-:Y:S01]  /*8a50*/  LOP3.LUT R136, R145, 0xffff0000, RZ, 0xc0, !PT ;  /* 0xffff000091887812 */ /* 0x000fe200078ec0ff */
[C---:B------:R-:W-:Y:S01]  /*8a60*/  FFMA R98, R133.reuse, R132, R98 ;  /* 0x0000008485627223 */ /* 0x040fe20000000062 */
[----:B------:R-:W-:Y:S01]  /*8a70*/  LOP3.LUT R132, R152, 0xffff0000, RZ, 0xc0, !PT ;  /* 0xffff000098847812 */ /* 0x000fe200078ec0ff */
[C---:B------:R-:W-:Y:S01]  /*8a80*/  FMUL R99, R130.reuse, R57 ;  /* 0x0000003982637220 */ /* 0x040fe20000400000 */
[C---:B------:R-:W-:Y:S01]  /*8a90*/  FMUL R100, R130.reuse, R58 ;  /* 0x0000003a82647220 */ /* 0x040fe20000400000 */
[C---:B------:R-:W-:Y:S01]  /*8aa0*/  FMUL R101, R130.reuse, R59 ;  /* 0x0000003b82657220 */ /* 0x040fe20000400000 */
[----:B------:R-:W-:Y:S01]  /*8ab0*/  FMUL R102, R130, R60 ;  /* 0x0000003c82667220 */ /* 0x000fe20000400000 */
[----:B------:R-:W-:Y:S01]  /*8ac0*/  FFMA R99, R133, R132, R99 ;  /* 0x0000008485637223 */ /* 0x000fe20000000063 */
[----:B------:R-:W-:Y:S01]  /*8ad0*/  LOP3.LUT R132, R153, 0xffff0000, RZ, 0xc0, !PT ;  /* 0xffff000099847812 */ /* 0x000fe200078ec0ff */
[----:B------:R-:W-:Y:S01]  /*8ae0*/  FFMA R100, R133, R135, R100 ;  /* 0x0000008785647223 */ /* 0x000fe20000000064 */
[----:B------:R-:W-:Y:S01]  /*8af0*/  SHF.L.U32 R135, R154, 0x10, RZ ;  /* 0x000000109a877819 */ /* 0x000fe200000006ff */
[C---:B------:R-:W-:Y:S01]  /*8b00*/  FMUL R103, R130.reuse, R61 ;  /* 0x0000003d82677220 */ /* 0x040fe20000400000 */
[C---:B------:R-:W-:Y:S01]  /*8b10*/  FMUL R104, R130.reuse, R62 ;  /* 0x0000003e82687220 */ /* 0x040fe20000400000 */
[----:B-1----:R-:W-:Y:S01]  /*8b20*/  F2FP.BF16.F32.PACK_AB R200, R19, R18 ;  /* 0x0000001213c8723e */ /* 0x002fe200000010ff */
[----:B------:R-:W-:Y:S01]  /*8b30*/  FFMA R101, R133, R132, R101 ;  /* 0x0000008485657223 */ /* 0x000fe20000000065 */
[----:B------:R-:W-:Y:S01]  /*8b40*/  SHF.L.U32 R132, R155, 0x10, RZ ;  /* 0x000000109b847819 */ /* 0x000fe200000006ff */
[----:B------:R-:W-:Y:S01]  /*8b50*/  FFMA R102, R133, R135, R102 ;  /* 0x0000008785667223 */ /* 0x000fe20000000066 */
[----:B------:R-:W-:Y:S01]  /*8b60*/  F2FP.BF16.F32.PACK_AB R201, R21, R20 ;  /* 0x0000001415c9723e */ /* 0x000fe200000010ff */
[----:B------:R-:W-:Y:S01]  /*8b70*/  FFMA R103, R133, R134, R103 ;  /* 0x0000008685677223 */ /* 0x000fe20000000067 */
[----:B------:R-:W-:Y:S01]  /*8b80*/  LOP3.LUT R134, R155, 0xffff0000, RZ, 0xc0, !PT ;  /* 0xffff00009b867812 */ /* 0x000fe200078ec0ff */
[----:B------:R-:W-:Y:S01]  /*8b90*/  FMUL R105, R130, R63 ;  /* 0x0000003f82697220 */ /* 0x000fe20000400000 */
[----:B------:R-:W-:Y:S01]  /*8ba0*/  F2FP.BF16.F32.PACK_AB R202, R23, R22 ;  /* 0x0000001617ca723e */ /* 0x000fe200000010ff */
[----:B------:R-:W-:Y:S01]  /*8bb0*/  FFMA R104, R133, R132, R104 ;  /* 0x0000008485687223 */ /* 0x000fe20000000068 */
[----:B------:R-:W-:Y:S01]  /*8bc0*/  F2FP.BF16.F32.PACK_AB R203, R89, R88 ;  /* 0x0000005859cb723e */ /* 0x000fe200000010ff */
[----:B------:R-:W-:Y:S01]  /*8bd0*/  FFMA R105, R133, R134, R105 ;  /* 0x0000008685697223 */ /* 0x000fe20000000069 */
[----:B------:R-:W-:Y:S01]  /*8be0*/  SHF.L.U32 R132, R148, 0x10, RZ ;  /* 0x0000001094847819 */ /* 0x000fe200000006ff */
[----:B------:R-:W-:Y:S01]  /*8bf0*/  FMUL R106, R130, R64 ;  /* 0x00000040826a7220 */ /* 0x000fe20000400000 */
[----:B------:R-:W-:Y:S01]  /*8c00*/  LOP3.LUT R134, R148, 0xffff0000, RZ, 0xc0, !PT ;  /* 0xffff000094867812 */ /* 0x000fe200078ec0ff */
[----:B------:R1:W-:Y:S01]  /*8c10*/  @!P0 STS.128 [R196+0x20], R200 ;  /* 0x000020c8c4008388 */ /* 0x0003e20000000c00 */
[----:B------:R-:W-:Y:S01]  /*8c20*/  SHF.L.U32 R135, R149, 0x10, RZ ;  /* 0x0000001095877819 */ /* 0x000fe200000006ff */
[C---:B------:R-:W-:Y:S01]  /*8c30*/  FMUL R107, R130.reuse, R65 ;  /* 0x00000041826b7220 */ /* 0x040fe20000400000 */
[----:B--2---:R-:W-:Y:S01]  /*8c40*/  F2FP.BF16.F32.PACK_AB R204, R91, R90 ;  /* 0x0000005a5bcc723e */ /* 0x004fe200000010ff */
[C---:B------:R-:W-:Y:S01]  /*8c50*/  FMUL R108, R130.reuse, R66 ;  /* 0x00000042826c7220 */ /* 0x040fe20000400000 */
[----:B------:R-:W-:Y:S01]  /*8c60*/  F2FP.BF16.F32.PACK_AB R205, R93, R92 ;  /* 0x0000005c5dcd723e */ /* 0x000fe200000010ff */
[----:B------:R-:W-:Y:S01]  /*8c70*/  FFMA R106, R133, R132, R106 ;  /* 0x00000084856a7223 */ /* 0x000fe2000000006a */
[----:B------:R-:W-:Y:S01]  /*8c80*/  F2FP.BF16.F32.PACK_AB R206, R95, R94 ;  /* 0x0000005e5fce723e */ /* 0x000fe200000010ff */
[----:B------:R-:W-:Y:S01]  /*8c90*/  FFMA R107, R133, R134, R107 ;  /* 0x00000086856b7223 */ /* 0x000fe2000000006b */
[----:B------:R-:W-:Y:S01]  /*8ca0*/  F2FP.BF16.F32.PACK_AB R207, R97, R96 ;  /* 0x0000006061cf723e */ /* 0x000fe200000010ff */
[----:B------:R-:W-:Y:S01]  /*8cb0*/  FFMA R108, R133, R135, R108 ;  /* 0x00000087856c7223 */ /* 0x000fe2000000006c */
[----:B------:R-:W-:Y:S01]  /*8cc0*/  LOP3.LUT R132, R149, 0xffff0000, RZ, 0xc0, !PT ;  /* 0xffff000095847812 */ /* 0x000fe200078ec0ff */
[----:B------:R-:W-:Y:S01]  /*8cd0*/  FMUL R109, R130, R67 ;  /* 0x00000043826d7220 */ /* 0x000fe20000400000 */
[C---:B------:R-:W-:Y:S01]  /*8ce0*/  SHF.L.U32 R135, R150.reuse, 0x10, RZ ;  /* 0x0000001096877819 */ /* 0x040fe200000006ff */
[----:B------:R2:W-:Y:S01]  /*8cf0*/  @!P0 STS.128 [R195+0x10], R204 ;  /* 0x000010ccc3008388 */ /* 0x0005e20000000c00 */
[----:B------:R-:W-:Y:S01]  /*8d00*/  LOP3.LUT R134, R150, 0xffff0000, RZ, 0xc0, !PT ;  /* 0xffff000096867812 */ /* 0x000fe200078ec0ff */
[C---:B------:R-:W-:Y:S01]  /*8d10*/  FMUL R110, R130.reuse, R68 ;  /* 0x00000044826e7220 */ /* 0x040fe20000400000 */
[C---:B------:R-:W-:Y:S01]  /*8d20*/  FMUL R111, R130.reuse, R69 ;  /* 0x00000045826f7220 */ /* 0x040fe20000400000 */
[----:B------:R-:W-:Y:S01]  /*8d30*/  FFMA R109, R133, R132, R109 ;  /* 0x00000084856d7223 */ /* 0x000fe2000000006d */
[----:B------:R-:W-:Y:S01]  /*8d40*/  SHF.L.U32 R132, R151, 0x10, RZ ;  /* 0x0000001097847819 */ /* 0x000fe200000006ff */
[----:B------:R-:W-:Y:S01]  /*8d50*/  FFMA R110, R133, R135, R110 ;  /* 0x00000087856e7223 */ /* 0x000fe2000000006e */
[----:B------:R-:W-:Y:S01]  /*8d60*/  SHF.L.U32 R135, R141, 0x10, RZ ;  /* 0x000000108d877819 */ /* 0x000fe200000006ff */
[----:B------:R-:W-:Y:S01]  /*8d70*/  FFMA R111, R133, R134, R111 ;  /* 0x00000086856f7223 */ /* 0x000fe2000000006f */
[----:B------:R-:W-:Y:S01]  /*8d80*/  LOP3.LUT R134, R151, 0xffff0000, RZ, 0xc0, !PT ;  /* 0xffff000097867812 */ /* 0x000fe200078ec0ff */
[C---:B------:R-:W-:Y:S01]  /*8d90*/  FMUL R112, R130.reuse, R70 ;  /* 0x0000004682707220 */ /* 0x040fe20000400000 */
[C---:B------:R-:W-:Y:S01]  /*8da0*/  FMUL R113, R130.reuse, R71 ;  /* 0x0000004782717220 */ /* 0x040fe20000400000 */
[C---:B------:R-:W-:Y:S01]  /*8db0*/  FMUL R114, R130.reuse, R72 ;  /* 0x0000004882727220 */ /* 0x040fe20000400000 */
[----:B------:R-:W-:Y:S01]  /*8dc0*/  FMUL R115, R130, R73 ;  /* 0x0000004982737220 */ /* 0x000fe20000400000 */
[C---:B------:R-:W-:Y:S01]  /*8dd0*/  FFMA R112, R133.reuse, R132, R112 ;  /* 0x0000008485707223 */ /* 0x040fe20000000070 */
[C---:B------:R-:W-:Y:S01]  /*8de0*/  SHF.L.U32 R132, R140.reuse, 0x10, RZ ;  /* 0x000000108c847819 */ /* 0x040fe200000006ff */
[----:B------:R-:W-:Y:S01]  /*8df0*/  FFMA R113, R133, R134, R113 ;  /* 0x0000008685717223 */ /* 0x000fe20000000071 */
[----:B------:R-:W-:Y:S01]  /*8e00*/  LOP3.LUT R134, R140, 0xffff0000, RZ, 0xc0, !PT ;  /* 0xffff00008c867812 */ /* 0x000fe200078ec0ff */
[----:B------:R-:W-:Y:S01]  /*8e10*/  FMUL R116, R130, R74 ;  /* 0x0000004a82747220 */ /* 0x000fe20000400000 */
[----:B-1----:R-:W-:Y:S01]  /*8e20*/  F2FP.BF16.F32.PACK_AB R200, R99, R98 ;  /* 0x0000006263c8723e */ /* 0x002fe200000010ff */
[----:B------:R-:W-:Y:S01]  /*8e30*/  FFMA R114, R133, R132, R114 ;  /* 0x0000008485727223 */ /* 0x000fe20000000072 */
[----:B------:R-:W-:Y:S01]  /*8e40*/  LOP3.LUT R132, R141, 0xffff0000, RZ, 0xc0, !PT ;  /* 0xffff00008d847812 */ /* 0x000fe200078ec0ff */
[C---:B------:R-:W-:Y:S01]  /*8e50*/  FFMA R115, R133.reuse, R134, R115 ;  /* 0x0000008685737223 */ /* 0x040fe20000000073 */
[C---:B------:R-:W-:Y:S01]  /*8e60*/  LOP3.LUT R134, R142.reuse, 0xffff0000, RZ, 0xc0, !PT ;  /* 0xffff00008e867812 */ /* 0x040fe200078ec0ff */
[----:B------:R-:W-:Y:S01]  /*8e70*/  FFMA R116, R133, R135, R116 ;  /* 0x0000008785747223 */ /* 0x000fe20000000074 */
[----:B------:R-:W-:Y:S01]  /*8e80*/  SHF.L.U32 R135, R142, 0x10, RZ ;  /* 0x000000108e877819 */ /* 0x000fe200000006ff */
[C---:B------:R-:W-:Y:S01]  /*8e90*/  FMUL R117, R130.reuse, R75 ;  /* 0x0000004b82757220 */ /* 0x040fe20000400000 */
[----:B------:R-:W-:Y:S01]  /*8ea0*/  F2FP.BF16.F32.PACK_AB R201, R101, R100 ;  /* 0x0000006465c9723e */ /* 0x000fe200000010ff */
[C---:B------:R-:W-:Y:S01]  /*8eb0*/  FMUL R118, R130.reuse, R76 ;  /* 0x0000004c82767220 */ /* 0x040fe20000400000 */
[----:B------:R-:W-:Y:S01]  /*8ec0*/  F2FP.BF16.F32.PACK_AB R202, R103, R102 ;  /* 0x0000006667ca723e */ /* 0x000fe200000010ff */
[C---:B------:R-:W-:Y:S01]  /*8ed0*/  FMUL R119, R130.reuse, R77 ;  /* 0x0000004d82777220 */ /* 0x040fe20000400000 */
[C---:B------:R-:W-:Y:S01]  /*8ee0*/  FFMA R117, R133.reuse, R132, R117 ;  /* 0x0000008485757223 */ /* 0x040fe20000000075 */
[----:B------:R-:W-:Y:S01]  /*8ef0*/  FFMA R118, R133, R135, R118 ;  /* 0x0000008785767223 */ /* 0x000fe20000000076 */
[----:B------:R-:W-:Y:S01]  /*8f00*/  SHF.L.U32 R132, R143, 0x10, RZ ;  /* 0x000000108f847819 */ /* 0x000fe200000006ff */
[----:B------:R-:W-:Y:S01]  /*8f10*/  FFMA R119, R133, R134, R119 ;  /* 0x0000008685777223 */ /* 0x000fe20000000077 */
[----:B------:R-:W-:Y:S01]  /*8f20*/  F2FP.BF16.F32.PACK_AB R203, R105, R104 ;  /* 0x0000006869cb723e */ /* 0x000fe200000010ff */
[C---:B------:R-:W-:Y:S01]  /*8f30*/  FMUL R120, R130.reuse, R78 ;  /* 0x0000004e82787220 */ /* 0x040fe20000400000 */
[----:B------:R-:W-:Y:S01]  /*8f40*/  LOP3.LUT R134, R143, 0xffff0000, RZ, 0xc0, !PT ;  /* 0xffff00008f867812 */ /* 0x000fe200078ec0ff */
[----:B------:R-:W-:Y:S01]  /*8f50*/  FMUL R121, R130, R79 ;  /* 0x0000004f82797220 */ /* 0x000fe20000400000 */
[----:B--2---:R-:W-:Y:S01]  /*8f60*/  F2FP.BF16.F32.PACK_AB R204, R107, R106 ;  /* 0x0000006a6bcc723e */ /* 0x004fe200000010ff */
[----:B------:R1:W-:Y:S01]  /*8f70*/  @!P0 STS.128 [R188+0x1000], R200 ;  /* 0x001000c8bc008388 */ /* 0x0003e20000000c00 */
[C---:B------:R-:W-:Y:S01]  /*8f80*/  FFMA R120, R133.reuse, R132, R120 ;  /* 0x0000008485787223 */ /* 0x040fe20000000078 */
[----:B------:R-:W-:Y:S01]  /*8f90*/  FFMA R121, R133, R134, R121 ;  /* 0x0000008685797223 */ /* 0x000fe20000000079 */
[----:B------:R-:W-:Y:S01]  /*8fa0*/  SHF.L.U32 R132, R144, 0x10, RZ ;  /* 0x0000001090847819 */ /* 0x000fe200000006ff */
[----:B------:R-:W-:Y:S01]  /*8fb0*/  FMUL R122, R130, R80 ;  /* 0x00000050827a7220 */ /* 0x000fe20000400000 */
[----:B------:R-:W-:Y:S01]  /*8fc0*/  LOP3.LUT R134, R144, 0xffff0000, RZ, 0xc0, !PT ;  /* 0xffff000090867812 */ /* 0x000fe200078ec0ff */
[C---:B------:R-:W-:Y:S01]  /*8fd0*/  FMUL R123, R130.reuse, R81 ;  /* 0x00000051827b7220 */ /* 0x040fe20000400000 */
[----:B------:R-:W-:Y:S01]  /*8fe0*/  SHF.L.U32 R135, R145, 0x10, RZ ;  /* 0x0000001091877819 */ /* 0x000fe200000006ff */
[C---:B------:R-:W-:Y:S01]  /*8ff0*/  FMUL R124, R130.reuse, R82 ;  /* 0x00000052827c7220 */ /* 0x040fe20000400000 */
[----:B------:R-:W-:Y:S01]  /*9000*/  F2FP.BF16.F32.PACK_AB R205, R109, R108 ;  /* 0x0000006c6dcd723e */ /* 0x000fe200000010ff */
[----:B------:R-:W-:Y:S01]  /*9010*/  FMUL R125, R130, R83 ;  /* 0x00000053827d7220 */ /* 0x000fe20000400000 */
[----:B------:R-:W-:Y:S01]  /*9020*/  F2FP.BF16.F32.PACK_AB R206, R111, R110 ;  /* 0x0000006e6fce723e */ /* 0x000fe200000010ff */
[----:B------:R-:W-:Y:S01]  /*9030*/  FFMA R122, R133, R132, R122 ;  /* 0x00000084857a7223 */ /* 0x000fe2000000007a */
[----:B------:R-:W-:Y:S01]  /*9040*/  F2FP.BF16.F32.PACK_AB R207, R113, R112 ;  /* 0x0000007071cf723e */ /* 0x000fe200000010ff */
[C---:B------:R-:W-:Y:S01]  /*9050*/  FFMA R123, R133.reuse, R134, R123 ;  /* 0x00000086857b7223 */ /* 0x040fe2000000007b */
[----:B------:R-:W-:Y:S01]  /*9060*/  SHF.L.U32 R132, R146, 0x10, RZ ;  /* 0x0000001092847819 */ /* 0x000fe200000006ff */
[C---:B------:R-:W-:Y:S01]  /*9070*/  FFMA R124, R133.reuse, R135, R124 ;  /* 0x00000087857c7223 */ /* 0x040fe2000000007c */
[----:B------:R-:W-:Y:S01]  /*9080*/  FMUL R126, R130, R84 ;  /* 0x00000054827e7220 */ /* 0x000fe20000400000 */
[----:B------:R1:W-:Y:S01]  /*9090*/  @!P0 STS.128 [R198+0x1010], R204 ;  /* 0x001010ccc6008388 */ /* 0x0003e20000000c00 */
[----:B------:R-:W-:Y:S01]  /*90a0*/  LOP3.LUT R134, R146, 0xffff0000, RZ, 0xc0, !PT ;  /* 0xffff000092867812 */ /* 0x000fe200078ec0ff */
[----:B------:R-:W-:Y:S01]  /*90b0*/  FFMA R125, R133, R136, R125 ;  /* 0x00000088857d7223 */ /* 0x000fe2000000007d */
[C---:B------:R-:W-:Y:S01]  /*90c0*/  FMUL R127, R130.reuse, R85 ;  /* 0x00000055827f7220 */ /* 0x040fe20000400000 */
[C---:B------:R-:W-:Y:S01]  /*90d0*/  SHF.L.U32 R135, R147.reuse, 0x10, RZ ;  /* 0x0000001093877819 */ /* 0x040fe200000006ff */
[C---:B------:R-:W-:Y:S01]  /*90e0*/  FMUL R128, R130.reuse, R86 ;  /* 0x0000005682807220 */ /* 0x040fe20000400000 */
[----:B------:R-:W-:Y:S01]  /*90f0*/  LOP3.LUT R136, R147, 0xffff0000, RZ, 0xc0, !PT ;  /* 0xffff000093887812 */ /* 0x000fe200078ec0ff */
[----:B------:R-:W-:Y:S01]  /*9100*/  FMUL R129, R130, R87 ;  /* 0x0000005782817220 */ /* 0x000fe20000400000 */
[----:B------:R-:W-:Y:S01]  /*9110*/  F2FP.BF16.F32.PACK_AB R208, R115, R114 ;  /* 0x0000007273d0723e */ /* 0x000fe200000010ff */
[----:B------:R-:W-:Y:S01]  /*9120*/  FFMA R126, R133, R132, R126 ;  /* 0x00000084857e7223 */ /* 0x000fe2000000007e */
[----:B------:R-:W-:Y:S01]  /*9130*/  F2FP.BF16.F32.PACK_AB R209, R117, R116 ;  /* 0x0000007475d1723e */ /* 0x000fe200000010ff */
[----:B------:R-:W-:Y:S01]  /*9140*/  FFMA R127, R133, R134, R127 ;  /* 0x00000086857f7223 */ /* 0x000fe2000000007f */
[----:B------:R-:W-:Y:S01]  /*9150*/  F2FP.BF16.F32.PACK_AB R210, R119, R118 ;  /* 0x0000007677d2723e */ /* 0x000fe200000010ff */
[----:B------:R-:W-:Y:S01]  /*9160*/  FFMA R128, R133, R135, R128 ;  /* 0x0000008785807223 */ /* 0x000fe20000000080 */
[----:B------:R-:W-:Y:S01]  /*9170*/  F2FP.BF16.F32.PACK_AB R211, R121, R120 ;  /* 0x0000007879d3723e */ /* 0x000fe200000010ff */
[----:B------:R-:W-:Y:S01]  /*9180*/  FFMA R129, R133, R136, R129 ;  /* 0x0000008885817223 */ /* 0x000fe20000000081 */
[----:B------:R-:W-:Y:S02]  /*9190*/  F2FP.BF16.F32.PACK_AB R216, R123, R122 ;  /* 0x0000007a7bd8723e */ /* 0x000fe400000010ff */
[----:B------:R-:W-:Y:S01]  /*91a0*/  F2FP.BF16.F32.PACK_AB R217, R125, R124 ;  /* 0x0000007c7dd9723e */ /* 0x000fe200000010ff */
[----:B------:R1:W-:Y:S01]  /*91b0*/  @!P0 STS.128 [R196+0x1020], R208 ;  /* 0x001020d0c4008388 */ /* 0x0003e20000000c00 */
[----:B------:R-:W-:Y:S02]  /*91c0*/  F2FP.BF16.F32.PACK_AB R218, R127, R126 ;  /* 0x0000007e7fda723e */ /* 0x000fe400000010ff */
[----:B------:R-:W-:Y:S05]  /*91d0*/  F2FP.BF16.F32.PACK_AB R219, R129, R128 ;  /* 0x0000008081db723e */ /* 0x000fea00000010ff */
[----:B------:R1:W-:Y:S01]  /*91e0*/  @!P0 STS.128 [R195+0x1010], R216 ;  /* 0x001010d8c3008388 */ /* 0x0003e20000000c00 */
[----:B------:R-:W-:Y:S01]  /*91f0*/  @!PT LDS RZ, [RZ] ;  /* 0x00000000fffff984 */ /* 0x000fe20000000800 */
[----:B------:R-:W-:Y:S01]  /*9200*/  @!PT LDS RZ, [RZ] ;  /* 0x00000000fffff984 */ /* 0x000fe20000000800 */
[----:B------:R-:W-:Y:S01]  /*9210*/  @!PT LDS RZ, [RZ] ;  /* 0x00000000fffff984 */ /* 0x000fe20000000800 */
[----:B------:R-:W-:Y:S01]  /*9220*/  @!PT LDS RZ, [RZ] ;  /* 0x00000000fffff984 */ /* 0x000fe20000000800 */
[----:B------:R2:W-:Y:S07]  /*9230*/  MEMBAR.ALL.CTA ;  /* 0x0000000000007992 */ /* 0x0005ee0000008000 */
[----:B--2---:R-:W2:Y:S01]  /*9240*/  FENCE.VIEW.ASYNC.S ;  /* 0x00000000000073c6 */ /* 0x004ea20000000000 */
[----:B------:R-:W-:Y:S05]  /*9250*/  WARPSYNC.ALL ;  /* 0x0000000000007948 */ /* 0x000fea0003800000 */
[----:B------:R-:W-:Y:S01]  /*9260*/  BSSY.RECONVERGENT B0, `(.L_x_110) ;  /* 0x0000012000007945 */ /* 0x000fe20003800200 */
[----:B--2---:R-:W-:Y:S06]  /*9270*/  BAR.SYNC.DEFER_BLOCKING 0x1, 0x80 ;  /* 0x0042000000007b1d */ /* 0x004fec0000010000 */
[----:B------:R-:W-:Y:S05]  /*9280*/  @P1 BRA `(.L_x_111) ;  /* 0x00000000003c1947 */ /* 0x000fea0003800000 */
[----:B------:R-:W-:Y:S01]  /*9290*/  UIADD3 UR4, UPT, UPT, UR44, 0x200, URZ ;  /* 0x000002002c047890 */ /* 0x000fe2000fffe0ff */
[----:B------:R-:W-:Y:S01]  /*92a0*/  R2UR UR49, R212 ;  /* 0x00000000d43172ca */ /* 0x000fe200000e0000 */
[----:B------:R-:W-:Y:S01]  /*92b0*/  UMOV UR51, UR60 ;  /* 0x0000003c00337c82 */ /* 0x000fe20008000000 */
[----:B------:R-:W-:Y:S01]  /*92c0*/  UIADD3 UR8, UPT, UPT, UR44, 0x1200, URZ ;  /* 0x000012002c087890 */ /* 0x000fe2000fffe0ff */
[----:B------:R-:W-:Y:S02]  /*92d0*/  UMOV UR10, UR50 ;  /* 0x00000032000a7c82 */ /* 0x000fe40008000000 */
[----:B------:R-:W-:Y:S01]  /*92e0*/  IMAD.U32 R181, RZ, RZ, UR4 ;  /* 0x00000004ffb57e24 */ /* 0x000fe2000f8e00ff */
[----:B------:R-:W-:Y:S01]  /*92f0*/  UIADD3 UR4, UP0, UPT, UR54, 0xa80, URZ ;  /* 0x00000a8036047890 */ /* 0x000fe2000ff1e0ff */
[----:B------:R-:W-:Y:S03]  /*9300*/  UMOV UR11, UR60 ;  /* 0x0000003c000b7c82 */ /* 0x000fe60008000000 */
[----:B------:R-:W-:Y:S01]  /*9310*/  R2UR UR48, R181 ;  /* 0x00000000b53072ca */ /* 0x000fe200000e0000 */
[----:B------:R-:W-:Y:S02]  /*9320*/  UIADD3.X UR5, UPT, UPT, URZ, UR55, URZ, UP0, !UPT ;  /* 0x00000037ff057290 */ /* 0x000fe400087fe4ff */
[----:B------:R-:W-:Y:S10]  /*9330*/  UIADD3 UR9, UPT, UPT, UR49, 0x80, URZ ;  /* 0x0000008031097890 */ /* 0x000ff4000fffe0ff */
[----:B------:R2:W-:Y:S01]  /*9340*/  UTMASTG.3D [UR48], [UR4] ;  /* 0x00000030040073b5 */ /* 0x0005e20008010000 */
[----:B------:R2:W-:Y:S01]  /*9350*/  UTMASTG.3D [UR8], [UR4] ;  /* 0x00000008040073b5 */ /* 0x0005e20008010000 */
[----:B------:R0:W-:Y:S01]  /*9360*/  UTMACMDFLUSH ;  /* 0x00000000000079b7 */ /* 0x0001e20000000000 */
[----:B--2---:R-:W-:Y:S04]  /*9370*/  DEPBAR.LE SB0, 0x1 ;  /* 0x000080400000791a */ /* 0x004fe80000000000 */
.L_x_111:
[----:B------:R-:W-:Y:S05]  /*9380*/  BSYNC.RECONVERGENT B0 ;  /* 0x0000000000007941 */ /* 0x000fea0003800200 */
.L_x_110:
[----:B------:R-:W-:Y:S01]  /*9390*/  BAR.SYNC.DEFER_BLOCKING 0x1, 0x80 ;  /* 0x0042000000007b1d */ /* 0x000fe20000010000 */
[----:B------:R-:W-:Y:S01]  /*93a0*/  ISETP.NE.AND P1, PT, R194, RZ, PT ;  /* 0x000000ffc200720c */ /* 0x000fe20003f25270 */
[----:B------:R-:W-:Y:S01]  /*93b0*/  UISETP.NE.AND UP0, UPT, UR52, URZ, UPT ;  /* 0x000000ff3400728c */ /* 0x000fe2000bf05270 */
[----:B------:R-:W-:Y:S11]  /*93c0*/  LEA R3, R137, UR44, 0x3 ;  /* 0x0000002c89037c11 */ /* 0x000ff6000f8e18ff */
[----:B------:R-:W-:Y:S01]  /*93d0*/  @P1 SHF.L.U32 R6, RZ, 0x1f, RZ ;  /* 0x0000001fff061819 */ /* 0x000fe200000006ff */
[----:B------:R-:W-:Y:S06]  /*93e0*/  BRA.U !UP0, `(.L_x_112) ;  /* 0x0000000108247547 */ /* 0x000fec000b800000 */
[----:B------:R-:W2:Y:S01]  /*93f0*/  S2R R0, SR_CgaCtaId ;  /* 0x0000000000007919 */ /* 0x000ea20000008800 */
[----:B------:R-:W-:Y:S01]  /*9400*/  IMAD.U32 R4, RZ, RZ, UR46 ;  /* 0x0000002eff047e24 */ /* 0x000fe2000f8e00ff */
[----:B------:R-:W-:Y:S04]  /*9410*/  UIADD3 UR4, UPT, UPT, UR46, 0x1, URZ ;  /* 0x000000012e047890 */ /* 0x000fe8000fffe0ff */
[----:B------:R-:W-:Y:S01]  /*9420*/  @P1 LEA R4, R4, UR44, 0x3 ;  /* 0x0000002c04041c11 */ /* 0x000fe2000f8e18ff */
[----:B------:R-:W-:Y:S04]  /*9430*/  UISETP.NE.AND UP0, UPT, UR4, 0x4, UPT ;  /* 0x000000040400788c */ /* 0x000fe8000bf05270 */
[----:B------:R-:W-:Y:S01]  /*9440*/  @P1 VIADD R5, R4, 0x30 ;  /* 0x0000003004051836 */ /* 0x000fe20000000000 */
[----:B------:R-:W-:Y:S04]  /*9450*/  USEL UR46, UR4, URZ, UP0 ;  /* 0x000000ff042e7287 */ /* 0x000fe80008000000 */
[----:B--2---:R-:W-:Y:S04]  /*9460*/  @P1 PRMT R0, R0, 0x654, R5 ;  /* 0x0000065400001816 */ /* 0x004fe80000000005 */
[----:B------:R2:W-:Y:S04]  /*9470*/  @P1 SYNCS.ARRIVE.TRANS64.RED.A1T0 RZ, [R0+URZ], RZ ;  /* 0x000000ff00ff19a7 */ /* 0x0005e800081004ff */
.L_x_112:
[----:B------:R-:W4:Y:S01]  /*9480*/  @P1 SYNCS.PHASECHK.TRANS64.TRYWAIT P0, [R3+URZ+0x10], R6 ;  /* 0x00001006030015a7 */ /* 0x000f2200080011ff */
[----:B------:R-:W-:Y:S01]  /*9490*/  BSSY B1, `(.L_x_113) ;  /* 0x0000019000017945 */ /* 0x000fe20003800000 */
[----:B----4-:R-:W-:Y:S03]  /*94a0*/  @P1 SEL R138, RZ, 0x1, !P0 ;  /* 0x00000001ff8a1807 */ /* 0x010fe60004000000 */
[----:B------:R-:W-:Y:S05]  /*94b0*/  @!P1 BRA `(.L_x_114) ;  /* 0x0000000000589947 */ /* 0x000fea0003800000 */
[----:B------:R-:W-:Y:S01]  /*94c0*/  ISETP.NE.AND P1, PT, R199, RZ, PT ;  /* 0x000000ffc700720c */ /* 0x000fe20003f25270 */
[----:B------:R-:W-:Y:S01]  /*94d0*/  BSSY B0, `(.L_x_115) ;  /* 0x000000a000007945 */ /* 0x000fe20003800000 */
[----:B------:R-:W-:Y:S11]  /*94e0*/  ISETP.NE.AND P0, PT, R138, RZ, PT ;  /* 0x000000ff8a00720c */ /* 0x000ff60003f05270 */
[----:B------:R-:W-:Y:S04]  /*94f0*/  @P1 IMAD R8, R137, 0x2000, R188 ;  /* 0x0000200089081824 */ /* 0x000fe800078e02bc */
[----:B------:R-:W-:Y:S01]  /*9500*/  @P1 IMAD.IADD R6, R197, 0x1, R8 ;  /* 0x00000001c5061824 */ /* 0x000fe200078e0208 */
[----:B------:R-:W-:Y:S03]  /*9510*/  @P1 IADD3 R5, PT, PT, R139, R8, RZ ;  /* 0x000000088b051210 */ /* 0x000fe60007ffe0ff */
[----:B------:R-:W-:Y:S01]  /*9520*/  @P1 IMAD.IADD R4, R187, 0x1, R6 ;  /* 0x00000001bb041824 */ /* 0x000fe200078e0206 */
[----:B------:R-:W-:Y:S06]  /*9530*/  @P0 BRA `(.L_x_116) ;  /* 0x00000000000c0947 */ /* 0x000fec0003800000 */
[----:B--2---:R-:W-:Y:S04]  /*9540*/  SHF.L.U32 R0, RZ, 0x1f, RZ ;  /* 0x0000001fff007819 */ /* 0x004fe800000006ff */
[----:B------:R-:W2:Y:S02]  /*9550*/  SYNCS.PHASECHK.TRANS64.TRYWAIT P0, [R3+URZ+0x10], R0 ;  /* 0x00001000030075a7 */ /* 0x000ea400080011ff */
[----:B--2---:R-:W-:Y:S05]  /*9560*/  @!P0 BRA `(.L_x_117) ;  /* 0x000000a400f48947 */ /* 0x004fea0003800000 */
.L_x_116:
[----:B------:R-:W-:Y:S05]  /*9570*/  BSYNC B0 ;  /* 0x0000000000007941 */ /* 0x000fea0003800000 */
.L_x_115:
[----:B------:R-:W-:Y:S02]  /*9580*/  ISETP.NE.AND P0, PT, R199, RZ, PT ;  /* 0x000000ffc700720c */ /* 0x000fe40003f05270 */
[----:B------:R-:W-:Y:S11]  /*9590*/  IADD3 R137, PT, PT, R137, 0x1, RZ ;  /* 0x0000000189897810 */ /* 0x000ff60007ffe0ff */
[----:B------:R4:W1:Y:S04]  /*95a0*/  @P0 LDS.128 R160, [R5+0x20] ;  /* 0x0000200005a00984 */ /* 0x0008680000000c00 */
[----:B------:R4:W1:Y:S04]  /*95b0*/  @P0 LDS.128 R140, [R5+0x1020] ;  /* 0x00102000058c0984 */ /* 0x0008680000000c00 */
[----:B------:R4:W1:Y:S04]  /*95c0*/  @P0 LDS.128 R168, [R8] ;  /* 0x0000000008a80984 */ /* 0x0008680000000c00 */
[----:B------:R4:W1:Y:S04]  /*95d0*/  @P0 LDS.128 R152, [R8+0x1000] ;  /* 0x0010000008980984 */ /* 0x0008680000000c00 */
[----:B------:R4:W1:Y:S04]  /*95e0*/  @P0 LDS.128 R164, [R6+0x10] ;  /* 0x0000100006a40984 */ /* 0x0008680000000c00 */
[----:B------:R4:W1:Y:S04]  /*95f0*/  @P0 LDS.128 R148, [R6+0x1010] ;  /* 0x0010100006940984 */ /* 0x0008680000000c00 */
[----:B------:R4:W1:Y:S04]  /*9600*/  @P0 LDS.128 R156, [R4+0x10] ;  /* 0x00001000049c0984 */ /* 0x0008680000000c00 */
[----:B------:R4:W1:Y:S02]  /*9610*/  @P0 LDS.128 R144, [R4+0x1010] ;  /* 0x0010100004900984 */ /* 0x0008640000000c00 */
.L_x_114:
[----:B------:R-:W-:Y:S05]  /*9620*/  BSYNC B1 ;  /* 0x0000000000017941 */ /* 0x000fea0003800000 */
.L_x_113:
[----:B------:R-:W-:Y:S05]  /*9630*/  VIADD R213, R213, 0x400000 ;  /* 0x00400000d5d57836 */ /* 0x000fea0000000000 */
[----:B--2---:R-:W-:Y:S04]  /*9640*/  SHF.R.U32.HI R0, RZ, 0x15, R213 ;  /* 0x00000015ff007819 */ /* 0x004fe800000116d5 */
[----:B------:R-:W-:Y:S04]  /*9650*/  LOP3.LUT R16, R0, 0x3, RZ, 0xc0, !PT ;  /* 0x0000000300107812 */ /* 0x000fe800078ec0ff */
[----:B------:R-:W-:Y:S11]  /*9660*/  ISETP.NE.AND P0, PT, R189, R16, PT ;  /* 0x00000010bd00720c */ /* 0x000ff60003f05270 */
[----:B------:R-:W-:Y:S02]  /*9670*/  @!UPT UIADD3 URZ, UPT, UPT, URZ, URZ, URZ ;  /* 0x000000fffffff290 */ /* 0x000fe4000fffe0ff */
[----:B------:R-:W-:Y:S05]  /*9680*/  @P0 BRA `(.L_x_118) ;  /* 0x0000000000bc0947 */ /* 0x000fea0003800000 */
[----:B------:R-:W-:Y:S11]  /*9690*/  LOP3.LUT P0, RZ, R0, 0x3, R177, 0x48, !PT ;  /* 0x0000000300ff7812 */ /* 0x000ff600078048b1 */
[----:B------:R-:W-:Y:S02]  /*96a0*/  @!UPT UIADD3 URZ, UPT, UPT, URZ, URZ, URZ ;  /* 0x000000fffffff290 */ /* 0x000fe4000fffe0ff */
[----:B------:R-:W-:Y:S05]  /*96b0*/  @!P0 BRA `(.L_x_119) ;  /* 0x0000000000408947 */ /* 0x000fea0003800000 */
[----:B------:R-:W2:Y:S01]  /*96c0*/  LDCU.64 UR8, c[0x4][0x70] ;  /* 0x01000e00ff0877ac */ /* 0x000ea20008000a00 */
[----:B------:R-:W-:Y:S01]  /*96d0*/  MOV R15, 0x0 ;  /* 0x00000000000f7802 */ /* 0x000fe20000000f00 */
[----:B------:R-:W-:Y:S02]  /*96e0*/  HFMA2 R12, -RZ, RZ, 0, 5.9604644775390625e-08 ;  /* 0x00000001ff0c7431 */ /* 0x000fe400000001ff */
[----:B----4-:R-:W-:Y:S02]  /*96f0*/  IMAD.MOV.U32 R8, RZ, RZ, 0x192 ;  /* 0x00000192ff087424 */ /* 0x010fe400078e00ff */
[----:B------:R-:W-:Y:S01]  /*9700*/  IMAD.MOV.U32 R13, RZ, RZ, RZ ;  /* 0x000000ffff0d7224 */ /* 0x000fe200078e00ff */
[----:B------:R-:W4:Y:S01]  /*9710*/  LDCU.64 UR6, c[0x4][0x78] ;  /* 0x01000f00ff0677ac */ /* 0x000f220008000a00 */
[----:B------:R-:W1:Y:S01]  /*9720*/  LDC.64 R14, c[0x4][R15] ;  /* 0x010000000f0e7b82 */ /* 0x000e620000000a00 */
[----:B------:R-:W5:Y:S01]  /*9730*/  LDCU.64 UR4, c[0x4][0x10] ;  /* 0x01000200ff0477ac */ /* 0x000f620008000a00 */
[----:B--2---:R-:W-:Y:S01]  /*9740*/  MOV R5, UR9 ;  /* 0x0000000900057c02 */ /* 0x004fe20008000f00 */
[----:B------:R-:W-:Y:S01]  /*9750*/  IMAD.U32 R4, RZ, RZ, UR8 ;  /* 0x00000008ff047e24 */ /* 0x000fe2000f8e00ff */
[----:B----4-:R-:W-:Y:S01]  /*9760*/  MOV R7, UR7 ;  /* 0x0000000700077c02 */ /* 0x010fe20008000f00 */
[----:B------:R-:W-:Y:S01]  /*9770*/  IMAD.U32 R6, RZ, RZ, UR6 ;  /* 0x00000006ff067e24 */ /* 0x000fe2000f8e00ff */
[----:B-----5:R-:W-:Y:S01]  /*9780*/  MOV R11, UR5 ;  /* 0x00000005000b7c02 */ /* 0x020fe20008000f00 */
[----:B------:R-:W-:Y:S02]  /*9790*/  IMAD.U32 R10, RZ, RZ, UR4 ;  /* 0x00000004ff0a7e24 */ /* 0x000fe4000f8e00ff */
[----:B------:R-:W-:Y:S07]  /*97a0*/  LEPC R20, `(.L_x_119) ;  /* 0x000000001014794e */ /* 0x000fee0000000000 */
[----:B-1-3--:R-:W-:Y:S05]  /*97b0*/  CALL.ABS.NOINC R14 ;  /* 0x000000000e007343 */ /* 0x00afea0003c00000 */
.L_x_119:
[----:B------:R-:W-:Y:S05]  /*97c0*/  WARPSYNC.ALL ;  /* 0x0000000000007948 */ /* 0x000fea0003800000 */
[C---:B------:R-:W-:Y:S01]  /*97d0*/  R2UR UR4, R213.reuse ;  /* 0x00000000d50472ca */ /* 0x040fe200000e0000 */
[----:B------:R-:W-:Y:S05]  /*97e0*/  VIADD R0, R213, 0x80 ;  /* 0x00000080d5007836 */ /* 0x000fea0000000000 */
[----:B------:R-:W-:Y:S04]  /*97f0*/  SHF.R.U32.HI R0, RZ, 0x15, R0 ;  /* 0x00000015ff007819 */ /* 0x000fe80000011600 */
[----:B------:R-:W-:Y:S03]  /*9800*/  LOP3.LUT P0, RZ, R0, 0x3, R177, 0x48, !PT ;  /* 0x0000000300ff7812 */ /* 0x000fe600078048b1 */
[----:B------:R-:W2:Y:S10]  /*9810*/  LDTM.x32 R24, tmem[UR4] ;  /* 0x00000004001879ee */ /* 0x000eb400082c0000 */
[----:B--2---:R-:W-:Y:S05]  /*9820*/  @!P0 BRA `(.L_x_120) ;  /* 0x0000000000408947 */ /* 0x004fea0003800000 */
        /* <DEDUP_REMOVED lines=16> */
.L_x_120:
[----:B------:R-:W-:Y:S05]  /*9930*/  WARPSYNC.ALL ;  /* 0x0000000000007948 */ /* 0x000fea0003800000 */
[----:B------:R-:W-:Y:S11]  /*9940*/  R2UR UR4, R213 ;  /* 0x00000000d50472ca */ /* 0x000ff600000e0000 */
[----:B------:R-:W-:Y:S02]  /*9950*/  @!UPT UIADD3 URZ, UPT, UPT, URZ, URZ, URZ ;  /* 0x000000fffffff290 */ /* 0x000fe4000fffe0ff */
[----:B------:R-:W2:Y:S02]  /*9960*/  LDTM.x32 R56, tmem[UR4+0x80] ;  /* 0x00008004003879ee */ /* 0x000ea400082c0000 */
[----:B--2---:R-:W-:Y:S01]  /*9970*/  NOP ;  /* 0x0000000000007918 */ /* 0x004fe20000000000 */
.L_x_118:
[----:B-1----:R-:W-:Y:S01]  /*9980*/  SHF.L.U32 R18, R168, 0x10, RZ ;  /* 0x00000010a8127819 */ /* 0x002fe200000006ff */
[----:B------:R-:W-:Y:S01]  /*9990*/  FMUL R0, R130, R24 ;  /* 0x0000001882007220 */ /* 0x000fe20000400000 */
[C---:B------:R-:W-:Y:S01]  /*99a0*/  SHF.L.U32 R19, R169.reuse, 0x10, RZ ;  /* 0x00000010a9137819 */ /* 0x040fe200000006ff */
[----:B------:R-:W-:Y:S05]  /*99b0*/  WARPSYNC.ALL ;  /* 0x0000000000007948 */ /* 0x000fea0003800000 */
[----:B------:R-:W-:Y:S01]  /*99c0*/  LOP3.LUT R20, R169, 0xffff0000, RZ, 0xc0, !PT ;  /* 0xffff0000a9147812 */ /* 0x000fe200078ec0ff */
[----:B------:R-:W1:Y:S01]  /*99d0*/  S2UR UR5, SR_CgaCtaId ;  /* 0x00000000000579c3 */ /* 0x000e620000008800 */
[----:B------:R-:W-:Y:S01]  /*99e0*/  ISETP.NE.AND P1, PT, R189, R16, PT ;  /* 0x00000010bd00720c */ /* 0x000fe20003f25270 */
[----:B------:R-:W-:Y:S01]  /*99f0*/  FFMA R0, R133, R18, R0 ;  /* 0x0000001285007223 */ /* 0x000fe20000000000 */
[----:B------:R-:W-:Y:S01]  /*9a00*/  LOP3.LUT R18, R168, 0xffff0000, RZ, 0xc0, !PT ;  /* 0xffff0000a8127812 */ /* 0x000fe200078ec0ff */
[----:B------:R-:W-:Y:S01]  /*9a10*/  FMUL R3, R130, R25 ;  /* 0x0000001982037220 */ /* 0x000fe20000400000 */
[----:B------:R-:W-:Y:S01]  /*9a20*/  LOP3.LUT R16, R164, 0xffff0000, RZ, 0xc0, !PT ;  /* 0xffff0000a4107812 */ /* 0x000fe200078ec0ff */
[C---:B----4-:R-:W-:Y:S01]  /*9a30*/  FMUL R4, R130.reuse, R26 ;  /* 0x0000001a82047220 */ /* 0x050fe20000400000 */
[----:B------:R-:W-:Y:S01]  /*9a40*/  SHF.L.U32 R15, R165, 0x10, RZ ;  /* 0x00000010a50f7819 */ /* 0x000fe200000006ff */
[----:B------:R-:W-:Y:S01]  /*9a50*/  FMUL R5, R130, R27 ;  /* 0x0000001b82057220 */ /* 0x000fe20000400000 */
[----:B------:R-:W-:Y:S01]  /*9a60*/  SHF.L.U32 R17, R166, 0x10, RZ ;  /* 0x00000010a6117819 */ /* 0x000fe200000006ff */
[C---:B------:R-:W-:Y:S01]  /*9a70*/  FFMA R3, R133.reuse, R18, R3 ;  /* 0x0000001285037223 */ /* 0x040fe20000000003 */
[----:B------:R-:W-:Y:S01]  /*9a80*/  SHF.L.U32 R18, R170, 0x10, RZ ;  /* 0x00000010aa127819 */ /* 0x000fe200000006ff */
[C---:B------:R-:W-:Y:S01]  /*9a90*/  FFMA R4, R133.reuse, R19, R4 ;  /* 0x0000001385047223 */ /* 0x040fe20000000004 */
[----:B------:R-:W-:Y:S01]  /*9aa0*/  SHF.L.U32 R19, R164, 0x10, RZ ;  /* 0x00000010a4137819 */ /* 0x000fe200000006ff */
[----:B------:R-:W-:Y:S01]  /*9ab0*/  FFMA R5, R133, R20, R5 ;  /* 0x0000001485057223 */ /* 0x000fe20000000005 */
[----:B------:R-:W-:Y:S01]  /*9ac0*/  LOP3.LUT R20, R170, 0xffff0000, RZ, 0xc0, !PT ;  /* 0xffff0000aa147812 */ /* 0x000fe200078ec0ff */
[C---:B------:R-:W-:Y:S01]  /*9ad0*/  FMUL R6, R130.reuse, R28 ;  /* 0x0000001c82067220 */ /* 0x040fe20000400000 */
[----:B------:R-:W-:Y:S01]  /*9ae0*/  F2FP.BF16.F32.PACK_AB R88, R3, R0 ;  /* 0x000000000358723e */ /* 0x000fe200000010ff */
[C---:B------:R-:W-:Y:S01]  /*9af0*/  FMUL R7, R130.reuse, R29 ;  /* 0x0000001d82077220 */ /* 0x040fe20000400000 */
[----:B------:R-:W-:Y:S01]  /*9b00*/  F2FP.BF16.F32.PACK_AB R89, R5, R4 ;  /* 0x000000040559723e */ /* 0x000fe200000010ff */
[----:B------:R-:W-:Y:S01]  /*9b10*/  FFMA R6, R133, R18, R6 ;  /* 0x0000001285067223 */ /* 0x000fe20000000006 */
[----:B------:R-:W-:Y:S01]  /*9b20*/  SHF.L.U32 R18, R171, 0x10, RZ ;  /* 0x00000010ab127819 */ /* 0x000fe200000006ff */
[----:B------:R-:W-:Y:S01]  /*9b30*/  FFMA R7, R133, R20, R7 ;  /* 0x0000001485077223 */ /* 0x000fe20000000007 */
[----:B------:R-:W-:Y:S01]  /*9b40*/  LOP3.LUT R20, R171, 0xffff0000, RZ, 0xc0, !PT ;  /* 0xffff0000ab147812 */ /* 0x000fe200078ec0ff */
[----:B------:R-:W-:Y:S01]  /*9b50*/  FMUL R8, R130, R30 ;  /* 0x0000001e82087220 */ /* 0x000fe20000400000 */
[----:B------:R-:W-:Y:S01]  /*9b60*/  ISETP.NE.AND P2, PT, R194, RZ, PT ;  /* 0x000000ffc200720c */ /* 0x000fe20003f45270 */
[C---:B------:R-:W-:Y:S01]  /*9b70*/  FMUL R9, R130.reuse, R31 ;  /* 0x0000001f82097220 */ /* 0x040fe20000400000 */
[----:B------:R-:W-:Y:S01]  /*9b80*/  F2FP.BF16.F32.PACK_AB R90, R7, R6 ;  /* 0x00000006075a723e */ /* 0x000fe200000010ff */
[----:B------:R-:W-:Y:S01]  /*9b90*/  UIADD3 UR4, UPT, UPT, UR44, 0x88, URZ ;  /* 0x000000882c047890 */ /* 0x000fe2000fffe0ff */
[----:B------:R-:W-:Y:S01]  /*9ba0*/  ISETP.NE.AND P0, PT, R189, RZ, PT ;  /* 0x000000ffbd00720c */ /* 0x000fe20003f05270 */
[----:B------:R-:W-:Y:S01]  /*9bb0*/  FFMA R8, R133, R18, R8 ;  /* 0x0000001285087223 */ /* 0x000fe20000000008 */
[----:B------:R-:W-:Y:S01]  /*9bc0*/  LOP3.LUT R18, R165, 0xffff0000, RZ, 0xc0, !PT ;  /* 0xffff0000a5127812 */ /* 0x000fe200078ec0ff */
[----:B------:R-:W-:Y:S01]  /*9bd0*/  FFMA R9, R133, R20, R9 ;  /* 0x0000001485097223 */ /* 0x000fe20000000009 */
[----:B------:R-:W-:Y:S01]  /*9be0*/  LOP3.LUT R20, R167, 0xffff0000, RZ, 0xc0, !PT ;  /* 0xffff0000a7147812 */ /* 0x000fe200078ec0ff */
[----:B-1----:R-:W-:Y:S01]  /*9bf0*/  UPRMT UR4, UR5, 0x654, UR4 ;  /* 0x0000065405047896 */ /* 0x002fe20008000004 */
[----:B------:R-:W-:Y:S01]  /*9c00*/  NOP ;  /* 0x0000000000007918 */ /* 0x000fe20000000000 */
[C---:B------:R-:W-:Y:S01]  /*9c10*/  FMUL R10, R130.reuse, R32 ;  /* 0x00000020820a7220 */ /* 0x040fe20000400000 */
[----:B------:R-:W-:Y:S01]  /*9c20*/  F2FP.BF16.F32.PACK_AB R91, R9, R8 ;  /* 0x00000008095b723e */ /* 0x000fe200000010ff */
[C---:B------:R-:W-:Y:S01]  /*9c30*/  FMUL R11, R130.reuse, R33 ;  /* 0x00000021820b7220 */ /* 0x040fe20000400000 */
[C---:B------:R-:W-:Y:S01]  /*9c40*/  FMUL R12, R130.reuse, R34 ;  /* 0x00000022820c7220 */ /* 0x040fe20000400000 */
[----:B------:R-:W-:Y:S01]  /*9c50*/  FMUL R13, R130, R35 ;  /* 0x00000023820d7220 */ /* 0x000fe20000400000 */
[----:B------:R-:W-:Y:S01]  /*9c60*/  FFMA R10, R133, R19, R10 ;  /* 0x00000013850a7223 */ /* 0x000fe2000000000a */
[----:B------:R-:W-:Y:S01]  /*9c70*/  SHF.L.U32 R19, R167, 0x10, RZ ;  /* 0x00000010a7137819 */ /* 0x000fe200000006ff */
[----:B------:R-:W-:Y:S01]  /*9c80*/  SYNCS.ARRIVE.TRANS64.RED.A1T0 RZ, [UR4], RZ ;  /* 0x000000ffffff79a7 */ /* 0x000fe20008100404 */
[----:B------:R1:W-:Y:S01]  /*9c90*/  @!P1 STS.128 [R188+0x2000], R88 ;  /* 0x00200058bc009388 */ /* 0x0003e20000000c00 */
[C---:B------:R-:W-:Y:S01]  /*9ca0*/  FFMA R11, R133.reuse, R16, R11 ;  /* 0x00000010850b7223 */ /* 0x040fe2000000000b */
[C---:B------:R-:W-:Y:S01]  /*9cb0*/  FFMA R12, R133.reuse, R15, R12 ;  /* 0x0000000f850c7223 */ /* 0x040fe2000000000c */
[----:B------:R-:W-:Y:S01]  /*9cc0*/  FFMA R13, R133, R18, R13 ;  /* 0x00000012850d7223 */ /* 0x000fe2000000000d */
[----:B------:R-:W-:Y:S01]  /*9cd0*/  LOP3.LUT R18, R166, 0xffff0000, RZ, 0xc0, !PT ;  /* 0xffff0000a6127812 */ /* 0x000fe200078ec0ff */
[C---:B------:R-:W-:Y:S01]  /*9ce0*/  FMUL R14, R130.reuse, R36 ;  /* 0x00000024820e7220 */ /* 0x040fe20000400000 */
[----:B------:R-:W-:Y:S01]  /*9cf0*/  F2FP.BF16.F32.PACK_AB R92, R11, R10 ;  /* 0x0000000a0b5c723e */ /* 0x000fe200000010ff */
[----:B------:R-:W-:Y:S01]  /*9d00*/  FMUL R15, R130, R37 ;  /* 0x00000025820f7220 */ /* 0x000fe20000400000 */
[----:B------:R-:W-:Y:S01]  /*9d10*/  SHF.L.U32 R11, R160, 0x10, RZ ;  /* 0x00000010a00b7819 */ /* 0x000fe200000006ff */
[----:B------:R-:W-:Y:S01]  /*9d20*/  FFMA R14, R133, R17, R14 ;  /* 0x00000011850e7223 */ /* 0x000fe2000000000e */
[----:B------:R-:W-:Y:S01]  /*9d30*/  F2FP.BF16.F32.PACK_AB R93, R13, R12 ;  /* 0x0000000c0d5d723e */ /* 0x000fe200000010ff */
[----:B------:R-:W-:Y:S01]  /*9d40*/  FMUL R16, R130, R38 ;  /* 0x0000002682107220 */ /* 0x000fe20000400000 */
[----:B------:R-:W-:Y:S01]  /*9d50*/  LOP3.LUT R12, R160, 0xffff0000, RZ, 0xc0, !PT ;  /* 0xffff0000a00c7812 */ /* 0x000fe200078ec0ff */
[----:B------:R-:W-:Y:S01]  /*9d60*/  FMUL R17, R130, R39 ;  /* 0x0000002782117220 */ /* 0x000fe20000400000 */
[----:B------:R-:W-:Y:S01]  /*9d70*/  SHF.L.U32 R13, R161, 0x10, RZ ;  /* 0x00000010a10d7819 */ /* 0x000fe200000006ff */
[C---:B------:R-:W-:Y:S01]  /*9d80*/  FFMA R15, R133.reuse, R18, R15 ;  /* 0x00000012850f7223 */ /* 0x040fe2000000000f */
[----:B------:R-:W-:Y:S01]  /*9d90*/  LOP3.LUT R18, R158, 0xffff0000, RZ, 0xc0, !PT ;  /* 0xffff00009e127812 */ /* 0x000fe200078ec0ff */
[C---:B------:R-:W-:Y:S01]  /*9da0*/  FFMA R16, R133.reuse, R19, R16 ;  /* 0x0000001385107223 */ /* 0x040fe20000000010 */
[C---:B------:R-:W-:Y:S01]  /*9db0*/  FMUL R8, R130.reuse, R40 ;  /* 0x0000002882087220 */ /* 0x040fe20000400000 */
[----:B------:R-:W-:Y:S01]  /*9dc0*/  FFMA R17, R133, R20, R17 ;  /* 0x0000001485117223 */ /* 0x000fe20000000011 */
[----:B------:R-:W-:Y:S01]  /*9dd0*/  F2FP.BF16.F32.PACK_AB R94, R15, R14 ;  /* 0x0000000e0f5e723e */ /* 0x000fe200000010ff */
[C---:B------:R-:W-:Y:S01]  /*9de0*/  FMUL R9, R130.reuse, R41 ;  /* 0x0000002982097220 */ /* 0x040fe20000400000 */
[----:B------:R-:W-:Y:S01]  /*9df0*/  LOP3.LUT R14, R161, 0xffff0000, RZ, 0xc0, !PT ;  /* 0xffff0000a10e7812 */ /* 0x000fe200078ec0ff */
[----:B------:R-:W-:Y:S01]  /*9e00*/  FFMA R8, R133, R11, R8 ;  /* 0x0000000b85087223 */ /* 0x000fe20000000008 */
[----:B------:R-:W-:Y:S01]  /*9e10*/  F2FP.BF16.F32.PACK_AB R95, R17, R16 ;  /* 0x00000010115f723e */ /* 0x000fe200000010ff */
[----:B------:R-:W-:Y:S01]  /*9e20*/  FMUL R10, R130, R42 ;  /* 0x0000002a820a7220 */ /* 0x000fe20000400000 */
[----:B------:R-:W-:Y:S01]  /*9e30*/  SHF.L.U32 R15, R162, 0x10, RZ ;  /* 0x00000010a20f7819 */ /* 0x000fe200000006ff */
[----:B------:R-:W-:Y:S01]  /*9e40*/  FMUL R11, R130, R43 ;  /* 0x0000002b820b7220 */ /* 0x000fe20000400000 */
[----:B------:R-:W-:Y:S01]  /*9e50*/  LOP3.LUT R16, R157, 0xffff0000, RZ, 0xc0, !PT ;  /* 0xffff00009d107812 */ /* 0x000fe200078ec0ff */
[----:B------:R-:W-:Y:S01]  /*9e60*/  FFMA R9, R133, R12, R9 ;  /* 0x0000000c85097223 */ /* 0x000fe20000000009 */
[----:B------:R-:W-:Y:S01]  /*9e70*/  SHF.L.U32 R17, R159, 0x10, RZ ;  /* 0x000000109f117819 */ /* 0x000fe200000006ff */
[----:B------:R-:W-:Y:S01]  /*9e80*/  FFMA R10, R133, R13, R10 ;  /* 0x0000000d850a7223 */ /* 0x000fe2000000000a */
[----:B------:R-:W-:Y:S01]  /*9e90*/  LOP3.LUT R20, R159, 0xffff0000, RZ, 0xc0, !PT ;  /* 0xffff00009f147812 */ /* 0x000fe200078ec0ff */
[----:B------:R-:W-:Y:S01]  /*9ea0*/  FFMA R11, R133, R14, R11 ;  /* 0x0000000e850b7223 */ /* 0x000fe2000000000b */
[----:B------:R-:W-:Y:S01]  /*9eb0*/  LOP3.LUT R14, R162, 0xffff0000, RZ, 0xc0, !PT ;  /* 0xffff0000a20e7812 */ /* 0x000fe200078ec0ff */
[C---:B------:R-:W-:Y:S01]  /*9ec0*/  FMUL R12, R130.reuse, R44 ;  /* 0x0000002c820c7220 */ /* 0x040fe20000400000 */
[----:B-1----:R-:W-:Y:S01]  /*9ed0*/  F2FP.BF16.F32.PACK_AB R88, R9, R8 ;  /* 0x000000080958723e */ /* 0x002fe200000010ff */
[----:B------:R1:W-:Y:S01]  /*9ee0*/  @!P1 STS.128 [R198+0x2010], R92 ;  /* 0x0020105cc6009388 */ /* 0x0003e20000000c00 */
[----:B------:R-:W-:Y:S01]  /*9ef0*/  F2FP.BF16.F32.PACK_AB R89, R11, R10 ;  /* 0x0000000a0b59723e */ /* 0x000fe200000010ff */
[----:B------:R-:W-:Y:S01]  /*9f00*/  FMUL R13, R130, R45 ;  /* 0x0000002d820d7220 */ /* 0x000fe20000400000 */
[----:B------:R-:W-:Y:S01]  /*9f10*/  SHF.L.U32 R11, R163, 0x10, RZ ;  /* 0x00000010a30b7819 */ /* 0x000fe200000006ff */
[C---:B------:R-:W-:Y:S01]  /*9f20*/  FFMA R12, R133.reuse, R15, R12 ;  /* 0x0000000f850c7223 */ /* 0x040fe2000000000c */
[----:B------:R-:W-:Y:S01]  /*9f30*/  SHF.L.U32 R15, R156, 0x10, RZ ;  /* 0x000000109c0f7819 */ /* 0x000fe200000006ff */
[----:B------:R-:W-:Y:S01]  /*9f40*/  FFMA R13, R133, R14, R13 ;  /* 0x0000000e850d7223 */ /* 0x000fe2000000000d */
[----:B------:R-:W-:Y:S01]  /*9f50*/  LOP3.LUT R14, R163, 0xffff0000, RZ, 0xc0, !PT ;  /* 0xffff0000a30e7812 */ /* 0x000fe200078ec0ff */
[C---:B------:R-:W-:Y:S01]  /*9f60*/  FMUL R8, R130.reuse, R46 ;  /* 0x0000002e82087220 */ /* 0x040fe20000400000 */
[C---:B------:R-:W-:Y:S01]  /*9f70*/  FMUL R9, R130.reuse, R47 ;  /* 0x0000002f82097220 */ /* 0x040fe20000400000 */
[----:B------:R-:W-:Y:S01]  /*9f80*/  FMUL R10, R130, R48 ;  /* 0x00000030820a7220 */ /* 0x000fe20000400000 */
[----:B------:R-:W-:Y:S01]  /*9f90*/  F2FP.BF16.F32.PACK_AB R90, R13, R12 ;  /* 0x0000000c0d5a723e */ /* 0x000fe200000010ff */
[C---:B------:R-:W-:Y:S01]  /*9fa0*/  FFMA R8, R133.reuse, R11, R8 ;  /* 0x0000000b85087223 */ /* 0x040fe20000000008 */
[C---:B------:R-:W-:Y:S01]  /*9fb0*/  FFMA R9, R133.reuse, R14, R9 ;  /* 0x0000000e85097223 */ /* 0x040fe20000000009 */
[----:B------:R-:W-:Y:S01]  /*9fc0*/  LOP3.LUT R14, R156, 0xffff0000, RZ, 0xc0, !PT ;  /* 0xffff00009c0e7812 */ /* 0x000fe200078ec0ff */
[----:B------:R-:W-:Y:S01]  /*9fd0*/  FFMA R10, R133, R15, R10 ;  /* 0x0000000f850a7223 */ /* 0x000fe2000000000a */
[----:B------:R-:W-:Y:S01]  /*9fe0*/  SHF.L.U32 R15, R157, 0x10, RZ ;  /* 0x000000109d0f7819 */ /* 0x000fe200000006ff */
[C---:B------:R-:W-:Y:S01]  /*9ff0*/  FMUL R11, R130.reuse, R49 ;  /* 0x00000031820b7220 */ /* 0x040fe20000400000 */
[----:B------:R-:W-:Y:S01]  /*a000*/  F2FP.BF16.F32.PACK_AB R91, R9, R8 ;  /* 0x00000008095b723e */ /* 0x000fe200000010ff */
[C---:B------:R-:W-:Y:S01]  /*a010*/  FMUL R12, R130.reuse, R50 ;  /* 0x00000032820c7220 */ /* 0x040fe20000400000 */
[C---:B------:R-:W-:Y:S01]  /*a020*/  FMUL R13, R130.reuse, R51 ;  /* 0x00000033820d7220 */ /* 0x040fe20000400000 */
[C---:B------:R-:W-:Y:S01]  /*a030*/  FFMA R11, R133.reuse, R14, R11 ;  /* 0x0000000e850b7223 */ /* 0x040fe2000000000b */
[----:B------:R-:W-:Y:S01]  /*a040*/  FMUL R8, R130, R52 ;  /* 0x0000003482087220 */ /* 0x000fe20000400000 */
[C---:B------:R-:W-:Y:S01]  /*a050*/  FFMA R12, R133.reuse, R15, R12 ;  /* 0x0000000f850c7223 */ /* 0x040fe2000000000c */
[C---:B------:R-:W-:Y:S01]  /*a060*/  FFMA R13, R133.reuse, R16, R13 ;  /* 0x00000010850d7223 */ /* 0x040fe2000000000d */
[----:B------:R-:W-:Y:S01]  /*a070*/  SHF.L.U32 R16, R158, 0x10, RZ ;  /* 0x000000109e107819 */ /* 0x000fe200000006ff */
[C---:B------:R-:W-:Y:S01]  /*a080*/  FMUL R9, R130.reuse, R53 ;  /* 0x0000003582097220 */ /* 0x040fe20000400000 */
[C---:B------:R-:W-:Y:S01]  /*a090*/  FMUL R14, R130.reuse, R54 ;  /* 0x00000036820e7220 */ /* 0x040fe20000400000 */
[----:B------:R-:W-:Y:S01]  /*a0a0*/  FMUL R15, R130, R55 ;  /* 0x00000037820f7220 */ /* 0x000fe20000400000 */
[----:B------:R2:W-:Y:S01]  /*a0b0*/  @!P1 STS.128 [R196+0x2020], R88 ;  /* 0x00202058c4009388 */ /* 0x0005e20000000c00 */
[----:B------:R-:W-:Y:S01]  /*a0c0*/  FFMA R8, R133, R16, R8 ;  /* 0x0000001085087223 */ /* 0x000fe20000000008 */
[----:B-1----:R-:W-:Y:S01]  /*a0d0*/  F2FP.BF16.F32.PACK_AB R93, R13, R12 ;  /* 0x0000000c0d5d723e */ /* 0x002fe200000010ff */
[C---:B------:R-:W-:Y:S01]  /*a0e0*/  FFMA R9, R133.reuse, R18, R9 ;  /* 0x0000001285097223 */ /* 0x040fe20000000009 */
[C---:B------:R-:W-:Y:S01]  /*a0f0*/  LOP3.LUT R12, R152.reuse, 0xffff0000, RZ, 0xc0, !PT ;  /* 0xffff0000980c7812 */ /* 0x040fe200078ec0ff */
[C---:B------:R-:W-:Y:S01]  /*a100*/  FFMA R14, R133.reuse, R17, R14 ;  /* 0x00000011850e7223 */ /* 0x040fe2000000000e */
[----:B------:R-:W-:Y:S01]  /*a110*/  SHF.L.U32 R17, R152, 0x10, RZ ;  /* 0x0000001098117819 */ /* 0x000fe200000006ff */
[----:B------:R-:W-:Y:S01]  /*a120*/  FFMA R15, R133, R20, R15 ;  /* 0x00000014850f7223 */ /* 0x000fe2000000000f */
[----:B------:R-:W-:Y:S01]  /*a130*/  F2FP.BF16.F32.PACK_AB R94, R9, R8 ;  /* 0x00000008095e723e */ /* 0x000fe200000010ff */
        /* <DEDUP_REMOVED lines=9> */
[----:B------:R-:W-:Y:S01]  /*a1d0*/  SHF.L.U32 R18, R154, 0x10, RZ ;  /* 0x000000109a127819 */ /* 0x000fe200000006ff */
[----:B------:R-:W-:Y:S01]  /*a1e0*/  FMUL R10, R130, R59 ;  /* 0x0000003b820a7220 */ /* 0x000fe20000400000 */
[----:B------:R-:W-:Y:S01]  /*a1f0*/  LOP3.LUT R15, R154, 0xffff0000, RZ, 0xc0, !PT ;  /* 0xffff00009a0f7812 */ /* 0x000fe200078ec0ff */
[----:B------:R-:W-:Y:S01]  /*a200*/  FMUL R11, R130, R60 ;  /* 0x0000003c820b7220 */ /* 0x000fe20000400000 */
[----:B------:R-:W-:Y:S01]  /*a210*/  LOP3.LUT R17, R155, 0xffff0000, RZ, 0xc0, !PT ;  /* 0xffff00009b117812 */ /* 0x000fe200078ec0ff */
[C---:B------:R-:W-:Y:S01]  /*a220*/  FFMA R9, R133.reuse, R14, R9 ;  /* 0x0000000e85097223 */ /* 0x040fe20000000009 */
[----:B------:R-:W-:Y:S01]  /*a230*/  F2FP.BF16.F32.PACK_AB R96, R8, R16 ;  /* 0x000000100860723e */ /* 0x000fe200000010ff */
[----:B------:R-:W-:Y:S01]  /*a240*/  FFMA R10, R133, R13, R10 ;  /* 0x0000000d850a7223 */ /* 0x000fe2000000000a */
[----:B------:R-:W-:Y:S01]  /*a250*/  LOP3.LUT R16, R141, 0xffff0000, RZ, 0xc0, !PT ;  /* 0xffff00008d107812 */ /* 0x000fe200078ec0ff */
[C---:B------:R-:W-:Y:S01]  /*a260*/  FMUL R12, R130.reuse, R61 ;  /* 0x0000003d820c7220 */ /* 0x040fe20000400000 */
[----:B------:R-:W-:Y:S01]  /*a270*/  LOP3.LUT R20, R147, 0xffff0000, RZ, 0xc0, !PT ;  /* 0xffff000093147812 */ /* 0x000fe200078ec0ff */
[----:B------:R-:W-:Y:S01]  /*a280*/  FFMA R11, R133, R18, R11 ;  /* 0x00000012850b7223 */ /* 0x000fe2000000000b */
[----:B------:R-:W-:Y:S01]  /*a290*/  SHF.L.U32 R18, R155, 0x10, RZ ;  /* 0x000000109b127819 */ /* 0x000fe200000006ff */
[----:B------:R-:W-:Y:S01]  /*a2a0*/  FMUL R13, R130, R62 ;  /* 0x0000003e820d7220 */ /* 0x000fe20000400000 */
[----:B------:R-:W-:Y:S01]  /*a2b0*/  F2FP.BF16.F32.PACK_AB R97, R10, R9 ;  /* 0x000000090a61723e */ /* 0x000fe200000010ff */
[C---:B------:R-:W-:Y:S01]  /*a2c0*/  FFMA R12, R133.reuse, R15, R12 ;  /* 0x0000000f850c7223 */ /* 0x040fe2000000000c */
[----:B------:R-:W-:Y:S01]  /*a2d0*/  SHF.L.U32 R15, R150, 0x10, RZ ;  /* 0x00000010960f7819 */ /* 0x000fe200000006ff */
[----:B------:R-:W-:Y:S01]  /*a2e0*/  FMUL R14, R130, R63 ;  /* 0x0000003f820e7220 */ /* 0x000fe20000400000 */
[----:B------:R-:W-:Y:S01]  /*a2f0*/  FFMA R13, R133, R18, R13 ;  /* 0x00000012850d7223 */ /* 0x000fe2000000000d */
[----:B------:R-:W-:Y:S01]  /*a300*/  LOP3.LUT R18, R145, 0xffff0000, RZ, 0xc0, !PT ;  /* 0xffff000091127812 */ /* 0x000fe200078ec0ff */
[----:B------:R1:W-:Y:S01]  /*a310*/  @!P1 STS.128 [R195+0x2010], R92 ;  /* 0x0020105cc3009388 */ /* 0x0003e20000000c00 */
[----:B------:R-:W-:Y:S01]  /*a320*/  F2FP.BF16.F32.PACK_AB R98, R12, R11 ;  /* 0x0000000b0c62723e */ /* 0x000fe200000010ff */
[C---:B------:R-:W-:Y:S01]  /*a330*/  FFMA R14, R133.reuse, R17, R14 ;  /* 0x00000011850e7223 */ /* 0x040fe2000000000e */
[----:B------:R-:W-:Y:S01]  /*a340*/  SHF.L.U32 R11, R148, 0x10, RZ ;  /* 0x00000010940b7819 */ /* 0x000fe200000006ff */
[----:B------:R-:W-:Y:S01]  /*a350*/  FMUL R8, R130, R64 ;  /* 0x0000004082087220 */ /* 0x000fe20000400000 */
[----:B------:R-:W-:Y:S01]  /*a360*/  LOP3.LUT R12, R148, 0xffff0000, RZ, 0xc0, !PT ;  /* 0xffff0000940c7812 */ /* 0x000fe200078ec0ff */
[----:B------:R-:W-:Y:S01]  /*a370*/  FMUL R9, R130, R65 ;  /* 0x0000004182097220 */ /* 0x000fe20000400000 */
[----:B------:R-:W-:Y:S01]  /*a380*/  F2FP.BF16.F32.PACK_AB R99, R14, R13 ;  /* 0x0000000d0e63723e */ /* 0x000fe200000010ff */
[----:B------:R-:W-:Y:S01]  /*a390*/  FFMA R8, R133, R11, R8 ;  /* 0x0000000b85087223 */ /* 0x000fe20000000008 */
[----:B------:R-:W-:Y:S01]  /*a3a0*/  SHF.L.U32 R13, R149, 0x10, RZ ;  /* 0x00000010950d7819 */ /* 0x000fe200000006ff */
[----:B------:R-:W-:Y:S01]  /*a3b0*/  FFMA R9, R133, R12, R9 ;  /* 0x0000000c85097223 */ /* 0x000fe20000000009 */
[----:B------:R-:W-:Y:S01]  /*a3c0*/  LOP3.LUT R14, R149, 0xffff0000, RZ, 0xc0, !PT ;  /* 0xffff0000950e7812 */ /* 0x000fe200078ec0ff */
[C---:B------:R-:W-:Y:S01]  /*a3d0*/  FMUL R10, R130.reuse, R66 ;  /* 0x00000042820a7220 */ /* 0x040fe20000400000 */
[----:B------:R-:W-:Y:S01]  /*a3e0*/  SHF.L.U32 R17, R147, 0x10, RZ ;  /* 0x0000001093117819 */ /* 0x000fe200000006ff */
[C---:B------:R-:W-:Y:S01]  /*a3f0*/  FMUL R11, R130.reuse, R67 ;  /* 0x00000043820b7220 */ /* 0x040fe20000400000 */
[----:B--2---:R-:W-:Y:S01]  /*a400*/  F2FP.BF16.F32.PACK_AB R88, R9, R8 ;  /* 0x000000080958723e */ /* 0x004fe200000010ff */
[C---:B------:R-:W-:Y:S01]  /*a410*/  FFMA R10, R133.reuse, R13, R10 ;  /* 0x0000000d850a7223 */ /* 0x040fe2000000000a */
[----:B------:R-:W-:Y:S01]  /*a420*/  FMUL R12, R130, R68 ;  /* 0x00000044820c7220 */ /* 0x000fe20000400000 */
[C---:B------:R-:W-:Y:S01]  /*a430*/  FFMA R11, R133.reuse, R14, R11 ;  /* 0x0000000e850b7223 */ /* 0x040fe2000000000b */
[----:B------:R-:W-:Y:S01]  /*a440*/  LOP3.LUT R14, R150, 0xffff0000, RZ, 0xc0, !PT ;  /* 0xffff0000960e7812 */ /* 0x000fe200078ec0ff */
[C---:B------:R-:W-:Y:S01]  /*a450*/  FMUL R13, R130.reuse, R69 ;  /* 0x00000045820d7220 */ /* 0x040fe20000400000 */
[----:B------:R2:W-:Y:S01]  /*a460*/  @!P1 STS.128 [R188+0x3000], R96 ;  /* 0x00300060bc009388 */ /* 0x0005e20000000c00 */
[----:B------:R-:W-:Y:S01]  /*a470*/  FFMA R12, R133, R15, R12 ;  /* 0x0000000f850c7223 */ /* 0x000fe2000000000c */
[----:B------:R-:W-:Y:S01]  /*a480*/  F2FP.BF16.F32.PACK_AB R89, R11, R10 ;  /* 0x0000000a0b59723e */ /* 0x000fe200000010ff */
[----:B------:R-:W-:Y:S01]  /*a490*/  FFMA R13, R133, R14, R13 ;  /* 0x0000000e850d7223 */ /* 0x000fe2000000000d */
[C---:B------:R-:W-:Y:S01]  /*a4a0*/  SHF.L.U32 R11, R151.reuse, 0x10, RZ ;  /* 0x00000010970b7819 */ /* 0x040fe200000006ff */
[C---:B------:R-:W-:Y:S01]  /*a4b0*/  FMUL R8, R130.reuse, R70 ;  /* 0x0000004682087220 */ /* 0x040fe20000400000 */
[----:B------:R-:W-:Y:S01]  /*a4c0*/  LOP3.LUT R14, R151, 0xffff0000, RZ, 0xc0, !PT ;  /* 0xffff0000970e7812 */ /* 0x000fe200078ec0ff */
[----:B------:R-:W-:Y:S01]  /*a4d0*/  FMUL R9, R130, R71 ;  /* 0x0000004782097220 */ /* 0x000fe20000400000 */
[----:B------:R-:W-:Y:S01]  /*a4e0*/  SHF.L.U32 R15, R140, 0x10, RZ ;  /* 0x000000108c0f7819 */ /* 0x000fe200000006ff */
        /* <DEDUP_REMOVED lines=10> */
[----:B------:R-:W-:Y:S01]  /*a590*/  FMUL R13, R130, R75 ;  /* 0x0000004b820d7220 */ /* 0x000fe20000400000 */
[C---:B------:R-:W-:Y:S01]  /*a5a0*/  FFMA R11, R133.reuse, R14, R11 ;  /* 0x0000000e850b7223 */ /* 0x040fe2000000000b */
[----:B------:R-:W-:Y:S01]  /*a5b0*/  SHF.L.U32 R14, R142, 0x10, RZ ;  /* 0x000000108e0e7819 */ /* 0x000fe200000006ff */
[C---:B------:R-:W-:Y:S01]  /*a5c0*/  FFMA R12, R133.reuse, R15, R12 ;  /* 0x0000000f850c7223 */ /* 0x040fe2000000000c */
[----:B------:R-:W-:Y:S01]  /*a5d0*/  SHF.L.U32 R15, R144, 0x10, RZ ;  /* 0x00000010900f7819 */ /* 0x000fe200000006ff */
[----:B------:R-:W-:Y:S01]  /*a5e0*/  FFMA R13, R133, R16, R13 ;  /* 0x00000010850d7223 */ /* 0x000fe2000000000d */
[----:B------:R-:W-:Y:S01]  /*a5f0*/  LOP3.LUT R16, R142, 0xffff0000, RZ, 0xc0, !PT ;  /* 0xffff00008e107812 */ /* 0x000fe200078ec0ff */
[----:B------:R4:W-:Y:S01]  /*a600*/  @!P1 STS.128 [R198+0x3010], R88 ;  /* 0x00301058c6009388 */ /* 0x0009e20000000c00 */
[----:B-1----:R-:W-:Y:S01]  /*a610*/  F2FP.BF16.F32.PACK_AB R92, R11, R10 ;  /* 0x0000000a0b5c723e */ /* 0x002fe200000010ff */
[C---:B------:R-:W-:Y:S01]  /*a620*/  FMUL R8, R130.reuse, R76 ;  /* 0x0000004c82087220 */ /* 0x040fe20000400000 */
[----:B------:R-:W-:Y:S01]  /*a630*/  F2FP.BF16.F32.PACK_AB R93, R13, R12 ;  /* 0x0000000c0d5d723e */ /* 0x000fe200000010ff */
[C---:B------:R-:W-:Y:S01]  /*a640*/  FMUL R9, R130.reuse, R77 ;  /* 0x0000004d82097220 */ /* 0x040fe20000400000 */
[----:B------:R-:W-:Y:S01]  /*a650*/  SHF.L.U32 R13, R143, 0x10, RZ ;  /* 0x000000108f0d7819 */ /* 0x000fe200000006ff */
[----:B------:R-:W-:Y:S01]  /*a660*/  FFMA R8, R133, R14, R8 ;  /* 0x0000000e85087223 */ /* 0x000fe20000000008 */
[----:B------:R-:W-:Y:S01]  /*a670*/  LOP3.LUT R14, R143, 0xffff0000, RZ, 0xc0, !PT ;  /* 0xffff00008f0e7812 */ /* 0x000fe200078ec0ff */
[----:B------:R-:W1:Y:S01]  /*a680*/  S2R R200, SR_CgaCtaId ;  /* 0x0000000000c87919 */ /* 0x000e620000008800 */
[C---:B------:R-:W-:Y:S01]  /*a690*/  FMUL R10, R130.reuse, R78 ;  /* 0x0000004e820a7220 */ /* 0x040fe20000400000 */
[----:B------:R-:W-:Y:S01]  /*a6a0*/  FFMA R9, R133, R16, R9 ;  /* 0x0000001085097223 */ /* 0x000fe20000000009 */
[----:B------:R-:W-:Y:S01]  /*a6b0*/  SHF.L.U32 R16, R145, 0x10, RZ ;  /* 0x0000001091107819 */ /* 0x000fe200000006ff */
[C---:B------:R-:W-:Y:S01]  /*a6c0*/  FMUL R11, R130.reuse, R79 ;  /* 0x0000004f820b7220 */ /* 0x040fe20000400000 */
[----:B------:R-:W-:Y:S01]  /*a6d0*/  FFMA R10, R133, R13, R10 ;  /* 0x0000000d850a7223 */ /* 0x000fe2000000000a */
[----:B------:R-:W-:Y:S01]  /*a6e0*/  FMUL R12, R130, R80 ;  /* 0x00000050820c7220 */ /* 0x000fe20000400000 */
[----:B------:R-:W-:Y:S01]  /*a6f0*/  F2FP.BF16.F32.PACK_AB R94, R9, R8 ;  /* 0x00000008095e723e */ /* 0x000fe200000010ff */
[C---:B------:R-:W-:Y:S01]  /*a700*/  FFMA R11, R133.reuse, R14, R11 ;  /* 0x0000000e850b7223 */ /* 0x040fe2000000000b */
[----:B------:R-:W-:Y:S01]  /*a710*/  LOP3.LUT R14, R144, 0xffff0000, RZ, 0xc0, !PT ;  /* 0xffff0000900e7812 */ /* 0x000fe200078ec0ff */
[C---:B------:R-:W-:Y:S01]  /*a720*/  FMUL R8, R130.reuse, R81 ;  /* 0x0000005182087220 */ /* 0x040fe20000400000 */
[C---:B------:R-:W-:Y:S01]  /*a730*/  FMUL R9, R130.reuse, R82 ;  /* 0x0000005282097220 */ /* 0x040fe20000400000 */
[----:B------:R-:W-:Y:S01]  /*a740*/  FMUL R13, R130, R83 ;  /* 0x00000053820d7220 */ /* 0x000fe20000400000 */
[C---:B------:R-:W-:Y:S01]  /*a750*/  FFMA R12, R133.reuse, R15, R12 ;  /* 0x0000000f850c7223 */ /* 0x040fe2000000000c */
[C---:B------:R-:W-:Y:S01]  /*a760*/  FFMA R8, R133.reuse, R14, R8 ;  /* 0x0000000e85087223 */ /* 0x040fe20000000008 */
[----:B------:R-:W-:Y:S01]  /*a770*/  FFMA R9, R133, R16, R9 ;  /* 0x0000001085097223 */ /* 0x000fe20000000009 */
[----:B------:R-:W-:Y:S01]  /*a780*/  F2FP.BF16.F32.PACK_AB R95, R11, R10 ;  /* 0x0000000a0b5f723e */ /* 0x000fe200000010ff */
[C---:B------:R-:W-:Y:S01]  /*a790*/  FFMA R13, R133.reuse, R18, R13 ;  /* 0x00000012850d7223 */ /* 0x040fe2000000000d */
[----:B------:R-:W-:Y:S01]  /*a7a0*/  SHF.L.U32 R16, R146, 0x10, RZ ;  /* 0x0000001092107819 */ /* 0x000fe200000006ff */
[----:B------:R-:W-:Y:S01]  /*a7b0*/  FMUL R10, R130, R84 ;  /* 0x00000054820a7220 */ /* 0x000fe20000400000 */
[----:B------:R-:W-:Y:S01]  /*a7c0*/  LOP3.LUT R18, R146, 0xffff0000, RZ, 0xc0, !PT ;  /* 0xffff000092127812 */ /* 0x000fe200078ec0ff */
[----:B------:R4:W-:Y:S01]  /*a7d0*/  @!P1 STS.128 [R196+0x3020], R92 ;  /* 0x0030205cc4009388 */ /* 0x0009e20000000c00 */
[C---:B------:R-:W-:Y:S01]  /*a7e0*/  FMUL R11, R130.reuse, R85 ;  /* 0x00000055820b7220 */ /* 0x040fe20000400000 */
[C---:B------:R-:W-:Y:S01]  /*a7f0*/  FMUL R14, R130.reuse, R86 ;  /* 0x00000056820e7220 */ /* 0x040fe20000400000 */
[----:B------:R-:W-:Y:S01]  /*a800*/  FMUL R15, R130, R87 ;  /* 0x00000057820f7220 */ /* 0x000fe20000400000 */
[C---:B------:R-:W-:Y:S01]  /*a810*/  FFMA R10, R133.reuse, R16, R10 ;  /* 0x00000010850a7223 */ /* 0x040fe2000000000a */
[C---:B------:R-:W-:Y:S01]  /*a820*/  FFMA R11, R133.reuse, R18, R11 ;  /* 0x00000012850b7223 */ /* 0x040fe2000000000b */
[C---:B------:R-:W-:Y:S01]  /*a830*/  FFMA R14, R133.reuse, R17, R14 ;  /* 0x00000011850e7223 */ /* 0x040fe2000000000e */
[----:B------:R-:W-:Y:S01]  /*a840*/  FFMA R15, R133, R20, R15 ;  /* 0x00000014850f7223 */ /* 0x000fe2000000000f */
[----:B--2---:R-:W-:Y:S01]  /*a850*/  F2FP.BF16.F32.PACK_AB R96, R8, R12 ;  /* 0x0000000c0860723e */ /* 0x004fe200000010ff */
[----:B------:R-:W-:Y:S01]  /*a860*/  BSSY.RECONVERGENT B0, `(.L_x_121) ;  /* 0x0000021000007945 */ /* 0x000fe20003800200 */
[----:B------:R-:W-:Y:S02]  /*a870*/  F2FP.BF16.F32.PACK_AB R97, R13, R9 ;  /* 0x000000090d61723e */ /* 0x000fe400000010ff */
[----:B------:R-:W-:Y:S02]  /*a880*/  F2FP.BF16.F32.PACK_AB R98, R11, R10 ;  /* 0x0000000a0b62723e */ /* 0x000fe400000010ff */
[----:B------:R-:W-:Y:S02]  /*a890*/  F2FP.BF16.F32.PACK_AB R99, R15, R14 ;  /* 0x0000000e0f63723e */ /* 0x000fe400000010ff */
[----:B------:R-:W-:Y:S02]  /*a8a0*/  MOV R12, UR46 ;  /* 0x0000002e000c7c02 */ /* 0x000fe40008000f00 */
[----:B------:R-:W-:Y:S01]  /*a8b0*/  LEA R11, R137, UR44, 0x3 ;  /* 0x0000002c890b7c11 */ /* 0x000fe2000f8e18ff */
[----:B------:R4:W-:Y:S01]  /*a8c0*/  @!P1 STS.128 [R195+0x3010], R96 ;  /* 0x00301060c3009388 */ /* 0x0009e20000000c00 */
[----:B------:R-:W-:Y:S04]  /*a8d0*/  @P2 LEA R12, R12, UR44, 0x3 ;  /* 0x0000002c0c0c2c11 */ /* 0x000fe8000f8e18ff */
[----:B------:R-:W-:Y:S02]  /*a8e0*/  @P2 IADD3 R13, PT, PT, R12, 0x30, RZ ;  /* 0x000000300c0d2810 */ /* 0x000fe40007ffe0ff */
[----:B------:R-:W-:Y:S01]  /*a8f0*/  @P2 SHF.L.U32 R12, RZ, 0x1f, RZ ;  /* 0x0000001fff0c2819 */ /* 0x000fe200000006ff */
[----:B------:R-:W-:Y:S01]  /*a900*/  @!PT LDS RZ, [RZ] ;  /* 0x00000000fffff984 */ /* 0x000fe20000000800 */
[----:B------:R-:W-:Y:S01]  /*a910*/  @!PT LDS RZ, [RZ] ;  /* 0x00000000fffff984 */ /* 0x000fe20000000800 */
[----:B------:R-:W-:Y:S01]  /*a920*/  @!PT LDS RZ, [RZ] ;  /* 0x00000000fffff984 */ /* 0x000fe20000000800 */
[----:B------:R-:W-:Y:S01]  /*a930*/  @!PT LDS RZ, [RZ] ;  /* 0x00000000fffff984 */ /* 0x000fe20000000800 */
[----:B------:R2:W-:Y:S06]  /*a940*/  MEMBAR.ALL.CTA ;  /* 0x0000000000007992 */ /* 0x0005ec0000008000 */
[----:B--2---:R-:W2:Y:S01]  /*a950*/  FENCE.VIEW.ASYNC.S ;  /* 0x00000000000073c6 */ /* 0x004ea20000000000 */
[----:B-1----:R-:W-:Y:S01]  /*a960*/  @P2 PRMT R13, R200, 0x654, R13 ;  /* 0x00000654c80d2816 */ /* 0x002fe2000000000d */
[----:B--2---:R-:W-:Y:S06]  /*a970*/  BAR.SYNC.DEFER_BLOCKING 0x1, 0x80 ;  /* 0x0042000000007b1d */ /* 0x004fec0000010000 */
[----:B------:R-:W-:Y:S05]  /*a980*/  @P0 BRA `(.L_x_122) ;  /* 0x0000000000380947 */ /* 0x000fea0003800000 */
[----:B------:R-:W-:Y:S01]  /*a990*/  R2UR UR9, R212 ;  /* 0x00000000d40972ca */ /* 0x000fe200000e0000 */
[----:B------:R-:W-:Y:S02]  /*a9a0*/  UIADD3 UR4, UP0, UPT, UR54, 0xa80, URZ ;  /* 0x00000a8036047890 */ /* 0x000fe4000ff1e0ff */
[----:B------:R-:W-:Y:S02]  /*a9b0*/  UIADD3 UR10, UPT, UPT, UR50, 0x40, URZ ;  /* 0x00000040320a7890 */ /* 0x000fe4000fffe0ff */
[----:B------:R-:W-:Y:S02]  /*a9c0*/  UIADD3 UR8, UPT, UPT, UR44, 0x2200, URZ ;  /* 0x000022002c087890 */ /* 0x000fe4000fffe0ff */
[----:B------:R-:W-:Y:S01]  /*a9d0*/  UIADD3.X UR5, UPT, UPT, URZ, UR55, URZ, UP0, !UPT ;  /* 0x00000037ff057290 */ /* 0x000fe200087fe4ff */
[----:B------:R-:W-:Y:S01]  /*a9e0*/  UMOV UR11, UR60 ;  /* 0x0000003c000b7c82 */ /* 0x000fe20008000000 */
[----:B------:R-:W-:Y:S01]  /*a9f0*/  UIADD3 UR12, UPT, UPT, UR44, 0x3200, URZ ;  /* 0x000032002c0c7890 */ /* 0x000fe2000fffe0ff */
[----:B------:R-:W-:Y:S03]  /*aa00*/  UMOV UR15, UR60 ;  /* 0x0000003c000f7c82 */ /* 0x000fe60008000000 */
[----:B------:R-:W-:Y:S01]  /*aa10*/  UIADD3 UR13, UPT, UPT, UR9, 0x80, URZ ;  /* 0x00000080090d7890 */ /* 0x000fe2000fffe0ff */
[----:B------:R-:W-:Y:S02]  /*aa20*/  UMOV UR14, UR10 ;  /* 0x0000000a000e7c82 */ /* 0x000fe40008000000 */
[----:B------:R1:W-:Y:S06]  /*aa30*/  UTMASTG.3D [UR8], [UR4] ;  /* 0x00000008040073b5 */ /* 0x0003ec0008010000 */
[----:B------:R1:W-:Y:S01]  /*aa40*/  UTMASTG.3D [UR12], [UR4] ;  /* 0x0000000c040073b5 */ /* 0x0003e20008010000 */
[----:B------:R0:W-:Y:S01]  /*aa50*/  UTMACMDFLUSH ;  /* 0x00000000000079b7 */ /* 0x0001e20000000000 */
[----:B-1----:R-:W-:Y:S04]  /*aa60*/  DEPBAR.LE SB0, 0x1 ;  /* 0x000080400000791a */ /* 0x002fe80000000000 */
.L_x_122:
[----:B------:R-:W-:Y:S05]  /*aa70*/  BSYNC.RECONVERGENT B0 ;  /* 0x0000000000007941 */ /* 0x000fea0003800200 */
.L_x_121:
[----:B------:R-:W-:Y:S01]  /*aa80*/  BAR.SYNC.DEFER_BLOCKING 0x1, 0x80 ;  /* 0x0042000000007b1d */ /* 0x000fe20000010000 */
[----:B------:R-:W-:Y:S02]  /*aa90*/  UISETP.NE.AND UP0, UPT, UR43, URZ, UPT ;  /* 0x000000ff2b00728c */ /* 0x000fe4000bf05270 */
[----:B------:R-:W-:Y:S03]  /*aaa0*/  UIADD3 UR5, UPT, UPT, UR46, 0x1, URZ ;  /* 0x000000012e057890 */ /* 0x000fe6000fffe0ff */
[----:B------:R1:W-:Y:S01]  /*aab0*/  @P2 SYNCS.ARRIVE.TRANS64.RED.A1T0 RZ, [R13+URZ], RZ ;  /* 0x000000ff0dff29a7 */ /* 0x0003e200081004ff */
[----:B------:R-:W-:Y:S01]  /*aac0*/  UMOV UR4, 0x40 ;  /* 0x0000004000047882 */ /* 0x000fe20000000000 */
[----:B------:R-:W-:Y:S01]  /*aad0*/  BSSY B1, `(.L_x_123) ;  /* 0x0000021000017945 */ /* 0x000fe20003800000 */
[----:B------:R-:W-:Y:S02]  /*aae0*/  USEL UR4, UR4, 0x20, !UP0 ;  /* 0x0000002004047887 */ /* 0x000fe4000c000000 */
[----:B------:R-:W-:Y:S02]  /*aaf0*/  UISETP.NE.AND UP0, UPT, UR5, 0x4, UPT ;  /* 0x000000040500788c */ /* 0x000fe4000bf05270 */
[----:B------:R-:W-:Y:S01]  /*ab00*/  UIADD3 UR49, UPT, UPT, UR47, UR4, URZ ;  /* 0x000000042f317290 */ /* 0x000fe2000fffe0ff */
[----:B------:R-:W2:Y:S01]  /*ab10*/  @P2 SYNCS.PHASECHK.TRANS64.TRYWAIT P0, [R11+URZ+0x10], R12 ;  /* 0x0000100c0b0025a7 */ /* 0x000ea200080011ff */
[----:B----4-:R-:W-:Y:S01]  /*ab20*/  VIADD R92, R131, UR4 ;  /* 0x00000004835c7c36 */ /* 0x010fe20008000000 */
[----:B------:R-:W-:Y:S04]  /*ab30*/  USEL UR36, UR5, URZ, UP0 ;  /* 0x000000ff05247287 */ /* 0x000fe80008000000 */
[----:B------:R-:W-:Y:S04]  /*ab40*/  SHF.R.U32.HI R10, RZ, 0x15, R92 ;  /* 0x00000015ff0a7819 */ /* 0x000fe8000001165c */
[----:B------:R-:W-:Y:S02]  /*ab50*/  LOP3.LUT R16, R10, 0x3, RZ, 0xc0, !PT ;  /* 0x000000030a107812 */ /* 0x000fe400078ec0ff */
[----:B--2---:R-:W-:Y:S01]  /*ab60*/  @P2 SEL R138, RZ, 0x1, !P0 ;  /* 0x00000001ff8a2807 */ /* 0x004fe20004000000 */
[----:B-1----:R-:W-:Y:S06]  /*ab70*/  @!P2 BRA `(.L_x_124) ;  /* 0x000000000058a947 */ /* 0x002fec0003800000 */
        /* <DEDUP_REMOVED lines=8> */
[----:B------:R-:W-:Y:S04]  /*ac00*/  SHF.L.U32 R8, RZ, 0x1f, RZ ;  /* 0x0000001fff087819 */ /* 0x000fe800000006ff */
[----:B------:R-:W1:Y:S02]  /*ac10*/  SYNCS.PHASECHK.TRANS64.TRYWAIT P0, [R11+URZ+0x10], R8 ;  /* 0x000010080b0075a7 */ /* 0x000e6400080011ff */
[----:B-1----:R-:W-:Y:S05]  /*ac20*/  @!P0 BRA `(.L_x_127) ;  /* 0x0000009000588947 */ /* 0x002fea0003800000 */
.L_x_126:
[----:B------:R-:W-:Y:S05]  /*ac30*/  BSYNC B0 ;  /* 0x0000000000007941 */ /* 0x000fea0003800000 */
.L_x_125:
[----:B------:R-:W-:Y:S02]  /*ac40*/  ISETP.NE.AND P0, PT, R199, RZ, PT ;  /* 0x000000ffc700720c */ /* 0x000fe40003f05270 */
[----:B------:R-:W-:Y:S11]  /*ac50*/  IADD3 R137, PT, PT, R137, 0x1, RZ ;  /* 0x0000000189897810 */ /* 0x000ff60007ffe0ff */
[----:B------:R2:W4:Y:S04]  /*ac60*/  @P0 LDS.128 R160, [R3+0x20] ;  /* 0x0000200003a00984 */ /* 0x0005280000000c00 */
[----:B------:R2:W1:Y:S04]  /*ac70*/  @P0 LDS.128 R140, [R3+0x1020] ;  /* 0x00102000038c0984 */ /* 0x0004680000000c00 */
[----:B------:R2:W1:Y:S04]  /*ac80*/  @P0 LDS.128 R168, [R6] ;  /* 0x0000000006a80984 */ /* 0x0004680000000c00 */
[----:B------:R2:W1:Y:S04]  /*ac90*/  @P0 LDS.128 R152, [R6+0x1000] ;  /* 0x0010000006980984 */ /* 0x0004680000000c00 */
[----:B------:R2:W1:Y:S04]  /*aca0*/  @P0 LDS.128 R164, [R4+0x10] ;  /* 0x0000100004a40984 */ /* 0x0004680000000c00 */
[----:B------:R2:W1:Y:S04]  /*acb0*/  @P0 LDS.128 R148, [R4+0x1010] ;  /* 0x0010100004940984 */ /* 0x0004680000000c00 */
[----:B------:R2:W1:Y:S04]  /*acc0*/  @P0 LDS.128 R156, [R0+0x10] ;  /* 0x00001000009c0984 */ /* 0x0004680000000c00 */
[----:B------:R2:W1:Y:S02]  /*acd0*/  @P0 LDS.128 R144, [R0+0x1010] ;  /* 0x0010100000900984 */ /* 0x0004640000000c00 */
.L_x_124:
[----:B------:R-:W-:Y:S05]  /*ace0*/  BSYNC B1 ;  /* 0x0000000000017941 */ /* 0x000fea0003800000 */
.L_x_123:
[----:B------:R-:W-:Y:S11]  /*acf0*/  ISETP.NE.AND P0, PT, R189, R16, PT ;  /* 0x00000010bd00720c */ /* 0x000ff60003f05270 */
[----:B------:R-:W-:Y:S02]  /*ad00*/  @!UPT UIADD3 URZ, UPT, UPT, URZ, URZ, URZ ;  /* 0x000000fffffff290 */ /* 0x000fe4000fffe0ff */
[----:B------:R-:W-:Y:S05]  /*ad10*/  @P0 BRA `(.L_x_128) ;  /* 0x0000000000bc0947 */ /* 0x000fea0003800000 */
[----:B------:R-:W-:Y:S11]  /*ad20*/  LOP3.LUT P0, RZ, R10, 0x3, R177, 0x48, !PT ;  /* 0x000000030aff7812 */ /* 0x000ff600078048b1 */
[----:B------:R-:W-:Y:S02]  /*ad30*/  @!UPT UIADD3 URZ, UPT, UPT, URZ, URZ, URZ ;  /* 0x000000fffffff290 */ /* 0x000fe4000fffe0ff */
[----:B------:R-:W-:Y:S05]  /*ad40*/  @!P0 BRA `(.L_x_129) ;  /* 0x0000000000408947 */ /* 0x000fea0003800000 */
[----:B------:R-:W5:Y:S01]  /*ad50*/  LDCU.64 UR8, c[0x4][0x70] ;  /* 0x01000e00ff0877ac */ /* 0x000f620008000a00 */
[----:B------:R-:W-:Y:S01]  /*ad60*/  MOV R15, 0x0 ;  /* 0x00000000000f7802 */ /* 0x000fe20000000f00 */
[----:B------:R-:W-:Y:S02]  /*ad70*/  HFMA2 R12, -RZ, RZ, 0, 5.9604644775390625e-08 ;  /* 0x00000001ff0c7431 */ /* 0x000fe400000001ff */
[----:B-1----:R-:W-:Y:S02]  /*ad80*/  IMAD.MOV.U32 R8, RZ, RZ, 0x192 ;  /* 0x00000192ff087424 */ /* 0x002fe400078e00ff */
[----:B------:R-:W-:Y:S01]  /*ad90*/  IMAD.MOV.U32 R13, RZ, RZ, RZ ;  /* 0x000000ffff0d7224 */ /* 0x000fe200078e00ff */
[----:B------:R-:W1:Y:S01]  /*ada0*/  LDCU.64 UR6, c[0x4][0x78] ;  /* 0x01000f00ff0677ac */ /* 0x000e620008000a00 */
[----:B------:R-:W3:Y:S01]  /*adb0*/  LDC.64 R14, c[0x4][R15] ;  /* 0x010000000f0e7b82 */ /* 0x000ee20000000a00 */
[----:B------:R-:W4:Y:S01]  /*adc0*/  LDCU.64 UR4, c[0x4][0x10] ;  /* 0x01000200ff0477ac */ /* 0x000f220008000a00 */
[----:B-----5:R-:W-:Y:S01]  /*add0*/  MOV R5, UR9 ;  /* 0x0000000900057c02 */ /* 0x020fe20008000f00 */
[----:B--2---:R-:W-:Y:S01]  /*ade0*/  IMAD.U32 R4, RZ, RZ, UR8 ;  /* 0x00000008ff047e24 */ /* 0x004fe2000f8e00ff */
[----:B-1----:R-:W-:Y:S01]  /*adf0*/  MOV R7, UR7 ;  /* 0x0000000700077c02 */ /* 0x002fe20008000f00 */
[----:B------:R-:W-:Y:S01]  /*ae00*/  IMAD.U32 R6, RZ, RZ, UR6 ;  /* 0x00000006ff067e24 */ /* 0x000fe2000f8e00ff */
[----:B----4-:R-:W-:Y:S01]  /*ae10*/  MOV R11, UR5 ;  /* 0x00000005000b7c02 */ /* 0x010fe20008000f00 */
[----:B------:R-:W-:Y:S02]  /*ae20*/  IMAD.U32 R10, RZ, RZ, UR4 ;  /* 0x00000004ff0a7e24 */ /* 0x000fe4000f8e00ff */
[----:B------:R-:W-:Y:S07]  /*ae30*/  LEPC R20, `(.L_x_129) ;  /* 0x000000001014794e */ /* 0x000fee0000000000 */
[----:B---3--:R-:W-:Y:S05]  /*ae40*/  CALL.ABS.NOINC R14 ;  /* 0x000000000e007343 */ /* 0x008fea0003c00000 */
.L_x_129:
[----:B------:R-:W-:Y:S05]  /*ae50*/  WARPSYNC.ALL ;  /* 0x0000000000007948 */ /* 0x000fea0003800000 */
[C---:B------:R-:W-:Y:S01]  /*ae60*/  R2UR UR4, R92.reuse ;  /* 0x000000005c0472ca */ /* 0x040fe200000e0000 */
[----:B--2---:R-:W-:Y:S05]  /*ae70*/  VIADD R0, R92, 0x80 ;  /* 0x000000805c007836 */ /* 0x004fea0000000000 */
[----:B------:R-:W-:Y:S04]  /*ae80*/  SHF.R.U32.HI R0, RZ, 0x15, R0 ;  /* 0x00000015ff007819 */ /* 0x000fe80000011600 */
[----:B------:R-:W-:Y:S03]  /*ae90*/  LOP3.LUT P0, RZ, R0, 0x3, R177, 0x48, !PT ;  /* 0x0000000300ff7812 */ /* 0x000fe600078048b1 */
[----:B------:R-:W2:Y:S10]  /*aea0*/  LDTM.x32 R24, tmem[UR4] ;  /* 0x00000004001879ee */ /* 0x000eb400082c0000 */
[----:B--2---:R-:W-:Y:S05]  /*aeb0*/  @!P0 BRA `(.L_x_130) ;  /* 0x0000000000408947 */ /* 0x004fea0003800000 */
[----:B------:R-:W2:Y:S01]  /*aec0*/  LDCU.64 UR8, c[0x4][0x70] ;  /* 0x01000e00ff0877ac */ /* 0x000ea20008000a00 */
[----:B------:R-:W-:Y:S01]  /*aed0*/  MOV R15, 0x0 ;  /* 0x00000000000f7802 */ /* 0x000fe20000000f00 */
[----:B------:R-:W-:Y:S02]  /*aee0*/  HFMA2 R12, -RZ, RZ, 0, 5.9604644775390625e-08 ;  /* 0x00000001ff0c7431 */ /* 0x000fe400000001ff */
[----:B-1----:R-:W-:Y:S02]  /*aef0*/  IMAD.MOV.U32 R8, RZ, RZ, 0x192 ;  /* 0x00000192ff087424 */ /* 0x002fe400078e00ff */
[----:B------:R-:W-:Y:S01]  /*af00*/  IMAD.MOV.U32 R13, RZ, RZ, RZ ;  /* 0x000000ffff0d7224 */ /* 0x000fe200078e00ff */
[----:B------:R-:W1:Y:S01]  /*af10*/  LDCU.64 UR6, c[0x4][0x78] ;  /* 0x01000f00ff0677ac */ /* 0x000e620008000a00 */
[----:B------:R-:W3:Y:S01]  /*af20*/  LDC.64 R14, c[0x4][R15] ;  /* 0x010000000f0e7b82 */ /* 0x000ee20000000a00 */
[----:B------:R-:W5:Y:S01]  /*af30*/  LDCU.64 UR4, c[0x4][0x10] ;  /* 0x01000200ff0477ac */ /* 0x000f620008000a00 */
[----:B--2---:R-:W-:Y:S01]  /*af40*/  MOV R5, UR9 ;  /* 0x0000000900057c02 */ /* 0x004fe20008000f00 */
[----:B------:R-:W-:Y:S01]  /*af50*/  IMAD.U32 R4, RZ, RZ, UR8 ;  /* 0x00000008ff047e24 */ /* 0x000fe2000f8e00ff */
[----:B-1----:R-:W-:Y:S01]  /*af60*/  MOV R7, UR7 ;  /* 0x0000000700077c02 */ /* 0x002fe20008000f00 */
[----:B------:R-:W-:Y:S01]  /*af70*/  IMAD.U32 R6, RZ, RZ, UR6 ;  /* 0x00000006ff067e24 */ /* 0x000fe2000f8e00ff */
[----:B-----5:R-:W-:Y:S01]  /*af80*/  MOV R11, UR5 ;  /* 0x00000005000b7c02 */ /* 0x020fe20008000f00 */
[----:B------:R-:W-:Y:S02]  /*af90*/  IMAD.U32 R10, RZ, RZ, UR4 ;  /* 0x00000004ff0a7e24 */ /* 0x000fe4000f8e00ff */
[----:B------:R-:W-:Y:S07]  /*afa0*/  LEPC R20, `(.L_x_130) ;  /* 0x000000001014794e */ /* 0x000fee0000000000 */
[----:B---34-:R-:W-:Y:S05]  /*afb0*/  CALL.ABS.NOINC R14 ;  /* 0x000000000e007343 */ /* 0x018fea0003c00000 */
.L_x_130:
[----:B------:R-:W-:Y:S05]  /*afc0*/  WARPSYNC.ALL ;  /* 0x0000000000007948 */ /* 0x000fea0003800000 */
[----:B------:R-:W-:Y:S11]  /*afd0*/  R2UR UR4, R92 ;  /* 0x000000005c0472ca */ /* 0x000ff600000e0000 */
[----:B------:R-:W-:Y:S02]  /*afe0*/  @!UPT UIADD3 URZ, UPT, UPT, URZ, URZ, URZ ;  /* 0x000000fffffff290 */ /* 0x000fe4000fffe0ff */
[----:B------:R-:W2:Y:S02]  /*aff0*/  LDTM.x32 R56, tmem[UR4+0x80] ;  /* 0x00008004003879ee */ /* 0x000ea400082c0000 */
[----:B--2---:R-:W-:Y:S01]  /*b000*/  NOP ;  /* 0x0000000000007918 */ /* 0x004fe20000000000 */
.L_x_128:
[----:B-12---:R-:W-:Y:S01]  /*b010*/  SHF.L.U32 R4, R168, 0x10, RZ ;  /* 0x00000010a8047819 */ /* 0x006fe200000006ff */
[----:B------:R-:W-:Y:S01]  /*b020*/  FMUL R0, R130, R24 ;  /* 0x0000001882007220 */ /* 0x000fe20000400000 */
[----:B------:R-:W-:Y:S01]  /*b030*/  LOP3.LUT R6, R168, 0xffff0000, RZ, 0xc0, !PT ;  /* 0xffff0000a8067812 */ /* 0x000fe200078ec0ff */
[C---:B------:R-:W-:Y:S01]  /*b040*/  FMUL R3, R130.reuse, R25 ;  /* 0x0000001982037220 */ /* 0x040fe20000400000 */
[----:B------:R-:W-:Y:S01]  /*b050*/  SHF.L.U32 R7, R169, 0x10, RZ ;  /* 0x00000010a9077819 */ /* 0x000fe200000006ff */
[----:B------:R-:W-:Y:S01]  /*b060*/  FFMA R0, R133, R4, R0 ;  /* 0x0000000485007223 */ /* 0x000fe20000000000 */
[----:B------:R-:W-:Y:S01]  /*b070*/  LOP3.LUT R8, R169, 0xffff0000, RZ, 0xc0, !PT ;  /* 0xffff0000a9087812 */ /* 0x000fe200078ec0ff */
[----:B------:R-:W-:Y:S01]  /*b080*/  FMUL R4, R130, R26 ;  /* 0x0000001a82047220 */ /* 0x000fe20000400000 */
[C---:B------:R-:W-:Y:S01]  /*b090*/  SHF.L.U32 R9, R170.reuse, 0x10, RZ ;  /* 0x00000010aa097819 */ /* 0x040fe200000006ff */
[----:B------:R-:W-:Y:S01]  /*b0a0*/  FFMA R3, R133, R6, R3 ;  /* 0x0000000685037223 */ /* 0x000fe20000000003 */
[----:B------:R-:W-:Y:S01]  /*b0b0*/  LOP3.LUT R10, R170, 0xffff0000, RZ, 0xc0, !PT ;  /* 0xffff0000aa0a7812 */ /* 0x000fe200078ec0ff */
[C---:B------:R-:W-:Y:S01]  /*b0c0*/  FMUL R5, R130.reuse, R27 ;  /* 0x0000001b82057220 */ /* 0x040fe20000400000 */
[C---:B------:R-:W-:Y:S01]  /*b0d0*/  SHF.L.U32 R11, R171.reuse, 0x10, RZ ;  /* 0x00000010ab0b7819 */ /* 0x040fe200000006ff */
[C---:B------:R-:W-:Y:S01]  /*b0e0*/  FMUL R6, R130.reuse, R28 ;  /* 0x0000001c82067220 */ /* 0x040fe20000400000 */
[----:B------:R-:W-:Y:S01]  /*b0f0*/  LOP3.LUT R12, R171, 0xffff0000, RZ, 0xc0, !PT ;  /* 0xffff0000ab0c7812 */ /* 0x000fe200078ec0ff */
[----:B------:R-:W-:Y:S01]  /*b100*/  FFMA R4, R133, R7, R4 ;  /* 0x0000000785047223 */ /* 0x000fe20000000004 */
[----:B------:R-:W-:Y:S01]  /*b110*/  ISETP.NE.AND P1, PT, R189, R16, PT ;  /* 0x00000010bd00720c */ /* 0x000fe20003f25270 */
[----:B------:R-:W-:Y:S01]  /*b120*/  FFMA R5, R133, R8, R5 ;  /* 0x0000000885057223 */ /* 0x000fe20000000005 */
[----:B------:R-:W-:Y:S01]  /*b130*/  F2FP.BF16.F32.PACK_AB R16, R3, R0 ;  /* 0x000000000310723e */ /* 0x000fe200000010ff */
[C---:B------:R-:W-:Y:S01]  /*b140*/  FMUL R7, R130.reuse, R29 ;  /* 0x0000001d82077220 */ /* 0x040fe20000400000 */
[----:B------:R-:W-:Y:S01]  /*b150*/  LOP3.LUT R14, R159, 0xffff0000, RZ, 0xc0, !PT ;  /* 0xffff00009f0e7812 */ /* 0x000fe200078ec0ff */
[----:B------:R-:W-:Y:S01]  /*b160*/  FFMA R6, R133, R9, R6 ;  /* 0x0000000985067223 */ /* 0x000fe20000000006 */
[----:B------:R-:W-:Y:S01]  /*b170*/  F2FP.BF16.F32.PACK_AB R17, R5, R4 ;  /* 0x000000040511723e */ /* 0x000fe200000010ff */
[----:B------:R-:W-:Y:S01]  /*b180*/  FMUL R8, R130, R30 ;  /* 0x0000001e82087220 */ /* 0x000fe20000400000 */
[----:B------:R-:W-:Y:S01]  /*b190*/  ISETP.NE.AND P2, PT, R194, RZ, PT ;  /* 0x000000ffc200720c */ /* 0x000fe20003f45270 */
[----:B------:R-:W-:Y:S01]  /*b1a0*/  FMUL R9, R130, R31 ;  /* 0x0000001f82097220 */ /* 0x000fe20000400000 */
[----:B------:R-:W-:Y:S01]  /*b1b0*/  ISETP.NE.AND P0, PT, R189, RZ, PT ;  /* 0x000000ffbd00720c */ /* 0x000fe20003f05270 */
[C---:B------:R-:W-:Y:S01]  /*b1c0*/  FFMA R7, R133.reuse, R10, R7 ;  /* 0x0000000a85077223 */ /* 0x040fe20000000007 */
[C---:B------:R-:W-:Y:S01]  /*b1d0*/  FFMA R8, R133.reuse, R11, R8 ;  /* 0x0000000b85087223 */ /* 0x040fe20000000008 */
[----:B------:R-:W-:Y:S01]  /*b1e0*/  SHF.L.U32 R11, R164, 0x10, RZ ;  /* 0x00000010a40b7819 */ /* 0x000fe200000006ff */
[----:B------:R-:W-:Y:S01]  /*b1f0*/  FFMA R9, R133, R12, R9 ;  /* 0x0000000c85097223 */ /* 0x000fe20000000009 */
[----:B------:R-:W-:Y:S01]  /*b200*/  SHF.L.U32 R12, R166, 0x10, RZ ;  /* 0x00000010a60c7819 */ /* 0x000fe200000006ff */
[C---:B------:R-:W-:Y:S01]  /*b210*/  FMUL R10, R130.reuse, R32 ;  /* 0x00000020820a7220 */ /* 0x040fe20000400000 */
[----:B------:R-:W-:Y:S01]  /*b220*/  F2FP.BF16.F32.PACK_AB R18, R7, R6 ;  /* 0x000000060712723e */ /* 0x000fe200000010ff */
[----:B------:R-:W-:Y:S01]  /*b230*/  FMUL R0, R130, R33 ;  /* 0x0000002182007220 */ /* 0x000fe20000400000 */
[----:B------:R-:W-:Y:S01]  /*b240*/  F2FP.BF16.F32.PACK_AB R19, R9, R8 ;  /* 0x000000080913723e */ /* 0x000fe200000010ff */
[----:B------:R-:W-:Y:S01]  /*b250*/  FFMA R10, R133, R11, R10 ;  /* 0x0000000b850a7223 */ /* 0x000fe2000000000a */
[----:B------:R-:W-:Y:S01]  /*b260*/  LOP3.LUT R6, R164, 0xffff0000, RZ, 0xc0, !PT ;  /* 0xffff0000a4067812 */ /* 0x000fe200078ec0ff */
[C---:B------:R-:W-:Y:S01]  /*b270*/  FMUL R3, R130.reuse, R34 ;  /* 0x0000002282037220 */ /* 0x040fe20000400000 */
[C---:B------:R-:W-:Y:S01]  /*b280*/  SHF.L.U32 R8, R165.reuse, 0x10, RZ ;  /* 0x00000010a5087819 */ /* 0x040fe200000006ff */
[----:B------:R1:W-:Y:S01]  /*b290*/  @!P1 STS.128 [R188+0x4000], R16 ;  /* 0x00400010bc009388 */ /* 0x0003e20000000c00 */
[----:B------:R-:W-:Y:S01]  /*b2a0*/  LOP3.LUT R7, R165, 0xffff0000, RZ, 0xc0, !PT ;  /* 0xffff0000a5077812 */ /* 0x000fe200078ec0ff */
[----:B------:R-:W-:Y:S01]  /*b2b0*/  FMUL R4, R130, R35 ;  /* 0x0000002382047220 */ /* 0x000fe20000400000 */
[----:B------:R-:W-:Y:S01]  /*b2c0*/  LOP3.LUT R9, R166, 0xffff0000, RZ, 0xc0, !PT ;  /* 0xffff0000a6097812 */ /* 0x000fe200078ec0ff */
[C---:B------:R-:W-:Y:S01]  /*b2d0*/  FMUL R5, R130.reuse, R36 ;  /* 0x0000002482057220 */ /* 0x040fe20000400000 */
[----:B------:R-:W-:Y:S01]  /*b2e0*/  LOP3.LUT R11, R167, 0xffff0000, RZ, 0xc0, !PT ;  /* 0xffff0000a70b7812 */ /* 0x000fe200078ec0ff */
[C---:B------:R-:W-:Y:S01]  /*b2f0*/  FFMA R0, R133.reuse, R6, R0 ;  /* 0x0000000685007223 */ /* 0x040fe20000000000 */
[C---:B------:R-:W-:Y:S01]  /*b300*/  FFMA R3, R133.reuse, R8, R3 ;  /* 0x0000000885037223 */ /* 0x040fe20000000003 */
[C---:B------:R-:W-:Y:S01]  /*b310*/  FFMA R4, R133.reuse, R7, R4 ;  /* 0x0000000785047223 */ /* 0x040fe20000000004 */
[----:B------:R-:W-:Y:S01]  /*b320*/  FFMA R5, R133, R12, R5 ;  /* 0x0000000c85057223 */ /* 0x000fe20000000005 */
[----:B------:R-:W-:Y:S01]  /*b330*/  SHF.L.U32 R12, R167, 0x10, RZ ;  /* 0x00000010a70c7819 */ /* 0x000fe200000006ff */
[----:B------:R-:W-:Y:S01]  /*b340*/  FMUL R6, R130, R37 ;  /* 0x0000002582067220 */ /* 0x000fe20000400000 */
[----:B------:R-:W-:Y:S01]  /*b350*/  F2FP.BF16.F32.PACK_AB R20, R0, R10 ;  /* 0x0000000a0014723e */ /* 0x000fe200000010ff */
[----:B------:R-:W-:Y:S01]  /*b360*/  FMUL R7, R130, R38 ;  /* 0x0000002682077220 */ /* 0x000fe20000400000 */
[----:B------:R-:W-:Y:S01]  /*b370*/  F2FP.BF16.F32.PACK_AB R21, R4, R3 ;  /* 0x000000030415723e */ /* 0x000fe200000010ff */
[----:B------:R-:W-:Y:S01]  /*b380*/  FMUL R8, R130, R39 ;  /* 0x0000002782087220 */ /* 0x000fe20000400000 */
[----:B----4-:R-:W-:Y:S01]  /*b390*/  SHF.L.U32 R3, R160, 0x10, RZ ;  /* 0x00000010a0037819 */ /* 0x010fe200000006ff */
[C---:B------:R-:W-:Y:S01]  /*b3a0*/  FFMA R6, R133.reuse, R9, R6 ;  /* 0x0000000985067223 */ /* 0x040fe20000000006 */
[----:B------:R-:W-:Y:S01]  /*b3b0*/  SHF.L.U32 R9, R162, 0x10, RZ ;  /* 0x00000010a2097819 */ /* 0x000fe200000006ff */
[----:B------:R-:W-:Y:S01]  /*b3c0*/  FFMA R7, R133, R12, R7 ;  /* 0x0000000c85077223 */ /* 0x000fe20000000007 */
[----:B------:R-:W-:Y:S01]  /*b3d0*/  LOP3.LUT R10, R157, 0xffff0000, RZ, 0xc0, !PT ;  /* 0xffff00009d0a7812 */ /* 0x000fe200078ec0ff */
[C---:B------:R-:W-:Y:S01]  /*b3e0*/  FFMA R8, R133.reuse, R11, R8 ;  /* 0x0000000b85087223 */ /* 0x040fe20000000008 */
[----:B------:R-:W-:Y:S01]  /*b3f0*/  F2FP.BF16.F32.PACK_AB R22, R6, R5 ;  /* 0x000000050616723e */ /* 0x000fe200000010ff */
[----:B------:R-:W-:Y:S01]  /*b400*/  FMUL R0, R130, R40 ;  /* 0x0000002882007220 */ /* 0x000fe20000400000 */
[----:B------:R-:W-:Y:S01]  /*b410*/  LOP3.LUT R6, R160, 0xffff0000, RZ, 0xc0, !PT ;  /* 0xffff0000a0067812 */ /* 0x000fe200078ec0ff */
[----:B------:R-:W-:Y:S01]  /*b420*/  FMUL R4, R130, R42 ;  /* 0x0000002a82047220 */ /* 0x000fe20000400000 */
[----:B------:R-:W-:Y:S01]  /*b430*/  F2FP.BF16.F32.PACK_AB R23, R8, R7 ;  /* 0x000000070817723e */ /* 0x000fe200000010ff */
[----:B------:R-:W-:Y:S01]  /*b440*/  FFMA R0, R133, R3, R0 ;  /* 0x0000000385007223 */ /* 0x000fe20000000000 */
[C---:B------:R-:W-:Y:S01]  /*b450*/  SHF.L.U32 R7, R161.reuse, 0x10, RZ ;  /* 0x00000010a1077819 */ /* 0x040fe200000006ff */
[C---:B------:R-:W-:Y:S01]  /*b460*/  FMUL R3, R130.reuse, R41 ;  /* 0x0000002982037220 */ /* 0x040fe20000400000 */
[----:B------:R-:W-:Y:S01]  /*b470*/  LOP3.LUT R8, R161, 0xffff0000, RZ, 0xc0, !PT ;  /* 0xffff0000a1087812 */ /* 0x000fe200078ec0ff */
[----:B------:R-:W-:Y:S01]  /*b480*/  FMUL R5, R130, R43 ;  /* 0x0000002b82057220 */ /* 0x000fe20000400000 */
[----:B------:R-:W-:Y:S01]  /*b490*/  LOP3.LUT R12, R158, 0xffff0000, RZ, 0xc0, !PT ;  /* 0xffff00009e0c7812 */ /* 0x000fe200078ec0ff */
[----:B------:R-:W-:Y:S01]  /*b4a0*/  FFMA R3, R133, R6, R3 ;  /* 0x0000000685037223 */ /* 0x000fe20000000003 */
[----:B------:R-:W-:Y:S01]  /*b4b0*/  SHF.L.U32 R11, R159, 0x10, RZ ;  /* 0x000000109f0b7819 */ /* 0x000fe200000006ff */
[C---:B------:R-:W-:Y:S01]  /*b4c0*/  FFMA R4, R133.reuse, R7, R4 ;  /* 0x0000000785047223 */ /* 0x040fe20000000004 */
        /* <DEDUP_REMOVED lines=60> */
[----:B------:R-:W-:Y:S01]  /*b890*/  FFMA R5, R133, R12, R5 ;  /* 0x0000000c85057223 */ /* 0x000fe20000000005 */
[----:B------:R-:W-:Y:S01]  /*b8a0*/  SHF.L.U32 R12, R155, 0x10, RZ ;  /* 0x000000109b0c7819 */ /* 0x000fe200000006ff */
[----:B------:R-:W-:Y:S01]  /*b8b0*/  FMUL R6, R130, R61 ;  /* 0x0000003d82067220 */ /* 0x000fe20000400000 */
[----:B------:R-:W-:Y:S01]  /*b8c0*/  F2FP.BF16.F32.PACK_AB R89, R4, R3 ;  /* 0x000000030459723e */ /* 0x000fe200000010ff */
[----:B------:R-:W-:Y:S01]  /*b8d0*/  FMUL R7, R130, R62 ;  /* 0x0000003e82077220 */ /* 0x000fe20000400000 */
[----:B------:R-:W-:Y:S01]  /*b8e0*/  SHF.L.U32 R3, R148, 0x10, RZ ;  /* 0x0000001094037819 */ /* 0x000fe200000006ff */
[----:B------:R-:W-:Y:S01]  /*b8f0*/  FMUL R8, R130, R63 ;  /* 0x0000003f82087220 */ /* 0x000fe20000400000 */
[----:B------:R-:W-:Y:S01]  /*b900*/  LOP3.LUT R14, R147, 0xffff0000, RZ, 0xc0, !PT ;  /* 0xffff0000930e7812 */ /* 0x000fe200078ec0ff */
        /* <DEDUP_REMOVED lines=8> */
[----:B------:R1:W-:Y:S01]  /*b990*/  @!P1 STS.128 [R195+0x4010], R20 ;  /* 0x00401014c3009388 */ /* 0x0003e20000000c00 */
[----:B------:R-:W-:Y:S01]  /*b9a0*/  F2FP.BF16.F32.PACK_AB R91, R8, R7 ;  /* 0x00000007085b723e */ /* 0x000fe200000010ff */
[----:B------:R-:W-:Y:S01]  /*b9b0*/  FFMA R0, R133, R3, R0 ;  /* 0x0000000385007223 */ /* 0x000fe20000000000 */
[C---:B------:R-:W-:Y:S01]  /*b9c0*/  SHF.L.U32 R7, R149.reuse, 0x10, RZ ;  /* 0x0000001095077819 */ /* 0x040fe200000006ff */
[C---:B------:R-:W-:Y:S01]  /*b9d0*/  FMUL R3, R130.reuse, R65 ;  /* 0x0000004182037220 */ /* 0x040fe20000400000 */
[----:B------:R-:W-:Y:S01]  /*b9e0*/  LOP3.LUT R8, R149, 0xffff0000, RZ, 0xc0, !PT ;  /* 0xffff000095087812 */ /* 0x000fe200078ec0ff */
[C---:B------:R-:W-:Y:S01]  /*b9f0*/  FMUL R4, R130.reuse, R66 ;  /* 0x0000004282047220 */ /* 0x040fe20000400000 */
[----:B------:R-:W-:Y:S01]  /*ba00*/  SHF.L.U32 R11, R147, 0x10, RZ ;  /* 0x00000010930b7819 */ /* 0x000fe200000006ff */
[C---:B------:R-:W-:Y:S01]  /*ba10*/  FMUL R5, R130.reuse, R67 ;  /* 0x0000004382057220 */ /* 0x040fe20000400000 */
[C---:B------:R-:W-:Y:S01]  /*ba20*/  FFMA R3, R133.reuse, R6, R3 ;  /* 0x0000000685037223 */ /* 0x040fe20000000003 */
[C---:B------:R-:W-:Y:S01]  /*ba30*/  FFMA R4, R133.reuse, R7, R4 ;  /* 0x0000000785047223 */ /* 0x040fe20000000004 */
[----:B------:R-:W-:Y:S01]  /*ba40*/  FMUL R6, R130, R68 ;  /* 0x0000004482067220 */ /* 0x000fe20000400000 */
[----:B------:R-:W-:Y:S01]  /*ba50*/  FFMA R5, R133, R8, R5 ;  /* 0x0000000885057223 */ /* 0x000fe20000000005 */
[----:B------:R-:W-:Y:S01]  /*ba60*/  LOP3.LUT R8, R150, 0xffff0000, RZ, 0xc0, !PT ;  /* 0xffff000096087812 */ /* 0x000fe200078ec0ff */
[C---:B------:R-:W-:Y:S01]  /*ba70*/  FMUL R7, R130.reuse, R69 ;  /* 0x0000004582077220 */ /* 0x040fe20000400000 */
[----:B--2---:R-:W-:Y:S01]  /*ba80*/  F2FP.BF16.F32.PACK_AB R16, R3, R0 ;  /* 0x000000000310723e */ /* 0x004fe200000010ff */
[----:B------:R2:W-:Y:S01]  /*ba90*/  @!P1 STS.128 [R188+0x5000], R88 ;  /* 0x00500058bc009388 */ /* 0x0005e20000000c00 */
[----:B------:R-:W-:Y:S01]  /*baa0*/  F2FP.BF16.F32.PACK_AB R17, R5, R4 ;  /* 0x000000040511723e */ /* 0x000fe200000010ff */
[----:B------:R-:W-:Y:S01]  /*bab0*/  FFMA R6, R133, R9, R6 ;  /* 0x0000000985067223 */ /* 0x000fe20000000006 */
[----:B------:R-:W-:Y:S01]  /*bac0*/  SHF.L.U32 R5, R151, 0x10, RZ ;  /* 0x0000001097057819 */ /* 0x000fe200000006ff */
[----:B------:R-:W-:Y:S01]  /*bad0*/  FFMA R7, R133, R8, R7 ;  /* 0x0000000885077223 */ /* 0x000fe20000000007 */
[----:B------:R-:W-:Y:S01]  /*bae0*/  LOP3.LUT R8, R151, 0xffff0000, RZ, 0xc0, !PT ;  /* 0xffff000097087812 */ /* 0x000fe200078ec0ff */
[----:B------:R-:W-:Y:S01]  /*baf0*/  FMUL R0, R130, R70 ;  /* 0x0000004682007220 */ /* 0x000fe20000400000 */
[----:B------:R-:W-:Y:S01]  /*bb00*/  SHF.L.U32 R9, R140, 0x10, RZ ;  /* 0x000000108c097819 */ /* 0x000fe200000006ff */
[C---:B------:R-:W-:Y:S01]  /*bb10*/  FMUL R3, R130.reuse, R71 ;  /* 0x0000004782037220 */ /* 0x040fe20000400000 */
[----:B------:R-:W-:Y:S01]  /*bb20*/  F2FP.BF16.F32.PACK_AB R18, R7, R6 ;  /* 0x000000060712723e */ /* 0x000fe200000010ff */
[----:B------:R-:W-:Y:S01]  /*bb30*/  FMUL R4, R130, R72 ;  /* 0x0000004882047220 */ /* 0x000fe20000400000 */
        /* <DEDUP_REMOVED lines=15> */
[C---:B------:R-:W-:Y:S01]  /*bc30*/  FMUL R0, R130.reuse, R76 ;  /* 0x0000004c82007220 */ /* 0x040fe20000400000 */
[----:B-1----:R-:W-:Y:S01]  /*bc40*/  F2FP.BF16.F32.PACK_AB R20, R5, R4 ;  /* 0x000000040514723e */ /* 0x002fe200000010ff */
[C---:B------:R-:W-:Y:S01]  /*bc50*/  FMUL R3, R130.reuse, R77 ;  /* 0x0000004d82037220 */ /* 0x040fe20000400000 */
[----:B------:R-:W-:Y:S01]  /*bc60*/  F2FP.BF16.F32.PACK_AB R21, R7, R6 ;  /* 0x000000060715723e */ /* 0x000fe200000010ff */
[----:B------:R2:W-:Y:S01]  /*bc70*/  @!P1 STS.128 [R198+0x5010], R16 ;  /* 0x00501010c6009388 */ /* 0x0005e20000000c00 */
[----:B------:R-:W-:Y:S01]  /*bc80*/  SHF.L.U32 R7, R143, 0x10, RZ ;  /* 0x000000108f077819 */ /* 0x000fe200000006ff */
[----:B------:R-:W-:Y:S01]  /*bc90*/  FFMA R0, R133, R8, R0 ;  /* 0x0000000885007223 */ /* 0x000fe20000000000 */
[----:B------:R-:W-:Y:S01]  /*bca0*/  LOP3.LUT R8, R143, 0xffff0000, RZ, 0xc0, !PT ;  /* 0xffff00008f087812 */ /* 0x000fe200078ec0ff */
        /* <DEDUP_REMOVED lines=28> */
[----:B------:R-:W-:Y:S02]  /*be70*/  F2FP.BF16.F32.PACK_AB R12, R0, R6 ;  /* 0x00000006000c723e */ /* 0x000fe400000010ff */
[----:B------:R-:W-:Y:S02]  /*be80*/  F2FP.BF16.F32.PACK_AB R13, R7, R3 ;  /* 0x00000003070d723e */ /* 0x000fe400000010ff */
[----:B------:R-:W-:Y:S02]  /*be90*/  F2FP.BF16.F32.PACK_AB R14, R5, R4 ;  /* 0x00000004050e723e */ /* 0x000fe400000010ff */
[----:B------:R-:W-:Y:S02]  /*bea0*/  F2FP.BF16.F32.PACK_AB R15, R9, R8 ;  /* 0x00000008090f723e */ /* 0x000fe400000010ff */
[----:B------:R-:W-:Y:S02]  /*beb0*/  MOV R0, UR36 ;  /* 0x0000002400007c02 */ /* 0x000fe40008000f00 */
[----:B------:R-:W-:Y:S01]  /*bec0*/  @P2 SHF.L.U32 R5, RZ, 0x1f, RZ ;  /* 0x0000001fff052819 */ /* 0x000fe200000006ff */
[----:B------:R2:W-:Y:S01]  /*bed0*/  @!P1 STS.128 [R195+0x5010], R12 ;  /* 0x0050100cc3009388 */ /* 0x0005e20000000c00 */
[----:B------:R-:W-:Y:S04]  /*bee0*/  @P2 LEA R0, R0, UR44, 0x3 ;  /* 0x0000002c00002c11 */ /* 0x000fe8000f8e18ff */
[----:B------:R-:W-:Y:S02]  /*bef0*/  @P2 IADD3 R3, PT, PT, R0, 0x30, RZ ;  /* 0x0000003000032810 */ /* 0x000fe40007ffe0ff */
[----:B------:R-:W-:Y:S01]  /*bf00*/  LEA R0, R137, UR44, 0x3 ;  /* 0x0000002c89007c11 */ /* 0x000fe2000f8e18ff */
[----:B------:R-:W-:Y:S01]  /*bf10*/  @!PT LDS RZ, [RZ] ;  /* 0x00000000fffff984 */ /* 0x000fe20000000800 */
[----:B------:R-:W-:Y:S01]  /*bf20*/  @!PT LDS RZ, [RZ] ;  /* 0x00000000fffff984 */ /* 0x000fe20000000800 */
[----:B------:R-:W-:Y:S01]  /*bf30*/  @!PT LDS RZ, [RZ] ;  /* 0x00000000fffff984 */ /* 0x000fe20000000800 */
[----:B------:R-:W-:Y:S01]  /*bf40*/  @!PT LDS RZ, [RZ] ;  /* 0x00000000fffff984 */ /* 0x000fe20000000800 */
[----:B------:R1:W-:Y:S06]  /*bf50*/  MEMBAR.ALL.CTA ;  /* 0x0000000000007992 */ /* 0x0003ec0000008000 */
[----:B-1----:R-:W1:Y:S02]  /*bf60*/  FENCE.VIEW.ASYNC.S ;  /* 0x00000000000073c6 */ /* 0x002e640000000000 */
[----:B------:R-:W-:Y:S05]  /*bf70*/  WARPSYNC.ALL ;  /* 0x0000000000007948 */ /* 0x000fea0003800000 */
[----:B------:R-:W-:Y:S01]  /*bf80*/  BSSY.RECONVERGENT B0, `(.L_x_131) ;  /* 0x0000010000007945 */ /* 0x000fe20003800200 */
[----:B------:R-:W-:Y:S01]  /*bf90*/  @P2 PRMT R3, R200, 0x654, R3 ;  /* 0x00000654c8032816 */ /* 0x000fe20000000003 */
[----:B-1----:R-:W-:Y:S06]  /*bfa0*/  BAR.SYNC.DEFER_BLOCKING 0x1, 0x80 ;  /* 0x0042000000007b1d */ /* 0x002fec0000010000 */
[----:B------:R-:W-:Y:S05]  /*bfb0*/  @P0 BRA `(.L_x_132) ;  /* 0x0000000000300947 */ /* 0x000fea0003800000 */
[----:B------:R-:W-:Y:S02]  /*bfc0*/  UIADD3 UR4, UP0, UPT, UR54, 0xa80, URZ ;  /* 0x00000a8036047890 */ /* 0x000fe4000ff1e0ff */
[----:B------:R-:W-:Y:S02]  /*bfd0*/  UIADD3 UR48, UPT, UPT, UR44, 0x4200, URZ ;  /* 0x000042002c307890 */ /* 0x000fe4000fffe0ff */
[----:B------:R-:W-:Y:S01]  /*bfe0*/  UIADD3.X UR5, UPT, UPT, URZ, UR55, URZ, UP0, !UPT ;  /* 0x00000037ff057290 */ /* 0x000fe200087fe4ff */
[----:B------:R-:W-:Y:S01]  /*bff0*/  UMOV UR51, UR60 ;  /* 0x0000003c00337c82 */ /* 0x000fe20008000000 */
[----:B------:R-:W-:Y:S02]  /*c000*/  UIADD3 UR9, UPT, UPT, UR49, 0x80, URZ ;  /* 0x0000008031097890 */ /* 0x000fe4000fffe0ff */
[----:B------:R-:W-:Y:S01]  /*c010*/  UIADD3 UR8, UPT, UPT, UR44, 0x5200, URZ ;  /* 0x000052002c087890 */ /* 0x000fe2000fffe0ff */
[----:B------:R-:W-:Y:S01]  /*c020*/  UMOV UR10, UR50 ;  /* 0x00000032000a7c82 */ /* 0x000fe20008000000 */
[----:B------:R-:W-:Y:S03]  /*c030*/  UMOV UR11, UR60 ;  /* 0x0000003c000b7c82 */ /* 0x000fe60008000000 */
[----:B------:R1:W-:Y:S04]  /*c040*/  UTMASTG.3D [UR48], [UR4] ;  /* 0x00000030040073b5 */ /* 0x0003e80008010000 */
[----:B------:R1:W-:Y:S01]  /*c050*/  UTMASTG.3D [UR8], [UR4] ;  /* 0x00000008040073b5 */ /* 0x0003e20008010000 */
[----:B------:R0:W-:Y:S01]  /*c060*/  UTMACMDFLUSH ;  /* 0x00000000000079b7 */ /* 0x0001e20000000000 */
[----:B-1----:R-:W-:Y:S04]  /*c070*/  DEPBAR.LE SB0, 0x1 ;  /* 0x000080400000791a */ /* 0x002fe80000000000 */
.L_x_132:
[----:B------:R-:W-:Y:S05]  /*c080*/  BSYNC.RECONVERGENT B0 ;  /* 0x0000000000007941 */ /* 0x000fea0003800200 */
.L_x_131:
[----:B------:R-:W-:Y:S01]  /*c090*/  BAR.SYNC.DEFER_BLOCKING 0x1, 0x80 ;  /* 0x0042000000007b1d */ /* 0x000fe20000010000 */
[----:B------:R-:W-:Y:S01]  /*c0a0*/  UIADD3 UR4, UPT, UPT, UR36, 0x1, URZ ;  /* 0x0000000124047890 */ /* 0x000fe2000fffe0ff */
[----:B--2---:R-:W-:Y:S03]  /*c0b0*/  HFMA2 R16, -RZ, RZ, 0, 0 ;  /* 0x00000000ff107431 */ /* 0x004fe600000001ff */
[----:B------:R-:W-:Y:S04]  /*c0c0*/  UISETP.NE.AND UP0, UPT, UR4, 0x4, UPT ;  /* 0x000000040400788c */ /* 0x000fe8000bf05270 */
[----:B------:R-:W-:Y:S01]  /*c0d0*/  USEL UR46, UR4, URZ, UP0 ;  /* 0x000000ff042e7287 */ /* 0x000fe20008000000 */
[----:B------:R1:W-:Y:S01]  /*c0e0*/  @P2 SYNCS.ARRIVE.TRANS64.RED.A1T0 RZ, [R3+URZ], RZ ;  /* 0x000000ff03ff29a7 */ /* 0x0003e200081004ff */
[----:B------:R-:W-:Y:S01]  /*c0f0*/  BSSY B1, `(.L_x_133) ;  /* 0x000001e000017945 */ /* 0x000fe20003800000 */
[----:B------:R-:W2:Y:S02]  /*c100*/  @P2 SYNCS.PHASECHK.TRANS64.TRYWAIT P0, [R0+URZ+0x10], R5 ;  /* 0x00001005000025a7 */ /* 0x000ea400080011ff */
        /* <DEDUP_REMOVED lines=13> */
.L_x_136:
[----:B------:R-:W-:Y:S05]  /*c1e0*/  BSYNC B0 ;  /* 0x0000000000007941 */ /* 0x000fea0003800000 */
.L_x_135:
[----:B------:R-:W-:Y:S01]  /*c1f0*/  ISETP.NE.AND P0, PT, R199, RZ, PT ;  /* 0x000000ffc700720c */ /* 0x000fe20003f05270 */
[----:B------:R-:W-:Y:S11]  /*c200*/  VIADD R137, R137, 0x1 ;  /* 0x0000000189897836 */ /* 0x000ff60000000000 */
[----:B------:R-:W-:Y:S01]  /*c210*/  @!UPT UIADD3 URZ, UPT, UPT, URZ, URZ, URZ ;  /* 0x000000fffffff290 */ /* 0x000fe2000fffe0ff */
[----:B------:R2:W4:Y:S04]  /*c220*/  @P0 LDS.128 R160, [R4+0x20] ;  /* 0x0000200004a00984 */ /* 0x0005280000000c00 */
[----:B------:R2:W1:Y:S04]  /*c230*/  @P0 LDS.128 R140, [R4+0x1020] ;  /* 0x00102000048c0984 */ /* 0x0004680000000c00 */
[----:B------:R2:W1:Y:S04]  /*c240*/  @P0 LDS.128 R168, [R8] ;  /* 0x0000000008a80984 */ /* 0x0004680000000c00 */
[----:B------:R2:W1:Y:S04]  /*c250*/  @P0 LDS.128 R152, [R8+0x1000] ;  /* 0x0010000008980984 */ /* 0x0004680000000c00 */
[----:B------:R2:W1:Y:S04]  /*c260*/  @P0 LDS.128 R164, [R6+0x10] ;  /* 0x0000100006a40984 */ /* 0x0004680000000c00 */
[----:B------:R2:W1:Y:S04]  /*c270*/  @P0 LDS.128 R148, [R6+0x1010] ;  /* 0x0010100006940984 */ /* 0x0004680000000c00 */
[----:B------:R2:W1:Y:S04]  /*c280*/  @P0 LDS.128 R156, [R3+0x10] ;  /* 0x00001000039c0984 */ /* 0x0004680000000c00 */
[----:B------:R2:W1:Y:S01]  /*c290*/  @P0 LDS.128 R144, [R3+0x1010] ;  /* 0x0010100003900984 */ /* 0x0004620000000c00 */
[C---:B------:R-:W-:Y:S04]  /*c2a0*/  ISETP.NE.AND P0, PT, R137.reuse, 0x4, PT ;  /* 0x000000048900780c */ /* 0x040fe80003f05270 */
[----:B------:R-:W-:Y:S02]  /*c2b0*/  SEL R137, R137, RZ, P0 ;  /* 0x000000ff89897207 */ /* 0x000fe40000000000 */
[----:B------:R-:W-:Y:S02]  /*c2c0*/  SEL R16, RZ, 0x1, P0 ;  /* 0x00000001ff107807 */ /* 0x000fe40000000000 */
.L_x_134:
[----:B------:R-:W-:Y:S05]  /*c2d0*/  BSYNC B1 ;  /* 0x0000000000017941 */ /* 0x000fea0003800000 */
.L_x_133:
[----:B------:R-:W-:Y:S05]  /*c2e0*/  VIADD R92, R92, 0x400000 ;  /* 0x004000005c5c7836 */ /* 0x000fea0000000000 */
[----:B-1----:R-:W-:Y:S04]  /*c2f0*/  SHF.R.U32.HI R0, RZ, 0x15, R92 ;  /* 0x00000015ff007819 */ /* 0x002fe8000001165c */
[----:B------:R-:W-:Y:S04]  /*c300*/  LOP3.LUT R18, R0, 0x3, RZ, 0xc0, !PT ;  /* 0x0000000300127812 */ /* 0x000fe800078ec0ff */
[----:B------:R-:W-:Y:S11]  /*c310*/  ISETP.NE.AND P0, PT, R189, R18, PT ;  /* 0x00000012bd00720c */ /* 0x000ff60003f05270 */
[----:B------:R-:W-:Y:S02]  /*c320*/  @!UPT UIADD3 URZ, UPT, UPT, URZ, URZ, URZ ;  /* 0x000000fffffff290 */ /* 0x000fe4000fffe0ff */
[----:B------:R-:W-:Y:S05]  /*c330*/  @P0 BRA `(.L_x_138) ;  /* 0x0000000000bc0947 */ /* 0x000fea0003800000 */
[----:B------:R-:W-:Y:S11]  /*c340*/  LOP3.LUT P0, RZ, R0, 0x3, R177, 0x48, !PT ;  /* 0x0000000300ff7812 */ /* 0x000ff600078048b1 */
[----:B------:R-:W-:Y:S02]  /*c350*/  @!UPT UIADD3 URZ, UPT, UPT, URZ, URZ, URZ ;  /* 0x000000fffffff290 */ /* 0x000fe4000fffe0ff */
[----:B------:R-:W-:Y:S05]  /*c360*/  @!P0 BRA `(.L_x_139) ;  /* 0x0000000000408947 */ /* 0x000fea0003800000 */
[----:B------:R-:W1:Y:S01]  /*c370*/  LDCU.64 UR8, c[0x4][0x70] ;  /* 0x01000e00ff0877ac */ /* 0x000e620008000a00 */
[----:B------:R-:W-:Y:S01]  /*c380*/  MOV R15, 0x0 ;  /* 0x00000000000f7802 */ /* 0x000fe20000000f00 */
[----:B------:R-:W-:Y:S02]  /*c390*/  HFMA2 R12, -RZ, RZ, 0, 5.9604644775390625e-08 ;  /* 0x00000001ff0c7431 */ /* 0x000fe400000001ff */
[----:B--2---:R-:W-:Y:S02]  /*c3a0*/  IMAD.MOV.U32 R8, RZ, RZ, 0x192 ;  /* 0x00000192ff087424 */ /* 0x004fe400078e00ff */
[----:B------:R-:W-:Y:S01]  /*c3b0*/  IMAD.MOV.U32 R13, RZ, RZ, RZ ;  /* 0x000000ffff0d7224 */ /* 0x000fe200078e00ff */
[----:B------:R-:W2:Y:S01]  /*c3c0*/  LDCU.64 UR6, c[0x4][0x78] ;  /* 0x01000f00ff0677ac */ /* 0x000ea20008000a00 */
[----:B------:R-:W3:Y:S01]  /*c3d0*/  LDC.64 R14, c[0x4][R15] ;  /* 0x010000000f0e7b82 */ /* 0x000ee20000000a00 */
[----:B------:R-:W5:Y:S01]  /*c3e0*/  LDCU.64 UR4, c[0x4][0x10] ;  /* 0x01000200ff0477ac */ /* 0x000f620008000a00 */
[----:B-1----:R-:W-:Y:S01]  /*c3f0*/  MOV R5, UR9 ;  /* 0x0000000900057c02 */ /* 0x002fe20008000f00 */
[----:B------:R-:W-:Y:S01]  /*c400*/  IMAD.U32 R4, RZ, RZ, UR8 ;  /* 0x00000008ff047e24 */ /* 0x000fe2000f8e00ff */
[----:B--2---:R-:W-:Y:S01]  /*c410*/  MOV R7, UR7 ;  /* 0x0000000700077c02 */ /* 0x004fe20008000f00 */
[----:B------:R-:W-:Y:S01]  /*c420*/  IMAD.U32 R6, RZ, RZ, UR6 ;  /* 0x00000006ff067e24 */ /* 0x000fe2000f8e00ff */
[----:B-----5:R-:W-:Y:S01]  /*c430*/  MOV R11, UR5 ;  /* 0x00000005000b7c02 */ /* 0x020fe20008000f00 */
[----:B------:R-:W-:Y:S02]  /*c440*/  IMAD.U32 R10, RZ, RZ, UR4 ;  /* 0x00000004ff0a7e24 */ /* 0x000fe4000f8e00ff */
[----:B------:R-:W-:Y:S07]  /*c450*/  LEPC R20, `(.L_x_139) ;  /* 0x000000001014794e */ /* 0x000fee0000000000 */
[----:B---34-:R-:W-:Y:S05]  /*c460*/  CALL.ABS.NOINC R14 ;  /* 0x000000000e007343 */ /* 0x018fea0003c00000 */
.L_x_139:
[----:B------:R-:W-:Y:S05]  /*c470*/  WARPSYNC.ALL ;  /* 0x0000000000007948 */ /* 0x000fea0003800000 */
[C---:B------:R-:W-:Y:S01]  /*c480*/  R2UR UR4, R92.reuse ;  /* 0x000000005c0472ca */ /* 0x040fe200000e0000 */
[----:B------:R-:W-:Y:S05]  /*c490*/  VIADD R0, R92, 0x80 ;  /* 0x000000805c007836 */ /* 0x000fea0000000000 */
[----:B------:R-:W-:Y:S04]  /*c4a0*/  SHF.R.U32.HI R0, RZ, 0x15, R0 ;  /* 0x00000015ff007819 */ /* 0x000fe80000011600 */
[----:B------:R-:W-:Y:S03]  /*c4b0*/  LOP3.LUT P0, RZ, R0, 0x3, R177, 0x48, !PT ;  /* 0x0000000300ff7812 */ /* 0x000fe600078048b1 */
[----:B------:R-:W1:Y:S10]  /*c4c0*/  LDTM.x32 R24, tmem[UR4] ;  /* 0x00000004001879ee */ /* 0x000e7400082c0000 */
[----:B-1----:R-:W-:Y:S05]  /*c4d0*/  @!P0 BRA `(.L_x_140) ;  /* 0x0000000000408947 */ /* 0x002fea0003800000 */
        /* <DEDUP_REMOVED lines=16> */
.L_x_140:
[----:B------:R-:W-:Y:S05]  /*c5e0*/  WARPSYNC.ALL ;  /* 0x0000000000007948 */ /* 0x000fea0003800000 */
[----:B------:R-:W-:Y:S11]  /*c5f0*/  R2UR UR4, R92 ;  /* 0x000000005c0472ca */ /* 0x000ff600000e0000 */
[----:B------:R-:W-:Y:S02]  /*c600*/  @!UPT UIADD3 URZ, UPT, UPT, URZ, URZ, URZ ;  /* 0x000000fffffff290 */ /* 0x000fe4000fffe0ff */
[----:B------:R-:W1:Y:S02]  /*c610*/  LDTM.x32 R56, tmem[UR4+0x80] ;  /* 0x00008004003879ee */ /* 0x000e6400082c0000 */
[----:B-1----:R-:W-:Y:S01]  /*c620*/  NOP ;  /* 0x0000000000007918 */ /* 0x002fe20000000000 */
.L_x_138:
[----:B--2---:R-:W-:Y:S01]  /*c630*/  SHF.L.U32 R4, R168, 0x10, RZ ;  /* 0x00000010a8047819 */ /* 0x004fe200000006ff */
        /* <DEDUP_REMOVED lines=234> */
[----:B------:R-:W-:Y:S01]  /*d4e0*/  LEA R8, R137, UR44, 0x3 ;  /* 0x0000002c89087c11 */ /* 0x000fe2000f8e18ff */
[----:B------:R2:W-:Y:S01]  /*d4f0*/  @!P1 STS.128 [R195+0x7010], R12 ;  /* 0x0070100cc3009388 */ /* 0x0005e20000000c00 */
[----:B------:R-:W-:Y:S02]  /*d500*/  @P2 LEA R0, R0, UR44, 0x3 ;  /* 0x0000002c00002c11 */ /* 0x000fe4000f8e18ff */
[----:B------:R-:W-:Y:S02]  /*d510*/  @P2 SHF.L.U32 R5, R16, 0x1f, RZ ;  /* 0x0000001f10052819 */ /* 0x000fe400000006ff */
[----:B------:R-:W-:Y:S01]  /*d520*/  @P2 IADD3 R3, PT, PT, R0, 0x30, RZ ;  /* 0x0000003000032810 */ /* 0x000fe20007ffe0ff */
        /* <DEDUP_REMOVED lines=13> */
[----:B------:R-:W-:Y:S02]  /*d600*/  UIADD3 UR8, UPT, UPT, UR44, 0x6200, URZ ;  /* 0x000062002c087890 */ /* 0x000fe4000fffe0ff */
[----:B------:R-:W-:Y:S01]  /*d610*/  UIADD3.X UR5, UPT, UPT, URZ, UR55, URZ, UP0, !UPT ;  /* 0x00000037ff057290 */ /* 0x000fe200087fe4ff */
[----:B------:R-:W-:Y:S01]  /*d620*/  UMOV UR9, UR49 ;  /* 0x0000003100097c82 */ /* 0x000fe20008000000 */
[----:B------:R-:W-:Y:S01]  /*d630*/  UMOV UR11, UR60 ;  /* 0x0000003c000b7c82 */ /* 0x000fe20008000000 */
[----:B------:R-:W-:Y:S02]  /*d640*/  UIADD3 UR13, UPT, UPT, UR49, 0x80, URZ ;  /* 0x00000080310d7890 */ /* 0x000fe4000fffe0ff */
[----:B------:R-:W-:Y:S01]  /*d650*/  UIADD3 UR12, UPT, UPT, UR44, 0x7200, URZ ;  /* 0x000072002c0c7890 */ /* 0x000fe2000fffe0ff */
[----:B------:R-:W-:Y:S03]  /*d660*/  UMOV UR15, UR60 ;  /* 0x0000003c000f7c82 */ /* 0x000fe60008000000 */
[----:B------:R1:W-:Y:S01]  /*d670*/  UTMASTG.3D [UR8], [UR4] ;  /* 0x00000008040073b5 */ /* 0x0003e20008010000 */
[----:B------:R-:W-:Y:S04]  /*d680*/  UMOV UR14, UR10 ;  /* 0x0000000a000e7c82 */ /* 0x000fe80008000000 */
[----:B------:R1:W-:Y:S01]  /*d690*/  UTMASTG.3D [UR12], [UR4] ;  /* 0x0000000c040073b5 */ /* 0x0003e20008010000 */
[----:B------:R0:W-:Y:S01]  /*d6a0*/  UTMACMDFLUSH ;  /* 0x00000000000079b7 */ /* 0x0001e20000000000 */
[----:B-1----:R-:W-:Y:S04]  /*d6b0*/  DEPBAR.LE SB0, 0x1 ;  /* 0x000080400000791a */ /* 0x002fe80000000000 */
.L_x_142:
[----:B------:R-:W-:Y:S05]  /*d6c0*/  BSYNC.RECONVERGENT B0 ;  /* 0x0000000000007941 */ /* 0x000fea0003800200 */
.L_x_141:
        /* <DEDUP_REMOVED lines=9> */
[----:B------:R-:W4:Y:S01]  /*d760*/  @P2 SYNCS.PHASECHK.TRANS64.TRYWAIT P0, [R8+URZ+0x10], R5 ;  /* 0x00001005080025a7 */ /* 0x000f2200080011ff */
[----:B------:R-:W-:Y:S01]  /*d770*/  VIADD R17, R131, UR4 ;  /* 0x0000000483117c36 */ /* 0x000fe20008000000 */
[----:B------:R-:W-:Y:S04]  /*d780*/  USEL UR36, UR5, URZ, UP0 ;  /* 0x000000ff05247287 */ /* 0x000fe80008000000 */
[----:B------:R-:W-:Y:S04]  /*d790*/  SHF.R.U32.HI R10, RZ, 0x15, R17 ;  /* 0x00000015ff0a7819 */ /* 0x000fe80000011611 */
[----:B------:R-:W-:Y:S02]  /*d7a0*/  LOP3.LUT R18, R10, 0x3, RZ, 0xc0, !PT ;  /* 0x000000030a127812 */ /* 0x000fe400078ec0ff */
[----:B----4-:R-:W-:Y:S01]  /*d7b0*/  @P2 SEL R138, RZ, 0x1, !P0 ;  /* 0x00000001ff8a2807 */ /* 0x010fe20004000000 */
        /* <DEDUP_REMOVED lines=9> */
[----:B------:R-:W-:Y:S04]  /*d850*/  SHF.L.U32 R5, R16, 0x1f, RZ ;  /* 0x0000001f10057819 */ /* 0x000fe800000006ff */
[----:B------:R-:W1:Y:S02]  /*d860*/  SYNCS.PHASECHK.TRANS64.TRYWAIT P0, [R8+URZ+0x10], R5 ;  /* 0x00001005080075a7 */ /* 0x000e6400080011ff */
[----:B-1----:R-:W-:Y:S05]  /*d870*/  @!P0 BRA `(.L_x_147) ;  /* 0x00000064006c8947 */ /* 0x002fea0003800000 */
.L_x_146:
[----:B------:R-:W-:Y:S05]  /*d880*/  BSYNC B0 ;  /* 0x0000000000007941 */ /* 0x000fea0003800000 */
.L_x_145:
[----:B------:R-:W-:Y:S01]  /*d890*/  ISETP.NE.AND P0, PT, R199, RZ, PT ;  /* 0x000000ffc700720c */ /* 0x000fe20003f05270 */
[----:B------:R-:W-:Y:S11]  /*d8a0*/  VIADD R137, R137, 0x1 ;  /* 0x0000000189897836 */ /* 0x000ff60000000000 */
[----:B------:R-:W-:Y:S01]  /*d8b0*/  @!UPT UIADD3 URZ, UPT, UPT, URZ, URZ, URZ ;  /* 0x000000fffffff290 */ /* 0x000fe2000fffe0ff */
[----:B------:R4:W2:Y:S04]  /*d8c0*/  @P0 LDS.128 R160, [R3+0x20] ;  /* 0x0000200003a00984 */ /* 0x0008a80000000c00 */
[----:B------:R4:W2:Y:S04]  /*d8d0*/  @P0 LDS.128 R140, [R3+0x1020] ;  /* 0x00102000038c0984 */ /* 0x0008a80000000c00 */
[----:B------:R4:W2:Y:S04]  /*d8e0*/  @P0 LDS.128 R168, [R6] ;  /* 0x0000000006a80984 */ /* 0x0008a80000000c00 */
[----:B------:R4:W2:Y:S04]  /*d8f0*/  @P0 LDS.128 R152, [R6+0x1000] ;  /* 0x0010000006980984 */ /* 0x0008a80000000c00 */
[----:B------:R4:W2:Y:S04]  /*d900*/  @P0 LDS.128 R164, [R4+0x10] ;  /* 0x0000100004a40984 */ /* 0x0008a80000000c00 */
[----:B------:R4:W2:Y:S04]  /*d910*/  @P0 LDS.128 R148, [R4+0x1010] ;  /* 0x0010100004940984 */ /* 0x0008a80000000c00 */
[----:B------:R4:W2:Y:S04]  /*d920*/  @P0 LDS.128 R156, [R0+0x10] ;  /* 0x00001000009c0984 */ /* 0x0008a80000000c00 */
[----:B------:R4:W2:Y:S01]  /*d930*/  @P0 LDS.128 R144, [R0+0x1010] ;  /* 0x0010100000900984 */ /* 0x0008a20000000c00 */
[C---:B------:R-:W-:Y:S04]  /*d940*/  ISETP.NE.AND P0, PT, R137.reuse, 0x4, PT ;  /* 0x000000048900780c */ /* 0x040fe80003f05270 */
[----:B-1----:R-:W-:Y:S02]  /*d950*/  SEL R5, RZ, 0x1, P0 ;  /* 0x00000001ff057807 */ /* 0x002fe40000000000 */
[----:B------:R-:W-:Y:S02]  /*d960*/  SEL R137, R137, RZ, P0 ;  /* 0x000000ff89897207 */ /* 0x000fe40000000000 */
[----:B------:R-:W-:Y:S02]  /*d970*/  LOP3.LUT R16, R16, R5, RZ, 0x3c, !PT ;  /* 0x0000000510107212 */ /* 0x000fe400078e3cff */
.L_x_144:
[----:B------:R-:W-:Y:S05]  /*d980*/  BSYNC B1 ;  /* 0x0000000000017941 */ /* 0x000fea0003800000 */
.L_x_143:
[----:B------:R-:W-:Y:S11]  /*d990*/  ISETP.NE.AND P0, PT, R189, R18, PT ;  /* 0x00000012bd00720c */ /* 0x000ff60003f05270 */
[----:B------:R-:W-:Y:S02]  /*d9a0*/  @!UPT UIADD3 URZ, UPT, UPT, URZ, URZ, URZ ;  /* 0x000000fffffff290 */ /* 0x000fe4000fffe0ff */
[----:B------:R-:W-:Y:S05]  /*d9b0*/  @P0 BRA `(.L_x_148) ;  /* 0x0000000000bc0947 */ /* 0x000fea0003800000 */
[----:B------:R-:W-:Y:S11]  /*d9c0*/  LOP3.LUT P0, RZ, R10, 0x3, R177, 0x48, !PT ;  /* 0x000000030aff7812 */ /* 0x000ff600078048b1 */
[----:B------:R-:W-:Y:S02]  /*d9d0*/  @!UPT UIADD3 URZ, UPT, UPT, URZ, URZ, URZ ;  /* 0x000000fffffff290 */ /* 0x000fe4000fffe0ff */
[----:B------:R-:W-:Y:S05]  /*d9e0*/  @!P0 BRA `(.L_x_149) ;  /* 0x0000000000408947 */ /* 0x000fea0003800000 */
[----:B------:R-:W1:Y:S01]  /*d9f0*/  LDCU.64 UR8, c[0x4][0x70] ;  /* 0x01000e00ff0877ac */ /* 0x000e620008000a00 */
[----:B--2---:R-:W-:Y:S01]  /*da00*/  MOV R15, 0x0 ;  /* 0x00000000000f7802 */ /* 0x004fe20000000f00 */
[----:B------:R-:W-:Y:S02]  /*da10*/  HFMA2 R12, -RZ, RZ, 0, 5.9604644775390625e-08 ;  /* 0x00000001ff0c7431 */ /* 0x000fe400000001ff */
[----:B------:R-:W-:Y:S02]  /*da20*/  IMAD.MOV.U32 R8, RZ, RZ, 0x192 ;  /* 0x00000192ff087424 */ /* 0x000fe400078e00ff */
[----:B------:R-:W-:Y:S01]  /*da30*/  IMAD.MOV.U32 R13, RZ, RZ, RZ ;  /* 0x000000ffff0d7224 */ /* 0x000fe200078e00ff */
[----:B------:R-:W2:Y:S01]  /*da40*/  LDCU.64 UR6, c[0x4][0x78] ;  /* 0x01000f00ff0677ac */ /* 0x000ea20008000a00 */
[----:B------:R-:W3:Y:S01]  /*da50*/  LDC.64 R14, c[0x4][R15] ;  /* 0x010000000f0e7b82 */ /* 0x000ee20000000a00 */
[----:B------:R-:W5:Y:S01]  /*da60*/  LDCU.64 UR4, c[0x4][0x10] ;  /* 0x01000200ff0477ac */ /* 0x000f620008000a00 */
[----:B-1----:R-:W-:Y:S01]  /*da70*/  MOV R5, UR9 ;  /* 0x0000000900057c02 */ /* 0x002fe20008000f00 */
[----:B----4-:R-:W-:Y:S01]  /*da80*/  IMAD.U32 R4, RZ, RZ, UR8 ;  /* 0x00000008ff047e24 */ /* 0x010fe2000f8e00ff */
[----:B--2---:R-:W-:Y:S01]  /*da90*/  MOV R7, UR7 ;  /* 0x0000000700077c02 */ /* 0x004fe20008000f00 */
[----:B------:R-:W-:Y:S01]  /*daa0*/  IMAD.U32 R6, RZ, RZ, UR6 ;  /* 0x00000006ff067e24 */ /* 0x000fe2000f8e00ff */
[----:B-----5:R-:W-:Y:S01]  /*dab0*/  MOV R11, UR5 ;  /* 0x00000005000b7c02 */ /* 0x020fe20008000f00 */
[----:B------:R-:W-:Y:S02]  /*dac0*/  IMAD.U32 R10, RZ, RZ, UR4 ;  /* 0x00000004ff0a7e24 */ /* 0x000fe4000f8e00ff */
[----:B------:R-:W-:Y:S07]  /*dad0*/  LEPC R20, `(.L_x_149) ;  /* 0x000000001014794e */ /* 0x000fee0000000000 */
[----:B---3--:R-:W-:Y:S05]  /*dae0*/  CALL.ABS.NOINC R14 ;  /* 0x000000000e007343 */ /* 0x008fea0003c00000 */
.L_x_149:
[----:B------:R-:W-:Y:S05]  /*daf0*/  WARPSYNC.ALL ;  /* 0x0000000000007948 */ /* 0x000fea0003800000 */
[C---:B------:R-:W-:Y:S01]  /*db00*/  R2UR UR4, R17.reuse ;  /* 0x00000000110472ca */ /* 0x040fe200000e0000 */
[----:B----4-:R-:W-:Y:S05]  /*db10*/  VIADD R0, R17, 0x80 ;  /* 0x0000008011007836 */ /* 0x010fea0000000000 */
[----:B------:R-:W-:Y:S04]  /*db20*/  SHF.R.U32.HI R0, RZ, 0x15, R0 ;  /* 0x00000015ff007819 */ /* 0x000fe80000011600 */
[----:B------:R-:W-:Y:S03]  /*db30*/  LOP3.LUT P0, RZ, R0, 0x3, R177, 0x48, !PT ;  /* 0x0000000300ff7812 */ /* 0x000fe600078048b1 */
[----:B------:R-:W1:Y:S10]  /*db40*/  LDTM.x32 R24, tmem[UR4] ;  /* 0x00000004001879ee */ /* 0x000e7400082c0000 */
[----:B-1----:R-:W-:Y:S05]  /*db50*/  @!P0 BRA `(.L_x_150) ;  /* 0x0000000000408947 */ /* 0x002fea0003800000 */
[----:B------:R-:W1:Y:S01]  /*db60*/  LDCU.64 UR8, c[0x4][0x70] ;  /* 0x01000e00ff0877ac */ /* 0x000e620008000a00 */
[----:B--2---:R-:W-:Y:S01]  /*db70*/  MOV R15, 0x0 ;  /* 0x00000000000f7802 */ /* 0x004fe20000000f00 */
[----:B------:R-:W-:Y:S02]  /*db80*/  HFMA2 R12, -RZ, RZ, 0, 5.9604644775390625e-08 ;  /* 0x00000001ff0c7431 */ /* 0x000fe400000001ff */
[----:B------:R-:W-:Y:S02]  /*db90*/  IMAD.MOV.U32 R8, RZ, RZ, 0x192 ;  /* 0x00000192ff087424 */ /* 0x000fe400078e00ff */
[----:B------:R-:W-:Y:S01]  /*dba0*/  IMAD.MOV.U32 R13, RZ, RZ, RZ ;  /* 0x000000ffff0d7224 */ /* 0x000fe200078e00ff */
[----:B------:R-:W2:Y:S01]  /*dbb0*/  LDCU.64 UR6, c[0x4][0x78] ;  /* 0x01000f00ff0677ac */ /* 0x000ea20008000a00 */
[----:B------:R-:W4:Y:S01]  /*dbc0*/  LDC.64 R14, c[0x4][R15] ;  /* 0x010000000f0e7b82 */ /* 0x000f220000000a00 */
        /* <DEDUP_REMOVED lines=9> */
.L_x_150:
[----:B------:R-:W-:Y:S05]  /*dc60*/  WARPSYNC.ALL ;  /* 0x0000000000007948 */ /* 0x000fea0003800000 */
[----:B------:R-:W-:Y:S11]  /*dc70*/  R2UR UR4, R17 ;  /* 0x00000000110472ca */ /* 0x000ff600000e0000 */
[----:B------:R-:W-:Y:S02]  /*dc80*/  @!UPT UIADD3 URZ, UPT, UPT, URZ, URZ, URZ ;  /* 0x000000fffffff290 */ /* 0x000fe4000fffe0ff */
[----:B------:R-:W1:Y:S02]  /*dc90*/  LDTM.x32 R56, tmem[UR4+0x80] ;  /* 0x00008004003879ee */ /* 0x000e6400082c0000 */
[----:B-1----:R-:W-:Y:S01]  /*dca0*/  NOP ;  /* 0x0000000000007918 */ /* 0x002fe20000000000 */
.L_x_148:
[----:B--2-4-:R-:W-:Y:S01]  /*dcb0*/  SHF.L.U32 R4, R168, 0x10, RZ ;  /* 0x00000010a8047819 */ /* 0x014fe200000006ff */
        /* <DEDUP_REMOVED lines=39> */
[----:B------:R1:W-:Y:S01]  /*df30*/  @!P1 STS.128 [R188], R20 ;  /* 0x00000014bc009388 */ /* 0x0003e20000000c00 */
        /* <DEDUP_REMOVED lines=15> */
[----:B------:R-:W-:Y:S01]  /*e030*/  SHF.L.U32 R3, R160, 0x10, RZ ;  /* 0x00000010a0037819 */ /* 0x000fe200000006ff */
        /* <DEDUP_REMOVED lines=194> */
[----:B------:R-:W-:Y:S01]  /*ec60*/  UIADD3 UR4, UPT, UPT, UR44, 0x200, URZ ;  /* 0x000002002c047890 */ /* 0x000fe2000fffe0ff */
[----:B------:R-:W-:Y:S01]  /*ec70*/  UMOV UR51, UR60 ;  /* 0x0000003c00337c82 */ /* 0x000fe20008000000 */
[----:B------:R-:W-:Y:S02]  /*ec80*/  UIADD3 UR9, UPT, UPT, UR49, 0x80, URZ ;  /* 0x0000008031097890 */ /* 0x000fe4000fffe0ff */
[----:B------:R-:W-:Y:S02]  /*ec90*/  UIADD3 UR8, UPT, UPT, UR44, 0x1200, URZ ;  /* 0x000012002c087890 */ /* 0x000fe4000fffe0ff */
[----:B------:R-:W-:Y:S01]  /*eca0*/  MOV R181, UR4 ;  /* 0x0000000400b57c02 */ /* 0x000fe20008000f00 */
[----:B------:R-:W-:Y:S01]  /*ecb0*/  UIADD3 UR4, UP0, UPT, UR54, 0xa80, URZ ;  /* 0x00000a8036047890 */ /* 0x000fe2000ff1e0ff */
[----:B------:R-:W-:Y:S02]  /*ecc0*/  UMOV UR10, UR50 ;  /* 0x00000032000a7c82 */ /* 0x000fe40008000000 */
[----:B------:R-:W-:Y:S01]  /*ecd0*/  R2UR UR48, R181 ;  /* 0x00000000b53072ca */ /* 0x000fe200000e0000 */
[----:B------:R-:W-:Y:S01]  /*ece0*/  UIADD3.X UR5, UPT, UPT, URZ, UR55, URZ, UP0, !UPT ;  /* 0x00000037ff057290 */ /* 0x000fe200087fe4ff */
[----:B------:R-:W-:Y:S11]  /*ecf0*/  UMOV UR11, UR60 ;  /* 0x0000003c000b7c82 */ /* 0x000ff60008000000 */
[----:B------:R1:W-:Y:S01]  /*ed00*/  UTMASTG.3D [UR48], [UR4] ;  /* 0x00000030040073b5 */ /* 0x0003e20008010000 */
[----:B------:R1:W-:Y:S01]  /*ed10*/  UTMASTG.3D [UR8], [UR4] ;  /* 0x00000008040073b5 */ /* 0x0003e20008010000 */
[----:B------:R0:W-:Y:S01]  /*ed20*/  UTMACMDFLUSH ;  /* 0x00000000000079b7 */ /* 0x0001e20000000000 */
[----:B-1----:R-:W-:Y:S04]  /*ed30*/  DEPBAR.LE SB0, 0x1 ;  /* 0x000080400000791a */ /* 0x002fe80000000000 */
.L_x_152:
[----:B------:R-:W-:Y:S05]  /*ed40*/  BSYNC.RECONVERGENT B0 ;  /* 0x0000000000007941 */ /* 0x000fea0003800200 */
.L_x_151:
[----:B------:R-:W-:Y:S01]  /*ed50*/  BAR.SYNC.DEFER_BLOCKING 0x1, 0x80 ;  /* 0x0042000000007b1d */ /* 0x000fe20000010000 */
[----:B------:R-:W-:Y:S04]  /*ed60*/  UIADD3 UR4, UPT, UPT, UR36, 0x1, URZ ;  /* 0x0000000124047890 */ /* 0x000fe8000fffe0ff */
[----:B------:R-:W-:Y:S04]  /*ed70*/  UISETP.NE.AND UP0, UPT, UR4, 0x4, UPT ;  /* 0x000000040400788c */ /* 0x000fe8000bf05270 */
[----:B------:R-:W-:Y:S01]  /*ed80*/  USEL UR46, UR4, URZ, UP0 ;  /* 0x000000ff042e7287 */ /* 0x000fe20008000000 */
[----:B------:R1:W-:Y:S01]  /*ed90*/  @P2 SYNCS.ARRIVE.TRANS64.RED.A1T0 RZ, [R3+URZ], RZ ;  /* 0x000000ff03ff29a7 */ /* 0x0003e200081004ff */
[----:B------:R-:W-:Y:S01]  /*eda0*/  BSSY B1, `(.L_x_153) ;  /* 0x000001f000017945 */ /* 0x000fe20003800000 */
[----:B------:R-:W4:Y:S02]  /*edb0*/  @P2 SYNCS.PHASECHK.TRANS64.TRYWAIT P0, [R8+URZ+0x10], R5 ;  /* 0x00001005080025a7 */ /* 0x000f2400080011ff */
        /* <DEDUP_REMOVED lines=13> */
.L_x_156:
[----:B------:R-:W-:Y:S05]  /*ee90*/  BSYNC B0 ;  /* 0x0000000000007941 */ /* 0x000fea0003800000 */
.L_x_155:
        /* <DEDUP_REMOVED lines=15> */
.L_x_154:
[----:B------:R-:W-:Y:S05]  /*ef90*/  BSYNC B1 ;  /* 0x0000000000017941 */ /* 0x000fea0003800000 */
.L_x_153:
[----:B------:R-:W-:Y:S05]  /*efa0*/  VIADD R17, R17, 0x400000 ;  /* 0x0040000011117836 */ /* 0x000fea0000000000 */
[----:B----4-:R-:W-:Y:S04]  /*efb0*/  SHF.R.U32.HI R0, RZ, 0x15, R17 ;  /* 0x00000015ff007819 */ /* 0x010fe80000011611 */
        /* <DEDUP_REMOVED lines=23> */
.L_x_159:
        /* <DEDUP_REMOVED lines=23> */
.L_x_160:
[----:B------:R-:W-:Y:S05]  /*f2a0*/  WARPSYNC.ALL ;  /* 0x0000000000007948 */ /* 0x000fea0003800000 */
[----:B------:R-:W-:Y:S11]  /*f2b0*/  R2UR UR4, R17 ;  /* 0x00000000110472ca */ /* 0x000ff600000e0000 */
[----:B------:R-:W-:Y:S02]  /*f2c0*/  @!UPT UIADD3 URZ, UPT, UPT, URZ, URZ, URZ ;  /* 0x000000fffffff290 */ /* 0x000fe4000fffe0ff */
[----:B------:R-:W1:Y:S02]  /*f2d0*/  LDTM.x32 R56, tmem[UR4+0x80] ;  /* 0x00008004003879ee */ /* 0x000e6400082c0000 */
[----:B-1----:R-:W-:Y:S01]  /*f2e0*/  NOP ;  /* 0x0000000000007918 */ /* 0x002fe20000000000 */
.L_x_158:
        /* <DEDUP_REMOVED lines=235> */
[----:B------:R-:W-:Y:S01]  /*101a0*/  @P2 SHF.L.U32 R5, R16, 0x1f, RZ ;  /* 0x0000001f10052819 */ /* 0x000fe200000006ff */
        /* <DEDUP_REMOVED lines=29> */
.L_x_162:
[----:B------:R-:W-:Y:S05]  /*10380*/  BSYNC.RECONVERGENT B0 ;  /* 0x0000000000007941 */ /* 0x000fea0003800200 */
.L_x_161:
[----:B------:R-:W-:Y:S01]  /*10390*/  BAR.SYNC.DEFER_BLOCKING 0x1, 0x80 ;  /* 0x0042000000007b1d */ /* 0x000fe20000010000 */
[----:B------:R-:W-:Y:S02]  /*103a0*/  UISETP.NE.AND UP0, UPT, UR43, URZ, UPT ;  /* 0x000000ff2b00728c */ /* 0x000fe4000bf05270 */
[----:B------:R-:W-:Y:S02]  /*103b0*/  UIADD3 UR5, UPT, UPT, UR46, 0x1, URZ ;  /* 0x000000012e057890 */ /* 0x000fe4000fffe0ff */
[----:B------:R-:W-:Y:S02]  /*103c0*/  USEL UR4, URZ, 0x60, !UP0 ;  /* 0x00000060ff047887 */ /* 0x000fe4000c000000 */
[----:B------:R-:W-:Y:S02]  /*103d0*/  UISETP.NE.AND UP0, UPT, UR5, 0x4, UPT ;  /* 0x000000040500788c */ /* 0x000fe4000bf05270 */
[----:B------:R-:W-:Y:S02]  /*103e0*/  UIADD3 UR49, UPT, UPT, UR47, UR4, URZ ;  /* 0x000000042f317290 */ /* 0x000fe4000fffe0ff */
[----:B------:R-:W-:Y:S01]  /*103f0*/  VIADD R131, R131, UR4 ;  /* 0x0000000483837c36 */ /* 0x000fe20008000000 */
[----:B------:R-:W-:Y:S04]  /*10400*/  USEL UR36, UR5, URZ, UP0 ;  /* 0x000000ff05247287 */ /* 0x000fe80008000000 */
[----:B------:R-:W-:Y:S04]  /*10410*/  SHF.R.U32.HI R10, RZ, 0x15, R131 ;  /* 0x00000015ff0a7819 */ /* 0x000fe80000011683 */
[----:B------:R-:W-:Y:S01]  /*10420*/  LOP3.LUT R18, R10, 0x3, RZ, 0xc0, !PT ;  /* 0x000000030a127812 */ /* 0x000fe200078ec0ff */
        /* <DEDUP_REMOVED lines=16> */
.L_x_166:
[----:B------:R-:W-:Y:S05]  /*10530*/  BSYNC B0 ;  /* 0x0000000000007941 */ /* 0x000fea0003800000 */
.L_x_165:
        /* <DEDUP_REMOVED lines=15> */
.L_x_164:
[----:B------:R-:W-:Y:S05]  /*10630*/  BSYNC B1 ;  /* 0x0000000000017941 */ /* 0x000fea0003800000 */
.L_x_163:
        /* <DEDUP_REMOVED lines=9> */
[----:B----4-:R-:W-:Y:S02]  /*106d0*/  IMAD.MOV.U32 R8, RZ, RZ, 0x192 ;  /* 0x00000192ff087424 */ /* 0x010fe400078e00ff */
        /* <DEDUP_REMOVED lines=12> */
.L_x_169:
        /* <DEDUP_REMOVED lines=23> */
.L_x_170:
[----:B------:R-:W-:Y:S05]  /*10910*/  WARPSYNC.ALL ;  /* 0x0000000000007948 */ /* 0x000fea0003800000 */
[----:B------:R-:W-:Y:S11]  /*10920*/  R2UR UR4, R131 ;  /* 0x00000000830472ca */ /* 0x000ff600000e0000 */
[----:B------:R-:W-:Y:S02]  /*10930*/  @!UPT UIADD3 URZ, UPT, UPT, URZ, URZ, URZ ;  /* 0x000000fffffff290 */ /* 0x000fe4000fffe0ff */
[----:B------:R-:W1:Y:S02]  /*10940*/  LDTM.x32 R56, tmem[UR4+0x80] ;  /* 0x00008004003879ee */ /* 0x000e6400082c0000 */
[----:B-1----:R-:W-:Y:S01]  /*10950*/  NOP ;  /* 0x0000000000007918 */ /* 0x002fe20000000000 */
.L_x_168:
        /* <DEDUP_REMOVED lines=263> */
.L_x_172:
[----:B------:R-:W-:Y:S05]  /*119d0*/  BSYNC.RECONVERGENT B0 ;  /* 0x0000000000007941 */ /* 0x000fea0003800200 */
.L_x_171:
        /* <DEDUP_REMOVED lines=14> */
[----:B------:R-:W-:Y:S01]  /*11ac0*/  @P1 IADD3 R6, PT, PT, R197, R4, RZ ;  /* 0x00000004c5061210 */ /* 0x000fe20007ffe0ff */
[----:B------:R-:W-:Y:S06]  /*11ad0*/  @P0 BRA `(.L_x_176) ;  /* 0x00000000000c0947 */ /* 0x000fec0003800000 */
[----:B------:R-:W-:Y:S04]  /*11ae0*/  SHF.L.U32 R3, R16, 0x1f, RZ ;  /* 0x0000001f10037819 */ /* 0x000fe800000006ff */
[----:B------:R-:W1:Y:S02]  /*11af0*/  SYNCS.PHASECHK.TRANS64.TRYWAIT P0, [R0+URZ+0x10], R3 ;  /* 0x00001003000075a7 */ /* 0x000e6400080011ff */
[----:B-1----:R-:W-:Y:S05]  /*11b00*/  @!P0 BRA `(.L_x_177) ;  /* 0x0000002400048947 */ /* 0x002fea0003800000 */
.L_x_176:
[----:B------:R-:W-:Y:S05]  /*11b10*/  BSYNC B0 ;  /* 0x0000000000007941 */ /* 0x000fea0003800000 */
.L_x_175:
[----:B------:R-:W-:Y:S11]  /*11b20*/  ISETP.NE.AND P0, PT, R199, RZ, PT ;  /* 0x000000ffc700720c */ /* 0x000ff60003f05270 */
[----:B------:R-:W-:Y:S02]  /*11b30*/  @!UPT UIADD3 URZ, UPT, UPT, URZ, URZ, URZ ;  /* 0x000000fffffff290 */ /* 0x000fe4000fffe0ff */
[----:B------:R4:W2:Y:S01]  /*11b40*/  @P0 LDS.128 R168, [R4] ;  /* 0x0000000004a80984 */ /* 0x0008a20000000c00 */
[----:B-1----:R-:W-:Y:S03]  /*11b50*/  @P0 IADD3 R0, PT, PT, R187, R6, RZ ;  /* 0x00000006bb000210 */ /* 0x002fe60007ffe0ff */
[----:B------:R4:W1:Y:S04]  /*11b60*/  @P0 LDS.128 R152, [R4+0x1000] ;  /* 0x0010000004980984 */ /* 0x0008680000000c00 */
[----:B------:R4:W1:Y:S04]  /*11b70*/  @P0 LDS.128 R160, [R139+0x20] ;  /* 0x000020008ba00984 */ /* 0x0008680000000c00 */
[----:B------:R4:W1:Y:S04]  /*11b80*/  @P0 LDS.128 R140, [R139+0x1020] ;  /* 0x001020008b8c0984 */ /* 0x0008680000000c00 */
[----:B------:R4:W1:Y:S04]  /*11b90*/  @P0 LDS.128 R164, [R6+0x10] ;  /* 0x0000100006a40984 */ /* 0x0008680000000c00 */
[----:B------:R4:W1:Y:S04]  /*11ba0*/  @P0 LDS.128 R148, [R6+0x1010] ;  /* 0x0010100006940984 */ /* 0x0008680000000c00 */
[----:B------:R4:W1:Y:S04]  /*11bb0*/  @P0 LDS.128 R156, [R0+0x10] ;  /* 0x00001000009c0984 */ /* 0x0008680000000c00 */
[----:B------:R4:W1:Y:S02]  /*11bc0*/  @P0 LDS.128 R144, [R0+0x1010] ;  /* 0x0010100000900984 */ /* 0x0008640000000c00 */
.L_x_174:
[----:B------:R-:W-:Y:S05]  /*11bd0*/  BSYNC B1 ;  /* 0x0000000000017941 */ /* 0x000fea0003800000 */
.L_x_173:
        /* <DEDUP_REMOVED lines=9> */
[----:B------:R-:W4:Y:S01]  /*11c70*/  LDCU.64 UR8, c[0x4][0x70] ;  /* 0x01000e00ff0877ac */ /* 0x000f220008000a00 */
[----:B--2---:R-:W-:Y:S01]  /*11c80*/  MOV R15, 0x0 ;  /* 0x00000000000f7802 */ /* 0x004fe20000000f00 */
[----:B------:R-:W-:Y:S02]  /*11c90*/  HFMA2 R12, -RZ, RZ, 0, 5.9604644775390625e-08 ;  /* 0x00000001ff0c7431 */ /* 0x000fe400000001ff */
[----:B------:R-:W-:Y:S02]  /*11ca0*/  IMAD.MOV.U32 R8, RZ, RZ, 0x192 ;  /* 0x00000192ff087424 */ /* 0x000fe400078e00ff */
[----:B------:R-:W-:Y:S01]  /*11cb0*/  IMAD.MOV.U32 R13, RZ, RZ, RZ ;  /* 0x000000ffff0d7224 */ /* 0x000fe200078e00ff */
[----:B------:R-:W2:Y:S01]  /*11cc0*/  LDCU.64 UR6, c[0x4][0x78] ;  /* 0x01000f00ff0677ac */ /* 0x000ea20008000a00 */
[----:B------:R-:W1:Y:S01]  /*11cd0*/  LDC.64 R14, c[0x4][R15] ;  /* 0x010000000f0e7b82 */ /* 0x000e620000000a00 */
[----:B------:R-:W5:Y:S01]  /*11ce0*/  LDCU.64 UR4, c[0x4][0x10] ;  /* 0x01000200ff0477ac */ /* 0x000f620008000a00 */
[----:B----4-:R-:W-:Y:S01]  /*11cf0*/  MOV R5, UR9 ;  /* 0x0000000900057c02 */ /* 0x010fe20008000f00 */
[----:B------:R-:W-:Y:S01]  /*11d00*/  IMAD.U32 R4, RZ, RZ, UR8 ;  /* 0x00000008ff047e24 */ /* 0x000fe2000f8e00ff */
[----:B--2---:R-:W-:Y:S01]  /*11d10*/  MOV R7, UR7 ;  /* 0x0000000700077c02 */ /* 0x004fe20008000f00 */
[----:B------:R-:W-:Y:S01]  /*11d20*/  IMAD.U32 R6, RZ, RZ, UR6 ;  /* 0x00000006ff067e24 */ /* 0x000fe2000f8e00ff */
[----:B-----5:R-:W-:Y:S01]  /*11d30*/  MOV R11, UR5 ;  /* 0x00000005000b7c02 */ /* 0x020fe20008000f00 */
[----:B------:R-:W-:Y:S02]  /*11d40*/  IMAD.U32 R10, RZ, RZ, UR4 ;  /* 0x00000004ff0a7e24 */ /* 0x000fe4000f8e00ff */
[----:B------:R-:W-:Y:S07]  /*11d50*/  LEPC R20, `(.L_x_179) ;  /* 0x000000001014794e */ /* 0x000fee0000000000 */
[----:B-1-3--:R-:W-:Y:S05]  /*11d60*/  CALL.ABS.NOINC R14 ;  /* 0x000000000e007343 */ /* 0x00afea0003c00000 */
.L_x_179:
        /* <DEDUP_REMOVED lines=23> */
.L_x_180:
[----:B------:R-:W-:Y:S05]  /*11ee0*/  WARPSYNC.ALL ;  /* 0x0000000000007948 */ /* 0x000fea0003800000 */
[----:B------:R-:W-:Y:S11]  /*11ef0*/  R2UR UR4, R131 ;  /* 0x00000000830472ca */ /* 0x000ff600000e0000 */
[----:B------:R-:W-:Y:S02]  /*11f00*/  @!UPT UIADD3 URZ, UPT, UPT, URZ, URZ, URZ ;  /* 0x000000fffffff290 */ /* 0x000fe4000fffe0ff */
[----:B------:R-:W4:Y:S02]  /*11f10*/  LDTM.x32 R56, tmem[UR4+0x80] ;  /* 0x00008004003879ee */ /* 0x000f2400082c0000 */
[----:B----4-:R-:W-:Y:S01]  /*11f20*/  NOP ;  /* 0x0000000000007918 */ /* 0x010fe20000000000 */
.L_x_178:
[----:B--2---:R-:W-:Y:S01]  /*11f30*/  SHF.L.U32 R6, R168, 0x10, RZ ;  /* 0x00000010a8067819 */ /* 0x004fe200000006ff */
[----:B------:R-:W-:Y:S01]  /*11f40*/  FMUL R0, R130, R24 ;  /* 0x0000001882007220 */ /* 0x000fe20000400000 */
[----:B------:R-:W-:Y:S01]  /*11f50*/  LOP3.LUT R8, R168, 0xffff0000, RZ, 0xc0, !PT ;  /* 0xffff0000a8087812 */ /* 0x000fe200078ec0ff */
[----:B------:R-:W-:Y:S01]  /*11f60*/  FMUL R3, R130, R25 ;  /* 0x0000001982037220 */ /* 0x000fe20000400000 */
[----:B------:R-:W-:Y:S01]  /*11f70*/  SHF.L.U32 R7, R169, 0x10, RZ ;  /* 0x00000010a9077819 */ /* 0x000fe200000006ff */
[----:B------:R-:W-:Y:S01]  /*11f80*/  FFMA R0, R133, R6, R0 ;  /* 0x0000000685007223 */ /* 0x000fe20000000000 */
[----:B------:R-:W-:Y:S01]  /*11f90*/  LOP3.LUT R88, R169, 0xffff0000, RZ, 0xc0, !PT ;  /* 0xffff0000a9587812 */ /* 0x000fe200078ec0ff */
[----:B------:R-:W-:Y:S01]  /*11fa0*/  FFMA R3, R133, R8, R3 ;  /* 0x0000000885037223 */ /* 0x000fe20000000003 */
[----:B------:R-:W-:Y:S01]  /*11fb0*/  SHF.L.U32 R89, R170, 0x10, RZ ;  /* 0x00000010aa597819 */ /* 0x000fe200000006ff */
[----:B------:R-:W-:Y:S01]  /*11fc0*/  FMUL R4, R130, R26 ;  /* 0x0000001a82047220 */ /* 0x000fe20000400000 */
[----:B------:R-:W-:Y:S01]  /*11fd0*/  LOP3.LUT R90, R170, 0xffff0000, RZ, 0xc0, !PT ;  /* 0xffff0000aa5a7812 */ /* 0x000fe200078ec0ff */
[C---:B------:R-:W-:Y:S01]  /*11fe0*/  FMUL R5, R130.reuse, R27 ;  /* 0x0000001b82057220 */ /* 0x040fe20000400000 */
[----:B------:R-:W-:Y:S01]  /*11ff0*/  SHF.L.U32 R91, R171, 0x10, RZ ;  /* 0x00000010ab5b7819 */ /* 0x000fe200000006ff */
[----:B------:R-:W-:Y:S01]  /*12000*/  FFMA R4, R133, R7, R4 ;  /* 0x0000000785047223 */ /* 0x000fe20000000004 */
[----:B------:R-:W-:Y:S01]  /*12010*/  LOP3.LUT R92, R171, 0xffff0000, RZ, 0xc0, !PT ;  /* 0xffff0000ab5c7812 */ /* 0x000fe200078ec0ff */
[----:B------:R-:W-:Y:S01]  /*12020*/  FFMA R5, R133, R88, R5 ;  /* 0x0000005885057223 */ /* 0x000fe20000000005 */
[----:B------:R-:W-:Y:S01]  /*12030*/  ISETP.NE.AND P1, PT, R189, R16, PT ;  /* 0x00000010bd00720c */ /* 0x000fe20003f25270 */
[----:B------:R-:W-:Y:S01]  /*12040*/  FMUL R6, R130, R28 ;  /* 0x0000001c82067220 */ /* 0x000fe20000400000 */
[----:B-1----:R-:W-:Y:S01]  /*12050*/  SHF.L.U32 R93, R164, 0x10, RZ ;  /* 0x00000010a45d7819 */ /* 0x002fe200000006ff */
[----:B------:R-:W-:Y:S01]  /*12060*/  FMUL R7, R130, R29 ;  /* 0x0000001d82077220 */ /* 0x000fe20000400000 */
[----:B------:R-:W-:Y:S01]  /*12070*/  LOP3.LUT R94, R164, 0xffff0000, RZ, 0xc0, !PT ;  /* 0xffff0000a45e7812 */ /* 0x000fe200078ec0ff */
        /* <DEDUP_REMOVED lines=27> */
[----:B------:R-:W-:Y:S01]  /*12230*/  F2FP.BF16.F32.PACK_AB R77, R5, R4 ;  /* 0x00000004054d723e */ /* 0x000fe200000010ff */
[C---:B------:R-:W-:Y:S01]  /*12240*/  FMUL R4, R130.reuse, R34 ;  /* 0x0000002282047220 */ /* 0x040fe20000400000 */
[----:B------:R-:W-:Y:S01]  /*12250*/  F2FP.BF16.F32.PACK_AB R32, R3, R0 ;  /* 0x000000000320723e */ /* 0x000fe200000010ff */
[C---:B------:R-:W-:Y:S01]  /*12260*/  FMUL R5, R130.reuse, R35 ;  /* 0x0000002382057220 */ /* 0x040fe20000400000 */
[C---:B------:R-:W-:Y:S01]  /*12270*/  SHF.L.U32 R107, R163.reuse, 0x10, RZ ;  /* 0x00000010a36b7819 */ /* 0x040fe200000006ff */
[C---:B------:R-:W-:Y:S01]  /*12280*/  FMUL R18, R130.reuse, R64 ;  /* 0x0000004082127220 */ /* 0x040fe20000400000 */
[----:B------:R-:W-:Y:S01]  /*12290*/  LOP3.LUT R108, R163, 0xffff0000, RZ, 0xc0, !PT ;  /* 0xffff0000a36c7812 */ /* 0x000fe200078ec0ff */
[C---:B------:R-:W-:Y:S01]  /*122a0*/  FMUL R64, R130.reuse, R78 ;  /* 0x0000004e82407220 */ /* 0x040fe20000400000 */
[----:B------:R-:W-:Y:S01]  /*122b0*/  F2FP.BF16.F32.PACK_AB R78, R7, R6 ;  /* 0x00000006074e723e */ /* 0x000fe200000010ff */
[----:B------:R-:W-:Y:S01]  /*122c0*/  FMUL R19, R130, R65 ;  /* 0x0000004182137220 */ /* 0x000fe20000400000 */
[----:B------:R-:W-:Y:S01]  /*122d0*/  SHF.L.U32 R109, R156, 0x10, RZ ;  /* 0x000000109c6d7819 */ /* 0x000fe200000006ff */
[C---:B------:R-:W-:Y:S01]  /*122e0*/  FMUL R65, R130.reuse, R79 ;  /* 0x0000004f82417220 */ /* 0x040fe20000400000 */
[----:B------:R-:W-:Y:S01]  /*122f0*/  F2FP.BF16.F32.PACK_AB R79, R9, R8 ;  /* 0x00000008094f723e */ /* 0x000fe200000010ff */
        /* <DEDUP_REMOVED lines=10> */
[----:B------:R-:W-:Y:S01]  /*123a0*/  FMUL R9, R130, R39 ;  /* 0x0000002782097220 */ /* 0x000fe20000400000 */
[----:B------:R-:W-:Y:S01]  /*123b0*/  SHF.L.U32 R115, R159, 0x10, RZ ;  /* 0x000000109f737819 */ /* 0x000fe200000006ff */
[----:B------:R-:W-:Y:S01]  /*123c0*/  FFMA R6, R133, R97, R6 ;  /* 0x0000006185067223 */ /* 0x000fe20000000006 */
[----:B------:R-:W-:Y:S01]  /*123d0*/  F2FP.BF16.F32.PACK_AB R33, R5, R4 ;  /* 0x000000040521723e */ /* 0x000fe200000010ff */
[----:B------:R-:W-:Y:S01]  /*123e0*/  FFMA R7, R133, R98, R7 ;  /* 0x0000006285077223 */ /* 0x000fe20000000007 */
[----:B------:R-:W-:Y:S01]  /*123f0*/  LOP3.LUT R116, R159, 0xffff0000, RZ, 0xc0, !PT ;  /* 0xffff00009f747812 */ /* 0x000fe200078ec0ff */
[C---:B------:R-:W-:Y:S01]  /*12400*/  FFMA R8, R133.reuse, R99, R8 ;  /* 0x0000006385087223 */ /* 0x040fe20000000008 */
[C---:B------:R-:W-:Y:S01]  /*12410*/  SHF.L.U32 R117, R152.reuse, 0x10, RZ ;  /* 0x0000001098757819 */ /* 0x040fe200000006ff */
[----:B------:R-:W-:Y:S01]  /*12420*/  FFMA R9, R133, R100, R9 ;  /* 0x0000006485097223 */ /* 0x000fe20000000009 */
[----:B------:R-:W-:Y:S01]  /*12430*/  F2FP.BF16.F32.PACK_AB R34, R7, R6 ;  /* 0x000000060722723e */ /* 0x000fe200000010ff */
[----:B------:R-:W-:Y:S01]  /*12440*/  @!P1 STS.128 [R188+0x6000], R76 ;  /* 0x0060004cbc009388 */ /* 0x000fe20000000c00 */
[----:B------:R-:W-:Y:S01]  /*12450*/  LOP3.LUT R118, R152, 0xffff0000, RZ, 0xc0, !PT ;  /* 0xffff000098767812 */ /* 0x000fe200078ec0ff */
[C---:B------:R-:W-:Y:S01]  /*12460*/  FMUL R0, R130.reuse, R40 ;  /* 0x0000002882007220 */ /* 0x040fe20000400000 */
[----:B------:R-:W-:Y:S01]  /*12470*/  F2FP.BF16.F32.PACK_AB R35, R9, R8 ;  /* 0x000000080923723e */ /* 0x000fe200000010ff */
[C---:B------:R-:W-:Y:S01]  /*12480*/  FMUL R3, R130.reuse, R41 ;  /* 0x0000002982037220 */ /* 0x040fe20000400000 */
[C---:B------:R-:W-:Y:S01]  /*12490*/  SHF.L.U32 R119, R153.reuse, 0x10, RZ ;  /* 0x0000001099777819 */ /* 0x040fe200000006ff */
[----:B------:R-:W-:Y:S01]  /*124a0*/  FMUL R4, R130, R42 ;  /* 0x0000002a82047220 */ /* 0x000fe20000400000 */
[----:B------:R-:W-:Y:S01]  /*124b0*/  LOP3.LUT R120, R153, 0xffff0000, RZ, 0xc0, !PT ;  /* 0xffff000099787812 */ /* 0x000fe200078ec0ff */
[----:B------:R1:W-:Y:S01]  /*124c0*/  @!P1 STS.128 [R198+0x6010], R32 ;  /* 0x00601020c6009388 */ /* 0x0003e20000000c00 */
[----:B------:R-:W-:Y:S01]  /*124d0*/  SHF.L.U32 R121, R154, 0x10, RZ ;  /* 0x000000109a797819 */ /* 0x000fe200000006ff */
[----:B------:R-:W-:Y:S01]  /*124e0*/  FMUL R5, R130, R43 ;  /* 0x0000002b82057220 */ /* 0x000fe20000400000 */
[----:B------:R-:W-:Y:S01]  /*124f0*/  LOP3.LUT R122, R154, 0xffff0000, RZ, 0xc0, !PT ;  /* 0xffff00009a7a7812 */ /* 0x000fe200078ec0ff */
[----:B------:R-:W-:Y:S01]  /*12500*/  FFMA R0, R133, R101, R0 ;  /* 0x0000006585007223 */ /* 0x000fe20000000000 */
[C---:B------:R-:W-:Y:S01]  /*12510*/  SHF.L.U32 R123, R155.reuse, 0x10, RZ ;  /* 0x000000109b7b7819 */ /* 0x040fe200000006ff */
[----:B------:R-:W-:Y:S01]  /*12520*/  FMUL R6, R130, R44 ;  /* 0x0000002c82067220 */ /* 0x000fe20000400000 */
[----:B------:R-:W-:Y:S01]  /*12530*/  LOP3.LUT R124, R155, 0xffff0000, RZ, 0xc0, !PT ;  /* 0xffff00009b7c7812 */ /* 0x000fe200078ec0ff */
[C---:B------:R-:W-:Y:S01]  /*12540*/  FFMA R3, R133.reuse, R102, R3 ;  /* 0x0000006685037223 */ /* 0x040fe20000000003 */
[----:B------:R-:W-:Y:S01]  /*12550*/  SHF.L.U32 R125, R148, 0x10, RZ ;  /* 0x00000010947d7819 */ /* 0x000fe200000006ff */
[----:B------:R-:W-:Y:S01]  /*12560*/  FMUL R7, R130, R45 ;  /* 0x0000002d82077220 */ /* 0x000fe20000400000 */
[----:B------:R-:W-:Y:S01]  /*12570*/  LOP3.LUT R126, R148, 0xffff0000, RZ, 0xc0, !PT ;  /* 0xffff0000947e7812 */ /* 0x000fe200078ec0ff */
[----:B------:R-:W-:Y:S01]  /*12580*/  FFMA R4, R133, R103, R4 ;  /* 0x0000006785047223 */ /* 0x000fe20000000004 */
[----:B------:R-:W-:Y:S01]  /*12590*/  F2FP.BF16.F32.PACK_AB R36, R3, R0 ;  /* 0x000000000324723e */ /* 0x000fe200000010ff */
[C---:B------:R-:W-:Y:S01]  /*125a0*/  FMUL R8, R130.reuse, R46 ;  /* 0x0000002e82087220 */ /* 0x040fe20000400000 */
[----:B------:R-:W-:Y:S01]  /*125b0*/  SHF.L.U32 R127, R149, 0x10, RZ ;  /* 0x00000010957f7819 */ /* 0x000fe200000006ff */
[----:B------:R-:W-:Y:S01]  /*125c0*/  FFMA R5, R133, R104, R5 ;  /* 0x0000006885057223 */ /* 0x000fe20000000005 */
[----:B------:R-:W-:Y:S01]  /*125d0*/  LOP3.LUT R128, R149, 0xffff0000, RZ, 0xc0, !PT ;  /* 0xffff000095807812 */ /* 0x000fe200078ec0ff */
[----:B------:R-:W-:Y:S01]  /*125e0*/  FMUL R9, R130, R47 ;  /* 0x0000002f82097220 */ /* 0x000fe20000400000 */
[C---:B------:R-:W-:Y:S01]  /*125f0*/  SHF.L.U32 R129, R150.reuse, 0x10, RZ ;  /* 0x0000001096817819 */ /* 0x040fe200000006ff */
[----:B------:R-:W-:Y:S01]  /*12600*/  FFMA R6, R133, R105, R6 ;  /* 0x0000006985067223 */ /* 0x000fe20000000006 */
[----:B------:R-:W-:Y:S01]  /*12610*/  F2FP.BF16.F32.PACK_AB R37, R5, R4 ;  /* 0x000000040525723e */ /* 0x000fe200000010ff */
[C---:B------:R-:W-:Y:S01]  /*12620*/  FFMA R7, R133.reuse, R106, R7 ;  /* 0x0000006a85077223 */ /* 0x040fe20000000007 */
[----:B------:R-:W-:Y:S01]  /*12630*/  LOP3.LUT R132, R150, 0xffff0000, RZ, 0xc0, !PT ;  /* 0xffff000096847812 */ /* 0x000fe200078ec0ff */
[----:B------:R-:W-:Y:S01]  /*12640*/  FFMA R8, R133, R107, R8 ;  /* 0x0000006b85087223 */ /* 0x000fe20000000008 */
[----:B------:R-:W-:Y:S01]  /*12650*/  SHF.L.U32 R131, R151, 0x10, RZ ;  /* 0x0000001097837819 */ /* 0x000fe200000006ff */
[----:B------:R-:W-:Y:S01]  /*12660*/  FFMA R9, R133, R108, R9 ;  /* 0x0000006c85097223 */ /* 0x000fe20000000009 */
[----:B------:R-:W-:Y:S01]  /*12670*/  F2FP.BF16.F32.PACK_AB R38, R7, R6 ;  /* 0x000000060726723e */ /* 0x000fe200000010ff */
[C---:B------:R-:W-:Y:S01]  /*12680*/  FMUL R0, R130.reuse, R48 ;  /* 0x0000003082007220 */ /* 0x040fe20000400000 */
[----:B------:R-:W-:Y:S01]  /*12690*/  LOP3.LUT R134, R151, 0xffff0000, RZ, 0xc0, !PT ;  /* 0xffff000097867812 */ /* 0x000fe200078ec0ff */
[C---:B------:R-:W-:Y:S01]  /*126a0*/  FMUL R3, R130.reuse, R49 ;  /* 0x0000003182037220 */ /* 0x040fe20000400000 */
[----:B------:R-:W-:Y:S01]  /*126b0*/  F2FP.BF16.F32.PACK_AB R39, R9, R8 ;  /* 0x000000080927723e */ /* 0x000fe200000010ff */
[----:B------:R-:W-:Y:S01]  /*126c0*/  FMUL R4, R130, R50 ;  /* 0x0000003282047220 */ /* 0x000fe20000400000 */
[----:B------:R-:W-:Y:S01]  /*126d0*/  SHF.L.U32 R135, R140, 0x10, RZ ;  /* 0x000000108c877819 */ /* 0x000fe200000006ff */
[----:B------:R-:W-:Y:S01]  /*126e0*/  FMUL R5, R130, R51 ;  /* 0x0000003382057220 */ /* 0x000fe20000400000 */
[----:B------:R-:W-:Y:S01]  /*126f0*/  LOP3.LUT R136, R140, 0xffff0000, RZ, 0xc0, !PT ;  /* 0xffff00008c887812 */ /* 0x000fe200078ec0ff */
[----:B------:R-:W-:Y:S01]  /*12700*/  FFMA R0, R133, R109, R0 ;  /* 0x0000006d85007223 */ /* 0x000fe20000000000 */
[C---:B------:R-:W-:Y:S01]  /*12710*/  SHF.L.U32 R137, R141.reuse, 0x10, RZ ;  /* 0x000000108d897819 */ /* 0x040fe200000006ff */
[----:B------:R-:W-:Y:S01]  /*12720*/  FMUL R6, R130, R52 ;  /* 0x0000003482067220 */ /* 0x000fe20000400000 */
[----:B------:R-:W-:Y:S01]  /*12730*/  LOP3.LUT R138, R141, 0xffff0000, RZ, 0xc0, !PT ;  /* 0xffff00008d8a7812 */ /* 0x000fe200078ec0ff */
[----:B------:R2:W-:Y:S01]  /*12740*/  @!P1 STS.128 [R196+0x6020], R36 ;  /* 0x00602024c4009388 */ /* 0x0005e20000000c00 */
[C---:B------:R-:W-:Y:S01]  /*12750*/  FFMA R3, R133.reuse, R110, R3 ;  /* 0x0000006e85037223 */ /* 0x040fe20000000003 */
[C---:B------:R-:W-:Y:S01]  /*12760*/  SHF.L.U32 R139, R142.reuse, 0x10, RZ ;  /* 0x000000108e8b7819 */ /* 0x040fe200000006ff */
[C---:B------:R-:W-:Y:S01]  /*12770*/  FFMA R4, R133.reuse, R111, R4 ;  /* 0x0000006f85047223 */ /* 0x040fe20000000004 */
[C---:B------:R-:W-:Y:S01]  /*12780*/  FFMA R5, R133.reuse, R112, R5 ;  /* 0x0000007085057223 */ /* 0x040fe20000000005 */
[----:B------:R-:W-:Y:S01]  /*12790*/  LOP3.LUT R140, R142, 0xffff0000, RZ, 0xc0, !PT ;  /* 0xffff00008e8c7812 */ /* 0x000fe200078ec0ff */
[----:B------:R-:W-:Y:S01]  /*127a0*/  FFMA R6, R133, R113, R6 ;  /* 0x0000007185067223 */ /* 0x000fe20000000006 */
[----:B-1----:R-:W-:Y:S01]  /*127b0*/  F2FP.BF16.F32.PACK_AB R32, R3, R0 ;  /* 0x000000000320723e */ /* 0x002fe200000010ff */
[C---:B------:R-:W-:Y:S01]  /*127c0*/  FMUL R7, R130.reuse, R53 ;  /* 0x0000003582077220 */ /* 0x040fe20000400000 */
[----:B------:R-:W-:Y:S01]  /*127d0*/  F2FP.BF16.F32.PACK_AB R33, R5, R4 ;  /* 0x000000040521723e */ /* 0x000fe200000010ff */
[C---:B------:R-:W-:Y:S01]  /*127e0*/  FMUL R8, R130.reuse, R54 ;  /* 0x0000003682087220 */ /* 0x040fe20000400000 */
[C---:B------:R-:W-:Y:S01]  /*127f0*/  FMUL R9, R130.reuse, R55 ;  /* 0x0000003782097220 */ /* 0x040fe20000400000 */
[----:B------:R-:W-:Y:S01]  /*12800*/  FFMA R7, R133, R114, R7 ;  /* 0x0000007285077223 */ /* 0x000fe20000000007 */
[C---:B------:R-:W-:Y:S01]  /*12810*/  FMUL R10, R130.reuse, R56 ;  /* 0x00000038820a7220 */ /* 0x040fe20000400000 */
[----:B------:R-:W-:Y:S01]  /*12820*/  SHF.L.U32 R141, R143, 0x10, RZ ;  /* 0x000000108f8d7819 */ /* 0x000fe200000006ff */
[C---:B------:R-:W-:Y:S01]  /*12830*/  FFMA R8, R133.reuse, R115, R8 ;  /* 0x0000007385087223 */ /* 0x040fe20000000008 */
[----:B------:R-:W-:Y:S01]  /*12840*/  FFMA R9, R133, R116, R9 ;  /* 0x0000007485097223 */ /* 0x000fe20000000009 */
[----:B------:R-:W-:Y:S01]  /*12850*/  F2FP.BF16.F32.PACK_AB R34, R7, R6 ;  /* 0x000000060722723e */ /* 0x000fe200000010ff */
[----:B------:R-:W-:Y:S01]  /*12860*/  FFMA R10, R133, R117, R10 ;  /* 0x00000075850a7223 */ /* 0x000fe2000000000a */
[C---:B------:R-:W-:Y:S01]  /*12870*/  FMUL R11, R130.reuse, R57 ;  /* 0x00000039820b7220 */ /* 0x040fe20000400000 */
[----:B------:R-:W-:Y:S01]  /*12880*/  LOP3.LUT R142, R143, 0xffff0000, RZ, 0xc0, !PT ;  /* 0xffff00008f8e7812 */ /* 0x000fe200078ec0ff */
[C---:B------:R-:W-:Y:S01]  /*12890*/  FMUL R12, R130.reuse, R58 ;  /* 0x0000003a820c7220 */ /* 0x040fe20000400000 */
[----:B------:R-:W-:Y:S01]  /*128a0*/  F2FP.BF16.F32.PACK_AB R35, R9, R8 ;  /* 0x000000080923723e */ /* 0x000fe200000010ff */
[----:B------:R-:W-:Y:S01]  /*128b0*/  FFMA R11, R133, R118, R11 ;  /* 0x00000076850b7223 */ /* 0x000fe2000000000b */
[C---:B------:R-:W-:Y:S01]  /*128c0*/  FMUL R13, R130.reuse, R59 ;  /* 0x0000003b820d7220 */ /* 0x040fe20000400000 */
[C---:B------:R-:W-:Y:S01]  /*128d0*/  FMUL R14, R130.reuse, R60 ;  /* 0x0000003c820e7220 */ /* 0x040fe20000400000 */
[----:B------:R-:W-:Y:S01]  /*128e0*/  FMUL R15, R130, R61 ;  /* 0x0000003d820f7220 */ /* 0x000fe20000400000 */
[----:B------:R2:W-:Y:S01]  /*128f0*/  @!P1 STS.128 [R195+0x6010], R32 ;  /* 0x00601020c3009388 */ /* 0x0005e20000000c00 */
[----:B------:R-:W-:Y:S01]  /*12900*/  F2FP.BF16.F32.PACK_AB R4, R11, R10 ;  /* 0x0000000a0b04723e */ /* 0x000fe200000010ff */
[C---:B------:R-:W-:Y:S01]  /*12910*/  FFMA R12, R133.reuse, R119, R12 ;  /* 0x00000077850c7223 */ /* 0x040fe2000000000c */
[C---:B------:R-:W-:Y:S01]  /*12920*/  SHF.L.U32 R25, R144.reuse, 0x10, RZ ;  /* 0x0000001090197819 */ /* 0x040fe200000006ff */
[C---:B------:R-:W-:Y:S01]  /*12930*/  FFMA R13, R133.reuse, R120, R13 ;  /* 0x00000078850d7223 */ /* 0x040fe2000000000d */
[C---:B------:R-:W-:Y:S01]  /*12940*/  FFMA R14, R133.reuse, R121, R14 ;  /* 0x00000079850e7223 */ /* 0x040fe2000000000e */
[----:B------:R-:W-:Y:S01]  /*12950*/  LOP3.LUT R24, R144, 0xffff0000, RZ, 0xc0, !PT ;  /* 0xffff000090187812 */ /* 0x000fe200078ec0ff */
[C---:B------:R-:W-:Y:S01]  /*12960*/  FFMA R15, R133.reuse, R122, R15 ;  /* 0x0000007a850f7223 */ /* 0x040fe2000000000f */
[C---:B------:R-:W-:Y:S01]  /*12970*/  FFMA R16, R133.reuse, R123, R16 ;  /* 0x0000007b85107223 */ /* 0x040fe20000000010 */
[C---:B------:R-:W-:Y:S01]  /*12980*/  FMUL R20, R130.reuse, R66 ;  /* 0x0000004282147220 */ /* 0x040fe20000400000 */
        /* <DEDUP_REMOVED lines=8> */
[----:B------:R-:W-:Y:S01]  /*12a10*/  FFMA R21, R133, R128, R21 ;  /* 0x0000008085157223 */ /* 0x000fe20000000015 */
[C---:B------:R-:W-:Y:S01]  /*12a20*/  FMUL R57, R130.reuse, R71 ;  /* 0x0000004782397220 */ /* 0x040fe20000400000 */
[----:B------:R-:W-:Y:S01]  /*12a30*/  F2FP.BF16.F32.PACK_AB R5, R13, R12 ;  /* 0x0000000c0d05723e */ /* 0x000fe200000010ff */
[----:B------:R-:W-:Y:S01]  /*12a40*/  FFMA R22, R133, R129, R22 ;  /* 0x0000008185167223 */ /* 0x000fe20000000016 */
[----:B------:R-:W-:Y:S01]  /*12a50*/  F2FP.BF16.F32.PACK_AB R6, R15, R14 ;  /* 0x0000000e0f06723e */ /* 0x000fe200000010ff */
[C---:B------:R-:W-:Y:S01]  /*12a60*/  FMUL R58, R130.reuse, R72 ;  /* 0x00000048823a7220 */ /* 0x040fe20000400000 */
[----:B------:R-:W-:Y:S01]  /*12a70*/  F2FP.BF16.F32.PACK_AB R7, R17, R16 ;  /* 0x000000101107723e */ /* 0x000fe200000010ff */
[C---:B------:R-:W-:Y:S01]  /*12a80*/  FFMA R23, R133.reuse, R132, R23 ;  /* 0x0000008485177223 */ /* 0x040fe20000000017 */
[C---:B------:R-:W-:Y:S01]  /*12a90*/  FMUL R59, R130.reuse, R73 ;  /* 0x00000049823b7220 */ /* 0x040fe20000400000 */
[----:B------:R-:W-:Y:S01]  /*12aa0*/  FFMA R56, R133, R131, R56 ;  /* 0x0000008385387223 */ /* 0x000fe20000000038 */
[C---:B------:R-:W-:Y:S01]  /*12ab0*/  FMUL R60, R130.reuse, R74 ;  /* 0x0000004a823c7220 */ /* 0x040fe20000400000 */
[----:B------:R2:W-:Y:S01]  /*12ac0*/  @!P1 STS.128 [R188+0x7000], R4 ;  /* 0x00700004bc009388 */ /* 0x0005e20000000c00 */
[----:B------:R-:W-:Y:S01]  /*12ad0*/  F2FP.BF16.F32.PACK_AB R8, R19, R18 ;  /* 0x000000121308723e */ /* 0x000fe200000010ff */
[C---:B------:R-:W-:Y:S01]  /*12ae0*/  FFMA R57, R133.reuse, R134, R57 ;  /* 0x0000008685397223 */ /* 0x040fe20000000039 */
[C---:B------:R-:W-:Y:S01]  /*12af0*/  FMUL R61, R130.reuse, R75 ;  /* 0x0000004b823d7220 */ /* 0x040fe20000400000 */
[C---:B------:R-:W-:Y:S01]  /*12b00*/  FFMA R58, R133.reuse, R135, R58 ;  /* 0x00000087853a7223 */ /* 0x040fe2000000003a */
[C---:B------:R-:W-:Y:S01]  /*12b10*/  FFMA R59, R133.reuse, R136, R59 ;  /* 0x00000088853b7223 */ /* 0x040fe2000000003b */
[C---:B------:R-:W-:Y:S01]  /*12b20*/  FFMA R60, R133.reuse, R137, R60 ;  /* 0x00000089853c7223 */ /* 0x040fe2000000003c */
[----:B------:R-:W-:Y:S01]  /*12b30*/  FFMA R61, R133, R138, R61 ;  /* 0x0000008a853d7223 */ /* 0x000fe2000000003d */
[----:B------:R-:W-:Y:S01]  /*12b40*/  F2FP.BF16.F32.PACK_AB R9, R21, R20 ;  /* 0x000000141509723e */ /* 0x000fe200000010ff */
[----:B------:R-:W-:Y:S01]  /*12b50*/  FFMA R62, R133, R139, R62 ;  /* 0x0000008b853e7223 */ /* 0x000fe2000000003e */
[----:B------:R-:W-:Y:S01]  /*12b60*/  F2FP.BF16.F32.PACK_AB R10, R23, R22 ;  /* 0x00000016170a723e */ /* 0x000fe200000010ff */
[C---:B------:R-:W-:Y:S01]  /*12b70*/  FMUL R66, R130.reuse, R80 ;  /* 0x0000005082427220 */ /* 0x040fe20000400000 */
[----:B------:R-:W-:Y:S01]  /*12b80*/  F2FP.BF16.F32.PACK_AB R11, R57, R56 ;  /* 0x00000038390b723e */ /* 0x000fe200000010ff */
[----:B------:R-:W-:Y:S01]  /*12b90*/  FFMA R63, R133, R140, R63 ;  /* 0x0000008c853f7223 */ /* 0x000fe2000000003f */
[C---:B------:R-:W-:Y:S01]  /*12ba0*/  FMUL R67, R130.reuse, R81 ;  /* 0x0000005182437220 */ /* 0x040fe20000400000 */
[----:B------:R-:W-:Y:S01]  /*12bb0*/  SHF.L.U32 R27, R145, 0x10, RZ ;  /* 0x00000010911b7819 */ /* 0x000fe200000006ff */
[----:B------:R-:W-:Y:S01]  /*12bc0*/  FFMA R64, R133, R141, R64 ;  /* 0x0000008d85407223 */ /* 0x000fe20000000040 */
[----:B------:R2:W-:Y:S01]  /*12bd0*/  @!P1 STS.128 [R198+0x7010], R8 ;  /* 0x00701008c6009388 */ /* 0x0005e20000000c00 */
[C---:B------:R-:W-:Y:S01]  /*12be0*/  FMUL R68, R130.reuse, R82 ;  /* 0x0000005282447220 */ /* 0x040fe20000400000 */
[----:B------:R-:W-:Y:S01]  /*12bf0*/  LOP3.LUT R26, R145, 0xffff0000, RZ, 0xc0, !PT ;  /* 0xffff0000911a7812 */ /* 0x000fe200078ec0ff */
[C---:B------:R-:W-:Y:S01]  /*12c00*/  FFMA R65, R133.reuse, R142, R65 ;  /* 0x0000008e85417223 */ /* 0x040fe20000000041 */
[----:B------:R-:W-:Y:S01]  /*12c10*/  FMUL R69, R130, R83 ;  /* 0x0000005382457220 */ /* 0x000fe20000400000 */
[----:B------:R-:W-:Y:S01]  /*12c20*/  SHF.L.U32 R29, R146, 0x10, RZ ;  /* 0x00000010921d7819 */ /* 0x000fe200000006ff */
[C---:B------:R-:W-:Y:S01]  /*12c30*/  FFMA R66, R133.reuse, R25, R66 ;  /* 0x0000001985427223 */ /* 0x040fe20000000042 */
[----:B------:R-:W-:Y:S01]  /*12c40*/  FMUL R70, R130, R84 ;  /* 0x0000005482467220 */ /* 0x000fe20000400000 */
[----:B------:R-:W-:Y:S01]  /*12c50*/  LOP3.LUT R28, R146, 0xffff0000, RZ, 0xc0, !PT ;  /* 0xffff0000921c7812 */ /* 0x000fe200078ec0ff */
[----:B------:R-:W-:Y:S01]  /*12c60*/  FFMA R67, R133, R24, R67 ;  /* 0x0000001885437223 */ /* 0x000fe20000000043 */
[C---:B------:R-:W-:Y:S01]  /*12c70*/  FMUL R71, R130.reuse, R85 ;  /* 0x0000005582477220 */ /* 0x040fe20000400000 */
[----:B------:R-:W-:Y:S01]  /*12c80*/  SHF.L.U32 R31, R147, 0x10, RZ ;  /* 0x00000010931f7819 */ /* 0x000fe200000006ff */
[----:B------:R-:W-:Y:S01]  /*12c90*/  FFMA R68, R133, R27, R68 ;  /* 0x0000001b85447223 */ /* 0x000fe20000000044 */
[C---:B------:R-:W-:Y:S01]  /*12ca0*/  FMUL R72, R130.reuse, R86 ;  /* 0x0000005682487220 */ /* 0x040fe20000400000 */
[----:B------:R-:W-:Y:S01]  /*12cb0*/  LOP3.LUT R30, R147, 0xffff0000, RZ, 0xc0, !PT ;  /* 0xffff0000931e7812 */ /* 0x000fe200078ec0ff */
[----:B------:R-:W-:Y:S01]  /*12cc0*/  FFMA R69, R133, R26, R69 ;  /* 0x0000001a85457223 */ /* 0x000fe20000000045 */
        /* <DEDUP_REMOVED lines=13> */
[----:B------:R-:W-:Y:S02]  /*12da0*/  F2FP.BF16.F32.PACK_AB R19, R73, R72 ;  /* 0x000000484913723e */ /* 0x000fe400000010ff */
[----:B------:R-:W-:Y:S03]  /*12db0*/  ISETP.NE.AND P0, PT, R189, RZ, PT ;  /* 0x000000ffbd00720c */ /* 0x000fe60003f05270 */
[----:B------:R2:W-:Y:S01]  /*12dc0*/  @!P1 STS.128 [R195+0x7010], R16 ;  /* 0x00701010c3009388 */ /* 0x0005e20000000c00 */
[----:B------:R-:W-:Y:S01]  /*12dd0*/  @!PT LDS RZ, [RZ] ;  /* 0x00000000fffff984 */ /* 0x000fe20000000800 */
[----:B------:R-:W-:Y:S01]  /*12de0*/  @!PT LDS RZ, [RZ] ;  /* 0x00000000fffff984 */ /* 0x000fe20000000800 */
[----:B------:R-:W-:Y:S01]  /*12df0*/  @!PT LDS RZ, [RZ] ;  /* 0x00000000fffff984 */ /* 0x000fe20000000800 */
[----:B------:R-:W-:Y:S01]  /*12e00*/  @!PT LDS RZ, [RZ] ;  /* 0x00000000fffff984 */ /* 0x000fe20000000800 */
[----:B------:R1:W-:Y:S07]  /*12e10*/  MEMBAR.ALL.CTA ;  /* 0x0000000000007992 */ /* 0x0003ee0000008000 */
[----:B-1----:R-:W1:Y:S01]  /*12e20*/  FENCE.VIEW.ASYNC.S ;  /* 0x00000000000073c6 */ /* 0x002e620000000000 */
[----:B------:R-:W-:Y:S05]  /*12e30*/  WARPSYNC.ALL ;  /* 0x0000000000007948 */ /* 0x000fea0003800000 */
[----:B------:R-:W-:Y:S01]  /*12e40*/  BSSY.RECONVERGENT B0, `(.L_x_181) ;  /* 0x0000011000007945 */ /* 0x000fe20003800200 */
        /* <DEDUP_REMOVED lines=16> */
.L_x_182:
[----:B------:R-:W-:Y:S05]  /*12f50*/  BSYNC.RECONVERGENT B0 ;  /* 0x0000000000007941 */ /* 0x000fea0003800200 */
.L_x_181:
[----:B------:R-:W-:Y:S01]  /*12f60*/  BAR.SYNC.DEFER_BLOCKING 0x1, 0x80 ;  /* 0x0042000000007b1d */ /* 0x000fe20000010000 */
[----:B------:R-:W-:Y:S09]  /*12f70*/  UISETP.NE.AND UP0, UPT, UR52, -0x8, UPT ;  /* 0xfffffff83400788c */ /* 0x000ff2000bf05270 */
[----:B------:R-:W-:Y:S05]  /*12f80*/  BRA.U !UP0, `(.L_x_183) ;  /* 0x0000000108247547 */ /* 0x000fea000b800000 */
[----:B------:R-:W-:Y:S01]  /*12f90*/  ISETP.NE.AND P0, PT, R194, RZ, PT ;  /* 0x000000ffc200720c */ /* 0x000fe20003f05270 */
[----:B------:R-:W-:Y:S01]  /*12fa0*/  IMAD.U32 R0, RZ, RZ, UR46 ;  /* 0x0000002eff007e24 */ /* 0x000fe2000f8e00ff */
[----:B------:R-:W-:Y:S04]  /*12fb0*/  UIADD3 UR4, UPT, UPT, UR46, 0x1, URZ ;  /* 0x000000012e047890 */ /* 0x000fe8000fffe0ff */
[----:B------:R-:W-:Y:S04]  /*12fc0*/  UISETP.NE.AND UP0, UPT, UR4, 0x4, UPT ;  /* 0x000000040400788c */ /* 0x000fe8000bf05270 */
[----:B------:R-:W-:Y:S03]  /*12fd0*/  USEL UR46, UR4, URZ, UP0 ;  /* 0x000000ff042e7287 */ /* 0x000fe60008000000 */
[----:B------:R-:W-:Y:S05]  /*12fe0*/  @P0 LEA R0, R0, UR44, 0x3 ;  /* 0x0000002c00000c11 */ /* 0x000fea000f8e18ff */
[----:B------:R-:W-:Y:S05]  /*12ff0*/  @P0 VIADD R3, R0, 0x30 ;  /* 0x0000003000030836 */ /* 0x000fea0000000000 */
[----:B------:R-:W-:Y:S04]  /*13000*/  @P0 PRMT R3, R200, 0x654, R3 ;  /* 0x00000654c8030816 */ /* 0x000fe80000000003 */
[----:B------:R1:W-:Y:S03]  /*13010*/  @P0 SYNCS.ARRIVE.TRANS64.RED.A1T0 RZ, [R3+URZ], RZ ;  /* 0x000000ff03ff09a7 */ /* 0x0003e600081004ff */
.L_x_183:
[----:B------:R-:W-:Y:S01]  /*13020*/  R2UR UR6, R193 ;  /* 0x00000000c10672ca */ /* 0x000fe200000e0000 */
[----:B------:R-:W-:Y:S01]  /*13030*/  UIADD3 UR52, UPT, UPT, UR52, 0x8, URZ ;  /* 0x0000000834347890 */ /* 0x000fe2000fffe0ff */
[----:B------:R-:W-:Y:S01]  /*13040*/  R2UR UR5, R178 ;  /* 0x00000000b20572ca */ /* 0x000fe200000e0000 */
[----:B------:R-:W-:Y:S01]  /*13050*/  ULOP3.LUT UR43, UR43, 0x1, URZ, 0x3c, !UPT ;  /* 0x000000012b2b7892 */ /* 0x000fe2000f8e3cff */
[----:B------:R-:W-:Y:S02]  /*13060*/  R2UR UR4, R179 ;  /* 0x00000000b30472ca */ /* 0x000fe400000e0000 */
[----:B------:R-:W-:Y:S02]  /*13070*/  R2UR UR60, R192 ;  /* 0x00000000c03c72ca */ /* 0x000fe400000e0000 */
[C---:B------:R-:W-:Y:S04]  /*13080*/  ISETP.NE.AND P0, PT, R183.reuse, 0x2, PT ;  /* 0x00000002b700780c */ /* 0x040fe80003f05270 */
[----:B-1----:R-:W-:Y:S01]  /*13090*/  SEL R3, RZ, 0x1, P0 ;  /* 0x00000001ff037807 */ /* 0x002fe20000000000 */
[----:B------:R-:W-:Y:S01]  /*130a0*/  UISETP.NE.AND UP0, UPT, UR6, URZ, UPT ;  /* 0x000000ff0600728c */ /* 0x000fe2000bf05270 */
[----:B------:R-:W-:Y:S01]  /*130b0*/  SEL R183, R183, RZ, P0 ;  /* 0x000000ffb7b77207 */ /* 0x000fe20000000000 */
[----:B------:R-:W-:Y:S01]  /*130c0*/  UIADD3 UR20, UPT, UPT, UR37, UR5, URZ ;  /* 0x0000000525147290 */ /* 0x000fe2000fffe0ff */
[----:B------:R-:W-:Y:S01]  /*130d0*/  LOP3.LUT R186, R186, R3, RZ, 0x3c, !PT ;  /* 0x00000003baba7212 */ /* 0x000fe200078e3cff */
[----:B------:R-:W-:Y:S05]  /*130e0*/  UIADD3 UR36, UPT, UPT, UR38, UR4, URZ ;  /* 0x0000000426247290 */ /* 0x000fea000fffe0ff */
[----:B------:R-:W-:Y:S07]  /*130f0*/  BRA.U UP0, `(.L_x_184) ;  /* 0xffffff3d00007547 */ /* 0x000fee000b83ffff */
[----:B------:R-:W-:Y:S01]  /*13100*/  R2UR UR4, R180 ;  /* 0x00000000b40472ca */ /* 0x000fe200000e0000 */
[----:B------:R-:W-:-:S12]  /*13110*/  SYNCS.ARRIVE.TRANS64.A1T0 RZ, [UR44+0xb0], RZ ;  /* 0x0000b0ffffff79a7 */ /* 0x000fd8000810002c */
[----:B------:R-:W-:-:S09]  /*13120*/  UISETP.NE.AND UP0, UPT, UR4, URZ, UPT ;  /* 0x000000ff0400728c */ /* 0x000fd2000bf05270 */
[----:B------:R-:W-:Y:S05]  /*13130*/  BRA.U !UP0, `(.L_x_185) ;  /* 0x0000000108487547 */ /* 0x000fea000b800000 */
[----:B------:R-:W1:Y:S02]  /*13140*/  LDCU.64 UR4, c[0x0][0xc90] ;  /* 0x00019200ff0477ac */ /* 0x000e640008000a00 */
[----:B-1----:R-:W-:-:S04]  /*13150*/  UISETP.NE.U32.AND UP0, UPT, UR4, URZ, UPT ;  /* 0x000000ff0400728c */ /* 0x002fc8000bf05070 */
[----:B------:R-:W-:-:S09]  /*13160*/  UISETP.NE.AND.EX UP0, UPT, UR5, URZ, UPT, UP0 ;  /* 0x000000ff0500728c */ /* 0x000fd2000bf05300 */
[----:B------:R-:W-:Y:S05]  /*13170*/  BRA.U UP0, `(.L_x_186) ;  /* 0x00000001000c7547 */ /* 0x000fea000b800000 */
[----:B------:R-:W-:-:S13]  /*13180*/  FSETP.NEU.AND P0, PT, R133, RZ, PT ;  /* 0x000000ff8500720b */ /* 0x000fda0003f0d000 */
[----:B------:R-:W-:Y:S05]  /*13190*/  @!P0 EXIT ;  /* 0x000000000000894d */ /* 0x000fea0003800000 */
[----:B------:R-:W-:Y:S05]  /*131a0*/  BRA `(.L_x_185) ;  /* 0x00000000002c7947 */ /* 0x000fea0003800000 */
.L_x_186:
[----:B------:R-:W-:Y:S01]  /*131b0*/  ISETP.NE.AND P0, PT, R182, RZ, PT ;  /* 0x000000ffb600720c */ /* 0x000fe20003f05270 */
[----:B------:R-:W-:-:S12]  /*131c0*/  BSSY.RECONVERGENT B0, `(.L_x_185) ;  /* 0x0000009000007945 */ /* 0x000fd80003800200 */
[----:B------:R-:W-:Y:S05]  /*131d0*/  @P0 BRA `(.L_x_187) ;  /* 0x0000000000140947 */ /* 0x000fea0003800000 */
[----:B------:R-:W1:Y:S02]  /*131e0*/  LDCU.64 UR4, c[0x0][0xc88] ;  /* 0x00019100ff0477ac */ /* 0x000e640008000a00 */
[----:B-1----:R-:W-:-:S04]  /*131f0*/  ISETP.NE.U32.AND P0, PT, RZ, UR4, PT ;  /* 0x00000004ff007c0c */ /* 0x002fc8000bf05070 */
[----:B------:R-:W-:-:S13]  /*13200*/  ISETP.NE.AND.EX P0, PT, RZ, UR5, PT, P0 ;  /* 0x00000005ff007c0c */ /* 0x000fda000bf05300 */
[----:B------:R-:W-:Y:S05]  /*13210*/  @!P0 EXIT ;  /* 0x000000000000894d */ /* 0x000fea0003800000 */
[----:B------:R-:W-:Y:S05]  /*13220*/  BRA `(.L_x_188) ;  /* 0x0000000000087947 */ /* 0x000fea0003800000 */
.L_x_187:
[----:B------:R-:W-:-:S13]  /*13230*/  FSETP.NEU.AND P0, PT, R133, RZ, PT ;  /* 0x000000ff8500720b */ /* 0x000fda0003f0d000 */
[----:B------:R-:W-:Y:S05]  /*13240*/  @!P0 EXIT ;  /* 0x000000000000894d */ /* 0x000fea0003800000 */
.L_x_188:
[----:B------:R-:W-:Y:S05]  /*13250*/  BSYNC.RECONVERGENT B0 ;  /* 0x0000000000007941 */ /* 0x000fea0003800200 */
.L_x_185:
[----:B------:R-:W1:Y:S01]  /*13260*/  S2UR UR5, SR_CgaCtaId ;  /* 0x00000000000579c3 */ /* 0x000e620000008800 */
[----:B------:R-:W-:Y:S01]  /*13270*/  ULEA UR4, UR46, UR44, 0x3 ;  /* 0x0000002c2e047291 */ /* 0x000fe2000f8e18ff */
[----:B------:R-:W-:-:S04]  /*13280*/  DEPBAR.LE SB0, 0x0 ;  /* 0x000080000000791a */ /* 0x000fc80000000000 */
[----:B------:R-:W-:-:S04]  /*13290*/  UIADD3 UR4, UPT, UPT, UR4, 0x30, URZ ;  /* 0x0000003004047890 */ /* 0x000fc8000fffe0ff */
[----:B-1----:R-:W-:-:S09]  /*132a0*/  UPRMT UR4, UR5, 0x654, UR4 ;  /* 0x0000065405047896 */ /* 0x002fd20008000004 */
[----:B------:R-:W-:Y:S01]  /*132b0*/  SYNCS.ARRIVE.TRANS64.RED.A1T0 RZ, [UR4], RZ ;  /* 0x000000ffffff79a7 */ /* 0x000fe20008100404 */
[----:B------:R-:W-:Y:S05]  /*132c0*/  EXIT ;  /* 0x000000000000794d */ /* 0x000fea0003800000 */
.L_x_24:
[----:B-1----:R1:W3:Y:S02]  /*132d0*/  SYNCS.PHASECHK.TRANS64.TRYWAIT P0, [R0+URZ+0xa0], R5 ;  /* 0x0000a005000075a7 */ /* 0x0022e400080011ff */
[----:B---3--:R-:W-:Y:S05]  /*132e0*/  @!P0 NANOSLEEP.SYNCS 0x989680 ;  /* 0x009896800000895d */ /* 0x008fea0003900000 */
[----:B------:R-:W3:Y:S02]  /*132f0*/  @!P0 SYNCS.PHASECHK.TRANS64 P0, [R0+URZ+0xa0], R5 ;  /* 0x0000a005000085a7 */ /* 0x000ee400080010ff */
[----:B---3--:R-:W-:Y:S05]  /*13300*/  @!P0 BRA `(.L_x_24) ;  /* 0xfffffffc00f08947 */ /* 0x008fea000383ffff */
[----:B------:R-:W-:Y:S05]  /*13310*/  BRA `(.L_x_189) ;  /* 0xfffffee800047947 */ /* 0x000fea000383ffff */
.L_x_27:
[----:B---3--:R-:W-:-:S07]  /*13320*/  MOV R0, UR57 ;  /* 0x0000003900007c02 */ /* 0x008fce0008000f00 */
.L_x_190:
[----:B---3--:R3:W4:Y:S02]  /*13330*/  SYNCS.PHASECHK.TRANS64.TRYWAIT P0, [R0+URZ+0x8], R3 ;  /* 0x00000803000075a7 */ /* 0x00872400080011ff */
[----:B----4-:R-:W-:Y:S05]  /*13340*/  @!P0 NANOSLEEP.SYNCS 0x989680 ;  /* 0x009896800000895d */ /* 0x010fea0003900000 */
[----:B------:R-:W4:Y:S02]  /*13350*/  @!P0 SYNCS.PHASECHK.TRANS64 P0, [R0+URZ+0x8], R3 ;  /* 0x00000803000085a7 */ /* 0x000f2400080010ff */
[----:B----4-:R-:W-:Y:S05]  /*13360*/  @!P0 BRA `(.L_x_190) ;  /* 0xfffffffc00f08947 */ /* 0x010fea000383ffff */
[----:B------:R-:W-:Y:S05]  /*13370*/  BRA `(.L_x_26) ;  /* 0xfffffee800387947 */ /* 0x000fea000383ffff */
.L_x_34:
[----:B--2---:R-:W-:-:S07]  /*13380*/  MOV R0, UR57 ;  /* 0x0000003900007c02 */ /* 0x004fce0008000f00 */
.L_x_191:
[----:B-1----:R1:W2:Y:S02]  /*13390*/  SYNCS.PHASECHK.TRANS64.TRYWAIT P0, [R0+URZ+0x8], R3 ;  /* 0x00000803000075a7 */ /* 0x0022a400080011ff */
[----:B--2---:R-:W-:Y:S05]  /*133a0*/  @!P0 NANOSLEEP.SYNCS 0x989680 ;  /* 0x009896800000895d */ /* 0x004fea0003900000 */
[----:B------:R-:W2:Y:S02]  /*133b0*/  @!P0 SYNCS.PHASECHK.TRANS64 P0, [R0+URZ+0x8], R3 ;  /* 0x00000803000085a7 */ /* 0x000ea400080010ff */
[----:B--2---:R-:W-:Y:S05]  /*133c0*/  @!P0 BRA `(.L_x_191) ;  /* 0xfffffffc00f08947 */ /* 0x004fea000383ffff */
[----:B------:R-:W-:Y:S05]  /*133d0*/  BRA `(.L_x_33) ;  /* 0xfffffeec003c7947 */ /* 0x000fea000383ffff */
.L_x_41:
[----:B-1----:R1:W2:Y:S02]  /*133e0*/  SYNCS.PHASECHK.TRANS64.TRYWAIT P0, [R3+URZ+0x60], R0 ;  /* 0x00006000030075a7 */ /* 0x0022a400080011ff */
[----:B--2---:R-:W-:Y:S05]  /*133f0*/  @!P0 NANOSLEEP.SYNCS 0x989680 ;  /* 0x009896800000895d */ /* 0x004fea0003900000 */
[----:B------:R-:W2:Y:S02]  /*13400*/  @!P0 SYNCS.PHASECHK.TRANS64 P0, [R3+URZ+0x60], R0 ;  /* 0x00006000030085a7 */ /* 0x000ea400080010ff */
[----:B--2---:R-:W-:Y:S05]  /*13410*/  @!P0 BRA `(.L_x_41) ;  /* 0xfffffffc00f08947 */ /* 0x004fea000383ffff */
[----:B------:R-:W-:Y:S05]  /*13420*/  BRA `(.L_x_192) ;  /* 0xfffffef0004c7947 */ /* 0x000fea000383ffff */
.L_x_47:
[----:B--2---:R2:W3:Y:S02]  /*13430*/  SYNCS.PHASECHK.TRANS64.TRYWAIT P0, [R0+URZ+0x90], R5 ;  /* 0x00009005000075a7 */ /* 0x0044e400080011ff */
[----:B---3--:R-:W-:Y:S05]  /*13440*/  @!P0 NANOSLEEP.SYNCS 0x989680 ;  /* 0x009896800000895d */ /* 0x008fea0003900000 */
[----:B------:R-:W3:Y:S02]  /*13450*/  @!P0 SYNCS.PHASECHK.TRANS64 P0, [R0+URZ+0x90], R5 ;  /* 0x00009005000085a7 */ /* 0x000ee400080010ff */
[----:B---3--:R-:W-:Y:S05]  /*13460*/  @!P0 BRA `(.L_x_47) ;  /* 0xfffffffc00f08947 */ /* 0x008fea000383ffff */
[----:B------:R-:W-:Y:S05]  /*13470*/  BRA `(.L_x_193) ;  /* 0xfffffef800487947 */ /* 0x000fea000383ffff */
.L_x_48:
[----:B------:R-:W-:-:S07]  /*13480*/  MOV R0, UR4 ;  /* 0x0000000400007c02 */ /* 0x000fce0008000f00 */
.L_x_194:
[----:B--2---:R2:W3:Y:S02]  /*13490*/  SYNCS.PHASECHK.TRANS64.TRYWAIT P0, [R0+URZ+0x70], R5 ;  /* 0x00007005000075a7 */ /* 0x0044e400080011ff */
[----:B---3--:R-:W-:Y:S05]  /*134a0*/  @!P0 NANOSLEEP.SYNCS 0x989680 ;  /* 0x009896800000895d */ /* 0x008fea0003900000 */
[----:B------:R-:W3:Y:S02]  /*134b0*/  @!P0 SYNCS.PHASECHK.TRANS64 P0, [R0+URZ+0x70], R5 ;  /* 0x00007005000085a7 */ /* 0x000ee400080010ff */
[----:B---3--:R-:W-:Y:S05]  /*134c0*/  @!P0 BRA `(.L_x_194) ;  /* 0xfffffffc00f08947 */ /* 0x008fea000383ffff */
[----:B------:R-:W-:Y:S05]  /*134d0*/  BRA `(.L_x_195) ;  /* 0xfffffef800587947 */ /* 0x000fea000383ffff */
.L_x_49:
[----:B--2---:R2:W3:Y:S02]  /*134e0*/  SYNCS.PHASECHK.TRANS64.TRYWAIT P1, [R0+URZ+0x60], R5 ;  /* 0x00006005000075a7 */ /* 0x0044e400080211ff */
[----:B---3--:R-:W-:Y:S05]  /*134f0*/  @!P1 NANOSLEEP.SYNCS 0x989680 ;  /* 0x009896800000995d */ /* 0x008fea0003900000 */
[----:B------:R-:W3:Y:S02]  /*13500*/  @!P1 SYNCS.PHASECHK.TRANS64 P1, [R0+URZ+0x60], R5 ;  /* 0x00006005000095a7 */ /* 0x000ee400080210ff */
[----:B---3--:R-:W-:Y:S05]  /*13510*/  @!P1 BRA `(.L_x_49) ;  /* 0xfffffffc00f09947 */ /* 0x008fea000383ffff */
[----:B------:R-:W-:Y:S05]  /*13520*/  BRA `(.L_x_196) ;  /* 0xfffffef800887947 */ /* 0x000fea000383ffff */
.L_x_52:
[----:B------:R-:W-:-:S07]  /*13530*/  MOV R0, UR4 ;  /* 0x0000000400007c02 */ /* 0x000fce0008000f00 */
.L_x_197:
[----:B--2---:R2:W3:Y:S02]  /*13540*/  SYNCS.PHASECHK.TRANS64.TRYWAIT P0, [R0+URZ+0x70], R3 ;  /* 0x00007003000075a7 */ /* 0x0044e400080011ff */
[----:B---3--:R-:W-:Y:S05]  /*13550*/  @!P0 NANOSLEEP.SYNCS 0x989680 ;  /* 0x009896800000895d */ /* 0x008fea0003900000 */
[----:B------:R-:W3:Y:S02]  /*13560*/  @!P0 SYNCS.PHASECHK.TRANS64 P0, [R0+URZ+0x70], R3 ;  /* 0x00007003000085a7 */ /* 0x000ee400080010ff */
[----:B---3--:R-:W-:Y:S05]  /*13570*/  @!P0 BRA `(.L_x_197) ;  /* 0xfffffffc00f08947 */ /* 0x008fea000383ffff */
[----:B------:R-:W-:Y:S05]  /*13580*/  BRA `(.L_x_51) ;  /* 0xfffffef800dc7947 */ /* 0x000fea000383ffff */
.L_x_59:
[----:B-1----:R1:W2:Y:S02]  /*13590*/  SYNCS.PHASECHK.TRANS64.TRYWAIT P0, [R2+URZ+0x60], R3 ;  /* 0x00006003020075a7 */ /* 0x0022a400080011ff */
[----:B--2---:R-:W-:Y:S05]  /*135a0*/  @!P0 NANOSLEEP.SYNCS 0x989680 ;  /* 0x009896800000895d */ /* 0x004fea0003900000 */
[----:B------:R-:W2:Y:S02]  /*135b0*/  @!P0 SYNCS.PHASECHK.TRANS64 P0, [R2+URZ+0x60], R3 ;  /* 0x00006003020085a7 */ /* 0x000ea400080010ff */
[----:B--2---:R-:W-:Y:S05]  /*135c0*/  @!P0 BRA `(.L_x_59) ;  /* 0xfffffffc00f08947 */ /* 0x004fea000383ffff */
[----:B------:R-:W-:Y:S05]  /*135d0*/  BRA `(.L_x_198) ;  /* 0xffffff0800947947 */ /* 0x000fea000383ffff */
.L_x_62:
[----:B------:R-:W-:-:S07]  /*135e0*/  MOV R17, UR6 ;  /* 0x0000000600117c02 */ /* 0x000fce0008000f00 */
.L_x_199:
[----:B-1----:R1:W2:Y:S02]  /*135f0*/  SYNCS.PHASECHK.TRANS64.TRYWAIT P2, [R17+URZ], R16 ;  /* 0x00000010110075a7 */ /* 0x0022a400080411ff */
[----:B--2---:R-:W-:Y:S05]  /*13600*/  @!P2 NANOSLEEP.SYNCS 0x989680 ;  /* 0x009896800000a95d */ /* 0x004fea0003900000 */
[----:B------:R-:W2:Y:S02]  /*13610*/  @!P2 SYNCS.PHASECHK.TRANS64 P2, [R17+URZ], R16 ;  /* 0x000000101100a5a7 */ /* 0x000ea400080410ff */
[----:B--2---:R-:W-:Y:S05]  /*13620*/  @!P2 BRA `(.L_x_199) ;  /* 0xfffffffc00f0a947 */ /* 0x004fea000383ffff */
[----:B------:R-:W-:Y:S05]  /*13630*/  BRA `(.L_x_61) ;  /* 0xffffff0800f87947 */ /* 0x000fea000383ffff */
.L_x_63:
[----:B-1----:R-:W-:-:S07]  /*13640*/  MOV R16, UR6 ;  /* 0x0000000600107c02 */ /* 0x002fce0008000f00 */
.L_x_200:
[----:B-1----:R1:W2:Y:S02]  /*13650*/  SYNCS.PHASECHK.TRANS64.TRYWAIT P2, [R16+URZ+0x88], R19 ;  /* 0x00008813100075a7 */ /* 0x0022a400080411ff */
[----:B--2---:R-:W-:Y:S05]  /*13660*/  @!P2 NANOSLEEP.SYNCS 0x989680 ;  /* 0x009896800000a95d */ /* 0x004fea0003900000 */
[----:B------:R-:W2:Y:S02]  /*13670*/  @!P2 SYNCS.PHASECHK.TRANS64 P2, [R16+URZ+0x88], R19 ;  /* 0x000088131000a5a7 */ /* 0x000ea400080410ff */
[----:B--2---:R-:W-:Y:S05]  /*13680*/  @!P2 BRA `(.L_x_200) ;  /* 0xfffffffc00f0a947 */ /* 0x004fea000383ffff */
[----:B------:R-:W-:Y:S05]  /*13690*/  BRA `(.L_x_201) ;  /* 0xffffff0c00047947 */ /* 0x000fea000383ffff */
.L_x_66:
[----:B------:R-:W-:Y:S07]  /*136a0*/  MOV R17, UR6 ;  /* 0x0000000600117c02 */ /* 0x000fee0008000f00 */
.L_x_202:
[----:B--2---:R2:W3:Y:S02]  /*136b0*/  SYNCS.PHASECHK.TRANS64.TRYWAIT P0, [R17+URZ], R20 ;  /* 0x00000014110075a7 */ /* 0x0044e400080011ff */
[----:B---3--:R-:W-:Y:S05]  /*136c0*/  @!P0 NANOSLEEP.SYNCS 0x989680 ;  /* 0x009896800000895d */ /* 0x008fea0003900000 */
[----:B------:R-:W3:Y:S02]  /*136d0*/  @!P0 SYNCS.PHASECHK.TRANS64 P0, [R17+URZ], R20 ;  /* 0x00000014110085a7 */ /* 0x000ee400080010ff */
[----:B---3--:R-:W-:Y:S05]  /*136e0*/  @!P0 BRA `(.L_x_202) ;  /* 0xfffffffc00f08947 */ /* 0x008fea000383ffff */
[----:B------:R-:W-:Y:S05]  /*136f0*/  BRA `(.L_x_65) ;  /* 0xffffff1000507947 */ /* 0x000fea000383ffff */
.L_x_69:
[----:B------:R-:W-:-:S07]  /*13700*/  MOV R0, UR6 ;  /* 0x0000000600007c02 */ /* 0x000fce0008000f00 */
.L_x_203:
[----:B-1----:R1:W2:Y:S02]  /*13710*/  SYNCS.PHASECHK.TRANS64.TRYWAIT P0, [R0+URZ+0xb0], R3 ;  /* 0x0000b003000075a7 */ /* 0x0022a400080011ff */
[----:B--2---:R-:W-:Y:S05]  /*13720*/  @!P0 NANOSLEEP.SYNCS 0x989680 ;  /* 0x009896800000895d */ /* 0x004fea0003900000 */
[----:B------:R-:W2:Y:S02]  /*13730*/  @!P0 SYNCS.PHASECHK.TRANS64 P0, [R0+URZ+0xb0], R3 ;  /* 0x0000b003000085a7 */ /* 0x000ea400080010ff */
[----:B--2---:R-:W-:Y:S05]  /*13740*/  @!P0 BRA `(.L_x_203) ;  /* 0xfffffffc00f08947 */ /* 0x004fea000383ffff */
[----:B------:R-:W-:Y:S05]  /*13750*/  BRA `(.L_x_204) ;  /* 0xffffff1400547947 */ /* 0x000fea000383ffff */
.L_x_74:
[----:B-1----:R1:W2:Y:S02]  /*13760*/  SYNCS.PHASECHK.TRANS64.TRYWAIT P0, [R12+URZ+0x60], R9 ;  /* 0x000060090c0075a7 */ /* 0x0022a400080011ff */
[----:B--2---:R-:W-:Y:S05]  /*13770*/  @!P0 NANOSLEEP.SYNCS 0x989680 ;  /* 0x009896800000895d */ /* 0x004fea0003900000 */
[----:B------:R-:W2:Y:S02]  /*13780*/  @!P0 SYNCS.PHASECHK.TRANS64 P0, [R12+URZ+0x60], R9 ;  /* 0x000060090c0085a7 */ /* 0x000ea400080010ff */
[----:B--2---:R-:W-:Y:S05]  /*13790*/  @!P0 BRA `(.L_x_74) ;  /* 0xfffffffc00f08947 */ /* 0x004fea000383ffff */
[----:B------:R-:W-:Y:S05]  /*137a0*/  BRA `(.L_x_205) ;  /* 0xffffff1800847947 */ /* 0x000fea000383ffff */
.L_x_77:
[----:B------:R-:W-:Y:S07]  /*137b0*/  MOV R0, UR21 ;  /* 0x0000001500007c02 */ /* 0x000fee0008000f00 */
.L_x_206:
[----:B-1----:R1:W2:Y:S02]  /*137c0*/  SYNCS.PHASECHK.TRANS64.TRYWAIT P2, [R0+URZ+0x58], R9 ;  /* 0x00005809000075a7 */ /* 0x0022a400080411ff */
[----:B--2---:R-:W-:Y:S05]  /*137d0*/  @!P2 NANOSLEEP.SYNCS 0x989680 ;  /* 0x009896800000a95d */ /* 0x004fea0003900000 */
[----:B------:R-:W2:Y:S02]  /*137e0*/  @!P2 SYNCS.PHASECHK.TRANS64 P2, [R0+URZ+0x58], R9 ;  /* 0x000058090000a5a7 */ /* 0x000ea400080410ff */
[----:B--2---:R-:W-:Y:S05]  /*137f0*/  @!P2 BRA `(.L_x_206) ;  /* 0xfffffffc00f0a947 */ /* 0x004fea000383ffff */
[----:B------:R-:W-:Y:S05]  /*13800*/  BRA `(.L_x_76) ;  /* 0xffffff1c00ec7947 */ /* 0x000fea000383ffff */
.L_x_80:
[----:B------:R-:W-:Y:S07]  /*13810*/  MOV R9, UR21 ;  /* 0x0000001500097c02 */ /* 0x000fee0008000f00 */
.L_x_207:
[----:B-1----:R1:W2:Y:S02]  /*13820*/  SYNCS.PHASECHK.TRANS64.TRYWAIT P0, [R9+URZ+0x30], R10 ;  /* 0x0000300a090075a7 */ /* 0x0022a400080011ff */
[----:B--2---:R-:W-:Y:S05]  /*13830*/  @!P0 NANOSLEEP.SYNCS 0x989680 ;  /* 0x009896800000895d */ /* 0x004fea0003900000 */
[----:B------:R-:W2:Y:S02]  /*13840*/  @!P0 SYNCS.PHASECHK.TRANS64 P0, [R9+URZ+0x30], R10 ;  /* 0x0000300a090085a7 */ /* 0x000ea400080010ff */
[----:B--2---:R-:W-:Y:S05]  /*13850*/  @!P0 BRA `(.L_x_207) ;  /* 0xfffffffc00f08947 */ /* 0x004fea000383ffff */
[----:B------:R-:W-:Y:S05]  /*13860*/  BRA `(.L_x_208) ;  /* 0xffffff2000547947 */ /* 0x000fea000383ffff */
.L_x_81:
[----:B------:R-:W-:Y:S07]  /*13870*/  MOV R9, UR21 ;  /* 0x0000001500097c02 */ /* 0x000fee0008000f00 */
.L_x_209:
[----:B-1----:R1:W2:Y:S02]  /*13880*/  SYNCS.PHASECHK.TRANS64.TRYWAIT P0, [R9+URZ+0x38], R10 ;  /* 0x0000380a090075a7 */ /* 0x0022a400080011ff */
[----:B--2---:R-:W-:Y:S05]  /*13890*/  @!P0 NANOSLEEP.SYNCS 0x989680 ;  /* 0x009896800000895d */ /* 0x004fea0003900000 */
[----:B------:R-:W2:Y:S02]  /*138a0*/  @!P0 SYNCS.PHASECHK.TRANS64 P0, [R9+URZ+0x38], R10 ;  /* 0x0000380a090085a7 */ /* 0x000ea400080010ff */
[----:B--2---:R-:W-:Y:S05]  /*138b0*/  @!P0 BRA `(.L_x_209) ;  /* 0xfffffffc00f08947 */ /* 0x004fea000383ffff */
[----:B------:R-:W-:Y:S05]  /*138c0*/  BRA `(.L_x_210) ;  /* 0xffffff2000a87947 */ /* 0x000fea000383ffff */
.L_x_82:
[----:B------:R-:W-:Y:S07]  /*138d0*/  MOV R9, UR21 ;  /* 0x0000001500097c02 */ /* 0x000fee0008000f00 */
.L_x_211:
[----:B-1----:R1:W2:Y:S02]  /*138e0*/  SYNCS.PHASECHK.TRANS64.TRYWAIT P0, [R9+URZ+0x40], R10 ;  /* 0x0000400a090075a7 */ /* 0x0022a400080011ff */
[----:B--2---:R-:W-:Y:S05]  /*138f0*/  @!P0 NANOSLEEP.SYNCS 0x989680 ;  /* 0x009896800000895d */ /* 0x004fea0003900000 */
[----:B------:R-:W2:Y:S02]  /*13900*/  @!P0 SYNCS.PHASECHK.TRANS64 P0, [R9+URZ+0x40], R10 ;  /* 0x0000400a090085a7 */ /* 0x000ea400080010ff */
[----:B--2---:R-:W-:Y:S05]  /*13910*/  @!P0 BRA `(.L_x_211) ;  /* 0xfffffffc00f08947 */ /* 0x004fea000383ffff */
[----:B------:R-:W-:Y:S05]  /*13920*/  BRA `(.L_x_212) ;  /* 0xffffff2400087947 */ /* 0x000fea000383ffff */
.L_x_83:
[----:B------:R-:W-:Y:S07]  /*13930*/  MOV R9, UR21 ;  /* 0x0000001500097c02 */ /* 0x000fee0008000f00 */
.L_x_213:
[----:B-1----:R1:W2:Y:S02]  /*13940*/  SYNCS.PHASECHK.TRANS64.TRYWAIT P0, [R9+URZ+0x48], R10 ;  /* 0x0000480a090075a7 */ /* 0x0022a400080011ff */
[----:B--2---:R-:W-:Y:S05]  /*13950*/  @!P0 NANOSLEEP.SYNCS 0x989680 ;  /* 0x009896800000895d */ /* 0x004fea0003900000 */
[----:B------:R-:W2:Y:S02]  /*13960*/  @!P0 SYNCS.PHASECHK.TRANS64 P0, [R9+URZ+0x48], R10 ;  /* 0x0000480a090085a7 */ /* 0x000ea400080010ff */
[----:B--2---:R-:W-:Y:S05]  /*13970*/  @!P0 BRA `(.L_x_213) ;  /* 0xfffffffc00f08947 */ /* 0x004fea000383ffff */
[----:B------:R-:W-:Y:S05]  /*13980*/  BRA `(.L_x_214) ;  /* 0xffffff24006c7947 */ /* 0x000fea000383ffff */
.L_x_84:
[----:B------:R-:W-:Y:S07]  /*13990*/  MOV R0, UR21 ;  /* 0x0000001500007c02 */ /* 0x000fee0008000f00 */
.L_x_215:
[----:B-1----:R1:W2:Y:S02]  /*139a0*/  SYNCS.PHASECHK.TRANS64.TRYWAIT P0, [R0+URZ+0x30], R9 ;  /* 0x00003009000075a7 */ /* 0x0022a400080011ff */
[----:B--2---:R-:W-:Y:S05]  /*139b0*/  @!P0 NANOSLEEP.SYNCS 0x989680 ;  /* 0x009896800000895d */ /* 0x004fea0003900000 */
[----:B------:R-:W2:Y:S02]  /*139c0*/  @!P0 SYNCS.PHASECHK.TRANS64 P0, [R0+URZ+0x30], R9 ;  /* 0x00003009000085a7 */ /* 0x000ea400080010ff */
[----:B--2---:R-:W-:Y:S05]  /*139d0*/  @!P0 BRA `(.L_x_215) ;  /* 0xfffffffc00f08947 */ /* 0x004fea000383ffff */
[----:B------:R-:W-:Y:S05]  /*139e0*/  BRA `(.L_x_216) ;  /* 0xffffff2400d07947 */ /* 0x000fea000383ffff */
.L_x_85:
[----:B------:R-:W-:Y:S07]  /*139f0*/  MOV R0, UR21 ;  /* 0x0000001500007c02 */ /* 0x000fee0008000f00 */
.L_x_217:
[----:B-1----:R1:W2:Y:S02]  /*13a00*/  SYNCS.PHASECHK.TRANS64.TRYWAIT P0, [R0+URZ+0x38], R9 ;  /* 0x00003809000075a7 */ /* 0x0022a400080011ff */
[----:B--2---:R-:W-:Y:S05]  /*13a10*/  @!P0 NANOSLEEP.SYNCS 0x989680 ;  /* 0x009896800000895d */ /* 0x004fea0003900000 */
[----:B------:R-:W2:Y:S02]  /*13a20*/  @!P0 SYNCS.PHASECHK.TRANS64 P0, [R0+URZ+0x38], R9 ;  /* 0x00003809000085a7 */ /* 0x000ea400080010ff */
[----:B--2---:R-:W-:Y:S05]  /*13a30*/  @!P0 BRA `(.L_x_217) ;  /* 0xfffffffc00f08947 */ /* 0x004fea000383ffff */
[----:B------:R-:W-:Y:S05]  /*13a40*/  BRA `(.L_x_218) ;  /* 0xffffff2800307947 */ /* 0x000fea000383ffff */
.L_x_86:
[----:B------:R-:W-:Y:S07]  /*13a50*/  MOV R0, UR21 ;  /* 0x0000001500007c02 */ /* 0x000fee0008000f00 */
.L_x_219:
[----:B-1----:R1:W2:Y:S02]  /*13a60*/  SYNCS.PHASECHK.TRANS64.TRYWAIT P0, [R0+URZ+0x40], R9 ;  /* 0x00004009000075a7 */ /* 0x0022a400080011ff */
[----:B--2---:R-:W-:Y:S05]  /*13a70*/  @!P0 NANOSLEEP.SYNCS 0x989680 ;  /* 0x009896800000895d */ /* 0x004fea0003900000 */
[----:B------:R-:W2:Y:S02]  /*13a80*/  @!P0 SYNCS.PHASECHK.TRANS64 P0, [R0+URZ+0x40], R9 ;  /* 0x00004009000085a7 */ /* 0x000ea400080010ff */
[----:B--2---:R-:W-:Y:S05]  /*13a90*/  @!P0 BRA `(.L_x_219) ;  /* 0xfffffffc00f08947 */ /* 0x004fea000383ffff */
[----:B------:R-:W-:Y:S05]  /*13aa0*/  BRA `(.L_x_220) ;  /* 0xffffff2800947947 */ /* 0x000fea000383ffff */
.L_x_87:
[----:B------:R-:W-:Y:S07]  /*13ab0*/  MOV R0, UR21 ;  /* 0x0000001500007c02 */ /* 0x000fee0008000f00 */
.L_x_221:
[----:B-1----:R1:W2:Y:S02]  /*13ac0*/  SYNCS.PHASECHK.TRANS64.TRYWAIT P0, [R0+URZ+0x48], R9 ;  /* 0x00004809000075a7 */ /* 0x0022a400080011ff */
[----:B--2---:R-:W-:Y:S05]  /*13ad0*/  @!P0 NANOSLEEP.SYNCS 0x989680 ;  /* 0x009896800000895d */ /* 0x004fea0003900000 */
[----:B------:R-:W2:Y:S02]  /*13ae0*/  @!P0 SYNCS.PHASECHK.TRANS64 P0, [R0+URZ+0x48], R9 ;  /* 0x00004809000085a7 */ /* 0x000ea400080010ff */
[----:B--2---:R-:W-:Y:S05]  /*13af0*/  @!P0 BRA `(.L_x_221) ;  /* 0xfffffffc00f08947 */ /* 0x004fea000383ffff */
[----:B------:R-:W-:Y:S05]  /*13b00*/  BRA `(.L_x_222) ;  /* 0xffffff2800f07947 */ /* 0x000fea000383ffff */
.L_x_89:
[----:B------:R-:W-:-:S07]  /*13b10*/  MOV R3, UR21 ;  /* 0x0000001500037c02 */ /* 0x000fce0008000f00 */
.L_x_223:
[----:B-1----:R1:W3:Y:S02]  /*13b20*/  SYNCS.PHASECHK.TRANS64.TRYWAIT P0, [R3+URZ+0x30], R10 ;  /* 0x0000300a030075a7 */ /* 0x0022e400080011ff */
[----:B---3--:R-:W-:Y:S05]  /*13b30*/  @!P0 NANOSLEEP.SYNCS 0x989680 ;  /* 0x009896800000895d */ /* 0x008fea0003900000 */
[----:B------:R-:W3:Y:S02]  /*13b40*/  @!P0 SYNCS.PHASECHK.TRANS64 P0, [R3+URZ+0x30], R10 ;  /* 0x0000300a030085a7 */ /* 0x000ee400080010ff */
[----:B---3--:R-:W-:Y:S05]  /*13b50*/  @!P0 BRA `(.L_x_223) ;  /* 0xfffffffc00f08947 */ /* 0x008fea000383ffff */
[----:B------:R-:W-:Y:S05]  /*13b60*/  BRA `(.L_x_224) ;  /* 0xffffff2c00787947 */ /* 0x000fea000383ffff */
.L_x_90:
[----:B-1----:R-:W-:-:S07]  /*13b70*/  MOV R3, UR21 ;  /* 0x0000001500037c02 */ /* 0x002fce0008000f00 */
.L_x_225:
[----:B-1----:R1:W3:Y:S02]  /*13b80*/  SYNCS.PHASECHK.TRANS64.TRYWAIT P0, [R3+URZ+0x38], R10 ;  /* 0x0000380a030075a7 */ /* 0x0022e400080011ff */
[----:B---3--:R-:W-:Y:S05]  /*13b90*/  @!P0 NANOSLEEP.SYNCS 0x989680 ;  /* 0x009896800000895d */ /* 0x008fea0003900000 */
[----:B------:R-:W3:Y:S02]  /*13ba0*/  @!P0 SYNCS.PHASECHK.TRANS64 P0, [R3+URZ+0x38], R10 ;  /* 0x0000380a030085a7 */ /* 0x000ee400080010ff */
[----:B---3--:R-:W-:Y:S05]  /*13bb0*/  @!P0 BRA `(.L_x_225) ;  /* 0xfffffffc00f08947 */ /* 0x008fea000383ffff */
[----:B------:R-:W-:Y:S05]  /*13bc0*/  BRA `(.L_x_226) ;  /* 0xffffff2c00687947 */ /* 0x000fea000383ffff */
.L_x_91:
[----:B-1----:R-:W-:-:S07]  /*13bd0*/  MOV R3, UR21 ;  /* 0x0000001500037c02 */ /* 0x002fce0008000f00 */
.L_x_227:
[----:B-1----:R1:W3:Y:S02]  /*13be0*/  SYNCS.PHASECHK.TRANS64.TRYWAIT P0, [R3+URZ+0x40], R10 ;  /* 0x0000400a030075a7 */ /* 0x0022e400080011ff */
[----:B---3--:R-:W-:Y:S05]  /*13bf0*/  @!P0 NANOSLEEP.SYNCS 0x989680 ;  /* 0x009896800000895d */ /* 0x008fea0003900000 */
[----:B------:R-:W3:Y:S02]  /*13c00*/  @!P0 SYNCS.PHASECHK.TRANS64 P0, [R3+URZ+0x40], R10 ;  /* 0x0000400a030085a7 */ /* 0x000ee400080010ff */
[----:B---3--:R-:W-:Y:S05]  /*13c10*/  @!P0 BRA `(.L_x_227) ;  /* 0xfffffffc00f08947 */ /* 0x008fea000383ffff */
[----:B------:R-:W-:Y:S05]  /*13c20*/  BRA `(.L_x_228) ;  /* 0xffffff2c005c7947 */ /* 0x000fea000383ffff */
.L_x_93:
[----:B-1----:R1:W2:Y:S02]  /*13c30*/  SYNCS.PHASECHK.TRANS64.TRYWAIT P0, [R0+URZ+0x60], R3 ;  /* 0x00006003000075a7 */ /* 0x0022a400080011ff */
[----:B--2---:R-:W-:Y:S05]  /*13c40*/  @!P0 NANOSLEEP.SYNCS 0x989680 ;  /* 0x009896800000895d */ /* 0x004fea0003900000 */
[----:B------:R-:W2:Y:S02]  /*13c50*/  @!P0 SYNCS.PHASECHK.TRANS64 P0, [R0+URZ+0x60], R3 ;  /* 0x00006003000085a7 */ /* 0x000ea400080010ff */
[----:B--2---:R-:W-:Y:S05]  /*13c60*/  @!P0 BRA `(.L_x_93) ;  /* 0xfffffffc00f08947 */ /* 0x004fea000383ffff */
[----:B------:R-:W-:Y:S05]  /*13c70*/  BRA `(.L_x_229) ;  /* 0xffffff3000347947 */ /* 0x000fea000383ffff */
.L_x_104:
[----:B-1----:R-:W-:Y:S04]  /*13c80*/  MOV R3, UR44 ;  /* 0x0000002c00037c02 */ /* 0x002fe80008000f00 */
[----:B------:R1:W3:Y:S03]  /*13c90*/  SYNCS.PHASECHK.TRANS64.TRYWAIT P1, [R3+URZ+0x10], R6 ;  /* 0x00001006030075a7 */ /* 0x0002e600080211ff */
[----:B---3--:R-:W-:Y:S05]  /*13ca0*/  @!P1 NANOSLEEP.SYNCS 0x989680 ;  /* 0x009896800000995d */ /* 0x008fea0003900000 */
[----:B------:R-:W3:Y:S02]  /*13cb0*/  @!P1 SYNCS.PHASECHK.TRANS64 P1, [R3+URZ+0x10], R6 ;  /* 0x00001006030095a7 */ /* 0x000ee400080210ff */
[----:B---3--:R-:W-:Y:S05]  /*13cc0*/  @!P1 BRA `(.L_x_104) ;  /* 0xfffffffc00ec9947 */ /* 0x008fea000383ffff */
[----:B------:R-:W-:Y:S05]  /*13cd0*/  BRA `(.L_x_103) ;  /* 0xffffff4000147947 */ /* 0x000fea000383ffff */
.L_x_106:
[----:B-1----:R-:W-:Y:S04]  /*13ce0*/  MOV R3, UR44 ;  /* 0x0000002c00037c02 */ /* 0x002fe80008000f00 */
[----:B------:R1:W4:Y:S03]  /*13cf0*/  SYNCS.PHASECHK.TRANS64.TRYWAIT P0, [R3+URZ+0x80], R4 ;  /* 0x00008004030075a7 */ /* 0x00032600080011ff */
[----:B----4-:R-:W-:Y:S05]  /*13d00*/  @!P0 NANOSLEEP.SYNCS 0x989680 ;  /* 0x009896800000895d */ /* 0x010fea0003900000 */
[----:B------:R-:W4:Y:S02]  /*13d10*/  @!P0 SYNCS.PHASECHK.TRANS64 P0, [R3+URZ+0x80], R4 ;  /* 0x00008004030085a7 */ /* 0x000f2400080010ff */
[----:B----4-:R-:W-:Y:S05]  /*13d20*/  @!P0 BRA `(.L_x_106) ;  /* 0xfffffffc00ec8947 */ /* 0x010fea000383ffff */
[----:B------:R-:W-:Y:S05]  /*13d30*/  BRA `(.L_x_105) ;  /* 0xffffff4000447947 */ /* 0x000fea000383ffff */
.L_x_117:
[----:B--2---:R2:W4:Y:S02]  /*13d40*/  SYNCS.PHASECHK.TRANS64.TRYWAIT P0, [R3+URZ+0x10], R0 ;  /* 0x00001000030075a7 */ /* 0x00452400080011ff */
[----:B----4-:R-:W-:Y:S05]  /*13d50*/  @!P0 NANOSLEEP.SYNCS 0x989680 ;  /* 0x009896800000895d */ /* 0x010fea0003900000 */
[----:B------:R-:W4:Y:S02]  /*13d60*/  @!P0 SYNCS.PHASECHK.TRANS64 P0, [R3+URZ+0x10], R0 ;  /* 0x00001000030085a7 */ /* 0x000f2400080010ff */
[----:B----4-:R-:W-:Y:S05]  /*13d70*/  @!P0 BRA `(.L_x_117) ;  /* 0xfffffffc00f08947 */ /* 0x010fea000383ffff */
[----:B------:R-:W-:Y:S05]  /*13d80*/  BRA `(.L_x_116) ;  /* 0xffffff5400f87947 */ /* 0x000fea000383ffff */
.L_x_127:
[----:B-1----:R1:W2:Y:S02]  /*13d90*/  SYNCS.PHASECHK.TRANS64.TRYWAIT P0, [R11+URZ+0x10], R8 ;  /* 0x000010080b0075a7 */ /* 0x0022a400080011ff */
[----:B--2---:R-:W-:Y:S05]  /*13da0*/  @!P0 NANOSLEEP.SYNCS 0x989680 ;  /* 0x009896800000895d */ /* 0x004fea0003900000 */
[----:B------:R-:W2:Y:S02]  /*13db0*/  @!P0 SYNCS.PHASECHK.TRANS64 P0, [R11+URZ+0x10], R8 ;  /* 0x000010080b0085a7 */ /* 0x000ea400080010ff */
[----:B--2---:R-:W-:Y:S05]  /*13dc0*/  @!P0 BRA `(.L_x_127) ;  /* 0xfffffffc00f08947 */ /* 0x004fea000383ffff */
[----:B------:R-:W-:Y:S05]  /*13dd0*/  BRA `(.L_x_126) ;  /* 0xffffff6c00947947 */ /* 0x000fea000383ffff */
.L_x_137:
[----:B-1----:R1:W2:Y:S02]  /*13de0*/  SYNCS.PHASECHK.TRANS64.TRYWAIT P0, [R0+URZ+0x10], R5 ;  /* 0x00001005000075a7 */ /* 0x0022a400080011ff */
[----:B--2---:R-:W-:Y:S05]  /*13df0*/  @!P0 NANOSLEEP.SYNCS 0x989680 ;  /* 0x009896800000895d */ /* 0x004fea0003900000 */
[----:B------:R-:W2:Y:S02]  /*13e00*/  @!P0 SYNCS.PHASECHK.TRANS64 P0, [R0+URZ+0x10], R5 ;  /* 0x00001005000085a7 */ /* 0x000ea400080010ff */
[----:B--2---:R-:W-:Y:S05]  /*13e10*/  @!P0 BRA `(.L_x_137) ;  /* 0xfffffffc00f08947 */ /* 0x004fea000383ffff */
[----:B------:R-:W-:Y:S05]  /*13e20*/  BRA `(.L_x_136) ;  /* 0xffffff8000ec7947 */ /* 0x000fea000383ffff */
.L_x_147:
[----:B-1----:R1:W4:Y:S02]  /*13e30*/  SYNCS.PHASECHK.TRANS64.TRYWAIT P0, [R8+URZ+0x10], R5 ;  /* 0x00001005080075a7 */ /* 0x00232400080011ff */
[----:B----4-:R-:W-:Y:S05]  /*13e40*/  @!P0 NANOSLEEP.SYNCS 0x989680 ;  /* 0x009896800000895d */ /* 0x010fea0003900000 */
[----:B------:R-:W4:Y:S02]  /*13e50*/  @!P0 SYNCS.PHASECHK.TRANS64 P0, [R8+URZ+0x10], R5 ;  /* 0x00001005080085a7 */ /* 0x000f2400080010ff */
[----:B----4-:R-:W-:Y:S05]  /*13e60*/  @!P0 BRA `(.L_x_147) ;  /* 0xfffffffc00f08947 */ /* 0x010fea000383ffff */
[----:B------:R-:W-:Y:S05]  /*13e70*/  BRA `(.L_x_146) ;  /* 0xffffff9800807947 */ /* 0x000fea000383ffff */
.L_x_157:
[----:B-1----:R1:W4:Y:S02]  /*13e80*/  SYNCS.PHASECHK.TRANS64.TRYWAIT P0, [R8+URZ+0x10], R5 ;  /* 0x00001005080075a7 */ /* 0x00232400080011ff */
[----:B----4-:R-:W-:Y:S05]  /*13e90*/  @!P0 NANOSLEEP.SYNCS 0x989680 ;  /* 0x009896800000895d */ /* 0x010fea0003900000 */
[----:B------:R-:W4:Y:S02]  /*13ea0*/  @!P0 SYNCS.PHASECHK.TRANS64 P0, [R8+URZ+0x10], R5 ;  /* 0x00001005080085a7 */ /* 0x000f2400080010ff */
[----:B----4-:R-:W-:Y:S05]  /*13eb0*/  @!P0 BRA `(.L_x_157) ;  /* 0xfffffffc00f08947 */ /* 0x010fea000383ffff */
[----:B------:R-:W-:Y:S05]  /*13ec0*/  BRA `(.L_x_156) ;  /* 0xffffffac00f07947 */ /* 0x000fea000383ffff */
.L_x_167:
[----:B-1----:R1:W4:Y:S02]  /*13ed0*/  SYNCS.PHASECHK.TRANS64.TRYWAIT P0, [R0+URZ+0x10], R5 ;  /* 0x00001005000075a7 */ /* 0x00232400080011ff */
[----:B----4-:R-:W-:Y:S05]  /*13ee0*/  @!P0 NANOSLEEP.SYNCS 0x989680 ;  /* 0x009896800000895d */ /* 0x010fea0003900000 */
[----:B------:R-:W4:Y:S02]  /*13ef0*/  @!P0 SYNCS.PHASECHK.TRANS64 P0, [R0+URZ+0x10], R5 ;  /* 0x00001005000085a7 */ /* 0x000f2400080010ff */
[----:B----4-:R-:W-:Y:S05]  /*13f00*/  @!P0 BRA `(.L_x_167) ;  /* 0xfffffffc00f08947 */ /* 0x010fea000383ffff */
[----:B------:R-:W-:Y:S05]  /*13f10*/  BRA `(.L_x_166) ;  /* 0xffffffc400847947 */ /* 0x000fea000383ffff */
.L_x_177:
[----:B-1----:R1:W4:Y:S02]  /*13f20*/  SYNCS.PHASECHK.TRANS64.TRYWAIT P0, [R0+URZ+0x10], R3 ;  /* 0x00001003000075a7 */ /* 0x00232400080011ff */
[----:B----4-:R-:W-:Y:S05]  /*13f30*/  @!P0 NANOSLEEP.SYNCS 0x989680 ;  /* 0x009896800000895d */ /* 0x010fea0003900000 */
[----:B------:R-:W4:Y:S02]  /*13f40*/  @!P0 SYNCS.PHASECHK.TRANS64 P0, [R0+URZ+0x10], R3 ;  /* 0x00001003000085a7 */ /* 0x000f2400080010ff */
[----:B----4-:R-:W-:Y:S05]  /*13f50*/  @!P0 BRA `(.L_x_177) ;  /* 0xfffffffc00f08947 */ /* 0x010fea000383ffff */
[----:B------:R-:W-:Y:S05]  /*13f60*/  BRA `(.L_x_176) ;  /* 0xffffffd800e87947 */ /* 0x000fea000383ffff */
        .weak           $__internal_0_$__cuda_sm10x_tcgen05_guardrail_trap_col_being_dealloced_not_returned_by_alloc
        .type           $__internal_0_$__cuda_sm10x_tcgen05_guardrail_trap_col_being_dealloced_not_returned_by_alloc,@function
        .size           $__internal_0_$__cuda_sm10x_tcgen05_guardrail_trap_col_being_dealloced_not_returned_by_alloc,($__internal_1_$__cuda_sm10x_tcgen05_guardrail_trap_phase_invalid_during_alloc - $__internal_0_$__cuda_sm10x_tcgen05_guardrail_trap_col_being_dealloced_not_returned_by_alloc)
$__internal_0_$__cuda_sm10x_tcgen05_guardrail_trap_col_being_dealloced_not_returned_by_alloc:
[----:B------:R-:W-:Y:S05]  /*13f70*/  BPT.TRAP 0x1 ;  /* 0x000000040000795c */ /* 0x000fea0000300000 */
[----:B------:R-:W-:-:S04]  /*13f80*/  HFMA2 R3, -RZ, RZ, 0, 0 ;  /* 0x00000000ff037431 */ /* 0x000fc800000001ff */
[----:B------:R-:W-:Y:S05]  /*13f90*/  RET.REL.NODEC R2 `(_ZN7cutlass13device_kernelINS_4gemm6kernel13GemmUniversalIN4cute5tupleIJiiiiEEENS1_10collective13CollectiveMmaINS1_46MainloopSm100TmaUmmaWarpSpecializedBlockScaledILi1ELi2ELi1ENS5_IJNS4_1CILi4EEENSA_ILi2EEENSA_ILi1EEEEEEEENS5_IJNSA_ILi128EEENSA_ILi256EEESH_EEENS5_IJNS_12float_e5m2_tENS_13float_ue8m0_tEEEENS5_IJNS5_IJlSD_lEEENS4_6LayoutINS5_IJNS5_IJNS5_IJNSA_ILi32EEESB_EEEiEEESQ_NS5_IJSD_iEEEEEENS5_IJNS5_IJNS5_IJNSA_ILi16EEESB_EEEiEEENS5_IJNS5_IJNSA_ILi0EEESD_EEENSA_ILi512EEEEEENS5_IJSW_iEEEEEEEEEEESL_S13_NS4_8TiledMMAINS4_8MMA_AtomIJNS4_21SM100_MMA_MXF8F6F4_SSISJ_SJ_fSK_Li128ELi256ELNS4_4UMMA5MajorE0ELS18_0ELNS17_7ScaleInE0ELS19_0EEEEEENSN_INS5_IJSD_SD_SD_EEENS5_IJSW_SW_SW_EEEEENS5_IJNS4_10UnderscoreES1F_S1F_EEEEENS5_IJNS4_23SM90_TMA_LOAD_MULTICASTES1I_EEENS5_IJNS4_14ComposedLayoutINS4_7SwizzleILi3ELi4ELi3EEENS4_18smem_ptr_flag_bitsILi8EEENSN_INS5_IJNSA_ILi8EEESG_EEENS5_IJSG_SD_EEEEEEENSN_INS5_IJNS5_IJNS5_IJSP_SD_EEENS5_IJSO_SD_EEEEEESD_NS5_IJSB_SC_EEEEEENS5_IJNS5_IJNS5_IJSU_SY_EEESX_EEESW_NS5_IJSD_SY_EEEEEEEEEEEvNS4_8identityES1J_NS5_IJS1T_NSN_INS5_IJNS5_IJNS5_IJSP_SC_EEES1V_EEESD_S1X_EEENS5_IJS20_SW_NS5_IJSD_NSA_ILi1024EEEEEEEEEEEEEEvS25_EENS_8epilogue10collective18CollectiveEpilogueINS2F_23Sm100TmaWarpSpecializedILi4ELi2ELi32ELb1ELb0EEEJNS5_IJNSA_ILi64EEESH_SH_EEENS5_IJNSN_IS2K_SD_EENSN_INS5_IJSO_SC_EEENS5_IJSD_SG_EEEEEEEENS_10bfloat16_tESM_S2R_SM_NS2F_6fusion15FusionCallbacksIS2J_NS2S_17LinearCombinationIS2R_fS2R_fLNS_15FloatRoundStyleE2EEES2L_S2Q_JEEENS4_5SM1004TMEM4LOAD26SM100_TMEM_LOAD_32dp32b32xENS4_13SM90_TMA_LOADENS1K_INS1L_ILi2ELi4ELi3EEENS1N_ILi16EEENSN_INS5_IJS1P_SO_EEES1V_EEEENS4_39AutoVectorizingCopyWithAssumedAlignmentILi128EEENS4_14SM90_TMA_STOREES37_S39_S39_EEEvvEEEEvNT_6ParamsE) ;  /* 0xfffffec002187950 */ /* 0x000fea0003c3ffff */
        .weak           $__internal_1_$__cuda_sm10x_tcgen05_guardrail_trap_phase_invalid_during_alloc
        .type           $__internal_1_$__cuda_sm10x_tcgen05_guardrail_trap_phase_invalid_during_alloc,@function
        .size           $__internal_1_$__cuda_sm10x_tcgen05_guardrail_trap_phase_invalid_during_alloc,($__internal_2_$__cuda_sm10x_tcgen05_guardrail_trap_unallocated_columns_being_dealloced - $__internal_1_$__cuda_sm10x_tcgen05_guardrail_trap_phase_invalid_during_alloc)
$__internal_1_$__cuda_sm10x_tcgen05_guardrail_trap_phase_invalid_during_alloc:
[----:B------:R-:W-:Y:S05]  /*13fa0*/  BPT.TRAP 0x1 ;  /* 0x000000040000795c */ /* 0x000fea0000300000 */
[----:B------:R-:W-:-:S04]  /*13fb0*/  MOV R3, 0x0 ;  /* 0x0000000000037802 */ /* 0x000fc80000000f00 */
[----:B------:R-:W-:Y:S05]  /*13fc0*/  RET.REL.NODEC R2 `(_ZN7cutlass13device_kernelINS_4gemm6kernel13GemmUniversalIN4cute5tupleIJiiiiEEENS1_10collective13CollectiveMmaINS1_46MainloopSm100TmaUmmaWarpSpecializedBlockScaledILi1ELi2ELi1ENS5_IJNS4_1CILi4EEENSA_ILi2EEENSA_ILi1EEEEEEEENS5_IJNSA_ILi128EEENSA_ILi256EEESH_EEENS5_IJNS_12float_e5m2_tENS_13float_ue8m0_tEEEENS5_IJNS5_IJlSD_lEEENS4_6LayoutINS5_IJNS5_IJNS5_IJNSA_ILi32EEESB_EEEiEEESQ_NS5_IJSD_iEEEEEENS5_IJNS5_IJNS5_IJNSA_ILi16EEESB_EEEiEEENS5_IJNS5_IJNSA_ILi0EEESD_EEENSA_ILi512EEEEEENS5_IJSW_iEEEEEEEEEEESL_S13_NS4_8TiledMMAINS4_8MMA_AtomIJNS4_21SM100_MMA_MXF8F6F4_SSISJ_SJ_fSK_Li128ELi256ELNS4_4UMMA5MajorE0ELS18_0ELNS17_7ScaleInE0ELS19_0EEEEEENSN_INS5_IJSD_SD_SD_EEENS5_IJSW_SW_SW_EEEEENS5_IJNS4_10UnderscoreES1F_S1F_EEEEENS5_IJNS4_23SM90_TMA_LOAD_MULTICASTES1I_EEENS5_IJNS4_14ComposedLayoutINS4_7SwizzleILi3ELi4ELi3EEENS4_18smem_ptr_flag_bitsILi8EEENSN_INS5_IJNSA_ILi8EEESG_EEENS5_IJSG_SD_EEEEEEENSN_INS5_IJNS5_IJNS5_IJSP_SD_EEENS5_IJSO_SD_EEEEEESD_NS5_IJSB_SC_EEEEEENS5_IJNS5_IJNS5_IJSU_SY_EEESX_EEESW_NS5_IJSD_SY_EEEEEEEEEEEvNS4_8identityES1J_NS5_IJS1T_NSN_INS5_IJNS5_IJNS5_IJSP_SC_EEES1V_EEESD_S1X_EEENS5_IJS20_SW_NS5_IJSD_NSA_ILi1024EEEEEEEEEEEEEEvS25_EENS_8epilogue10collective18CollectiveEpilogueINS2F_23Sm100TmaWarpSpecializedILi4ELi2ELi32ELb1ELb0EEEJNS5_IJNSA_ILi64EEESH_SH_EEENS5_IJNSN_IS2K_SD_EENSN_INS5_IJSO_SC_EEENS5_IJSD_SG_EEEEEEEENS_10bfloat16_tESM_S2R_SM_NS2F_6fusion15FusionCallbacksIS2J_NS2S_17LinearCombinationIS2R_fS2R_fLNS_15FloatRoundStyleE2EEES2L_S2Q_JEEENS4_5SM1004TMEM4LOAD26SM100_TMEM_LOAD_32dp32b32xENS4_13SM90_TMA_LOADENS1K_INS1L_ILi2ELi4ELi3EEENS1N_ILi16EEENSN_INS5_IJS1P_SO_EEES1V_EEEENS4_39AutoVectorizingCopyWithAssumedAlignmentILi128EEENS4_14SM90_TMA_STOREES37_S39_S39_EEEvvEEEEvNT_6ParamsE) ;  /* 0xfffffec0020c7950 */ /* 0x000fea0003c3ffff */
        .weak           $__internal_2_$__cuda_sm10x_tcgen05_guardrail_trap_unallocated_columns_being_dealloced
        .type           $__internal_2_$__cuda_sm10x_tcgen05_guardrail_trap_unallocated_columns_being_dealloced,@function
        .size           $__internal_2_$__cuda_sm10x_tcgen05_guardrail_trap_unallocated_columns_being_dealloced,(.L_x_231 - $__internal_2_$__cuda_sm10x_tcgen05_guardrail_trap_unallocated_columns_being_dealloced)
$__internal_2_$__cuda_sm10x_tcgen05_guardrail_trap_unallocated_columns_being_dealloced:
[----:B------:R-:W-:Y:S05]  /*13fd0*/  BPT.TRAP 0x1 ;  /* 0x000000040000795c */ /* 0x000fea0000300000 */
[----:B------:R-:W-:-:S04]  /*13fe0*/  HFMA2 R3, -RZ, RZ, 0, 0 ;  /* 0x00000000ff037431 */ /* 0x000fc800000001ff */
[----:B------:R-:W-:Y:S05]  /*13ff0*/  RET.REL.NODEC R2 `(_ZN7cutlass13device_kernelINS_4gemm6kernel13GemmUniversalIN4cute5tupleIJiiiiEEENS1_10collective13CollectiveMmaINS1_46MainloopSm100TmaUmmaWarpSpecializedBlockScaledILi1ELi2ELi1ENS5_IJNS4_1CILi4EEENSA_ILi2EEENSA_ILi1EEEEEEEENS5_IJNSA_ILi128EEENSA_ILi256EEESH_EEENS5_IJNS_12float_e5m2_tENS_13float_ue8m0_tEEEENS5_IJNS5_IJlSD_lEEENS4_6LayoutINS5_IJNS5_IJNS5_IJNSA_ILi32EEESB_EEEiEEESQ_NS5_IJSD_iEEEEEENS5_IJNS5_IJNS5_IJNSA_ILi16EEESB_EEEiEEENS5_IJNS5_IJNSA_ILi0EEESD_EEENSA_ILi512EEEEEENS5_IJSW_iEEEEEEEEEEESL_S13_NS4_8TiledMMAINS4_8MMA_AtomIJNS4_21SM100_MMA_MXF8F6F4_SSISJ_SJ_fSK_Li128ELi256ELNS4_4UMMA5MajorE0ELS18_0ELNS17_7ScaleInE0ELS19_0EEEEEENSN_INS5_IJSD_SD_SD_EEENS5_IJSW_SW_SW_EEEEENS5_IJNS4_10UnderscoreES1F_S1F_EEEEENS5_IJNS4_23SM90_TMA_LOAD_MULTICASTES1I_EEENS5_IJNS4_14ComposedLayoutINS4_7SwizzleILi3ELi4ELi3EEENS4_18smem_ptr_flag_bitsILi8EEENSN_INS5_IJNSA_ILi8EEESG_EEENS5_IJSG_SD_EEEEEEENSN_INS5_IJNS5_IJNS5_IJSP_SD_EEENS5_IJSO_SD_EEEEEESD_NS5_IJSB_SC_EEEEEENS5_IJNS5_IJNS5_IJSU_SY_EEESX_EEESW_NS5_IJSD_SY_EEEEEEEEEEEvNS4_8identityES1J_NS5_IJS1T_NSN_INS5_IJNS5_IJNS5_IJSP_SC_EEES1V_EEESD_S1X_EEENS5_IJS20_SW_NS5_IJSD_NSA_ILi1024EEEEEEEEEEEEEEvS25_EENS_8epilogue10collective18CollectiveEpilogueINS2F_23Sm100TmaWarpSpecializedILi4ELi2ELi32ELb1ELb0EEEJNS5_IJNSA_ILi64EEESH_SH_EEENS5_IJNSN_IS2K_SD_EENSN_INS5_IJSO_SC_EEENS5_IJSD_SG_EEEEEEEENS_10bfloat16_tESM_S2R_SM_NS2F_6fusion15FusionCallbacksIS2J_NS2S_17LinearCombinationIS2R_fS2R_fLNS_15FloatRoundStyleE2EEES2L_S2Q_JEEENS4_5SM1004TMEM4LOAD26SM100_TMEM_LOAD_32dp32b32xENS4_13SM90_TMA_LOADENS1K_INS1L_ILi2ELi4ELi3EEENS1N_ILi16EEENSN_INS5_IJS1P_SO_EEES1V_EEEENS4_39AutoVectorizingCopyWithAssumedAlignmentILi128EEENS4_14SM90_TMA_STOREES37_S39_S39_EEEvvEEEEvNT_6ParamsE) ;  /* 0xfffffec002007950 */ /* 0x000fea0003c3ffff */
.L_x_230:
[----:B------:R-:W-:-:S00]  /*14000*/  BRA `(.L_x_230) ;  /* 0xfffffffc00fc7947 */ /* 0x000fc0000383ffff */
[----:B------:R-:W-:-:S00]  /*14010*/  NOP ;  /* 0x0000000000007918 */ /* 0x000fc00000000000 */
        /* <DEDUP_REMOVED lines=14> */
.L_x_231:


//--------------------- .nv.global.init           --------------------------
	.section	.nv.global.init,"aw",@progbits
.nv.global.init:
	.type		$str$27,@object
	.size		$str$27,($str$28 - $str$27)
$str$27:
        /*0000*/ 	.byte	0x28, 0x61, 0x64, 0x64, 0x72, 0x65, 0x73, 0x73, 0x20, 0x26, 0x20, 0x6d, 0x61, 0x73, 0x6b, 0x29
        /*0010*/ 	.byte	0x20, 0x3d, 0x3d, 0x20, 0x30, 0x00
	.type		$str$28,@object
	.size		$str$28,($str$26 - $str$28)
$str$28:
        /*0016*/ 	.byte	0x2f, 0x74, 0x6d, 0x70, 0x2f, 0x63, 0x75, 0x74, 0x6c, 0x61, 0x73, 0x73, 0x5f, 0x73, 0x77, 0x65
        /*0026*/ 	.byte	0x65, 0x70, 0x5f, 0x73, 0x72, 0x63, 0x2f, 0x69, 0x6e, 0x63, 0x6c, 0x75, 0x64, 0x65, 0x2f, 0x63
        /*0036*/ 	.byte	0x75, 0x74, 0x65, 0x2f, 0x70, 0x6f, 0x69, 0x6e, 0x74, 0x65, 0x72, 0x5f, 0x66, 0x6c, 0x61, 0x67
        /*0046*/ 	.byte	0x67, 0x65, 0x64, 0x2e, 0x68, 0x70, 0x70, 0x00
	.type		$str$26,@object
	.size		$str$26,($str$25 - $str$26)
$str$26:
        /*004e*/ 	.byte	0x2f, 0x74, 0x6d, 0x70, 0x2f, 0x63, 0x75, 0x74, 0x6c, 0x61, 0x73, 0x73, 0x5f, 0x73, 0x77, 0x65
        /*005e*/ 	.byte	0x65, 0x70, 0x5f, 0x73, 0x72, 0x63, 0x2f, 0x69, 0x6e, 0x63, 0x6c, 0x75, 0x64, 0x65, 0x2f, 0x63
        /*006e*/ 	.byte	0x75, 0x74, 0x65, 0x2f, 0x61, 0x74, 0x6f, 0x6d, 0x2f, 0x63, 0x6f, 0x70, 0x79, 0x5f, 0x74, 0x72
        /*007e*/ 	.byte	0x61, 0x69, 0x74, 0x73, 0x5f, 0x73, 0x6d, 0x31, 0x30, 0x30, 0x2e, 0x68, 0x70, 0x70, 0x00
	.type		$str$25,@object
	.size		$str$25,(__unnamed_1 - $str$25)
$str$25:
        /*008d*/ 	.byte	0x28, 0x28, 0x75, 0x69, 0x6e, 0x74, 0x33, 0x32, 0x5f, 0x74, 0x28, 0x74, 0x68, 0x72, 0x65, 0x61
        /*009d*/ 	.byte	0x64, 0x49, 0x64, 0x78, 0x2e, 0x78, 0x29, 0x20, 0x2f, 0x20, 0x33, 0x32, 0x29, 0x20, 0x25, 0x20
        /*00ad*/ 	.byte	0x34, 0x29, 0x20, 0x3d, 0x3d, 0x20, 0x28, 0x28, 0x28, 0x74, 0x6d, 0x65, 0x6d, 0x5f, 0x61, 0x64
        /*00bd*/ 	.byte	0x64, 0x72, 0x20, 0x3e, 0x3e, 0x20, 0x31, 0x36, 0x29, 0x20, 0x2f, 0x20, 0x33, 0x32, 0x29, 0x20
        /*00cd*/ 	.byte	0x25, 0x20, 0x34, 0x29, 0x00
	.type		__unnamed_1,@object
	.size		__unnamed_1,(__unnamed_2 - __unnamed_1)
__unnamed_1:
        /*00d2*/ 	.byte	0x61, 0x75, 0x74, 0x6f, 0x20, 0x63, 0x75, 0x74, 0x65, 0x3a, 0x3a, 0x61, 0x73, 0x5f, 0x70, 0x6f
        /* <DEDUP_REMOVED lines=24> */
        /*0262*/ 	.byte	0x43, 0x3c, 0x34, 0x30, 0x39, 0x36, 0x3e, 0x3e, 0x3e, 0x3e, 0x5d, 0x00
	.type		__unnamed_2,@object
	.size		__unnamed_2,(.L_2 - __unnamed_2)
__unnamed_2:
        /* <DEDUP_REMOVED lines=42> */
        /*050e*/ 	.byte	0x3e, 0x3e, 0x5d, 0x00
.L_2:


//--------------------- .nv.shared._ZN7cutlass13device_kernelINS_4gemm6kernel13GemmUniversalIN4cute5tupleIJiiiiEEENS1_10collective13CollectiveMmaINS1_46MainloopSm100TmaUmmaWarpSpecializedBlockScaledILi1ELi2ELi1ENS5_IJNS4_1CILi4EEENSA_ILi2EEENSA_ILi1EEEEEEEENS5_IJNSA_ILi128EEENSA_ILi256EEESH_EEENS5_IJNS_12float_e5m2_tENS_13float_ue8m0_tEEEENS5_IJNS5_IJlSD_lEEENS4_6LayoutINS5_IJNS5_IJNS5_IJNSA_ILi32EEESB_EEEiEEESQ_NS5_IJSD_iEEEEEENS5_IJNS5_IJNS5_IJNSA_ILi16EEESB_EEEiEEENS5_IJNS5_IJNSA_ILi0EEESD_EEENSA_ILi512EEEEEENS5_IJSW_iEEEEEEEEEEESL_S13_NS4_8TiledMMAINS4_8MMA_AtomIJNS4_21SM100_MMA_MXF8F6F4_SSISJ_SJ_fSK_Li128ELi256ELNS4_4UMMA5MajorE0ELS18_0ELNS17_7ScaleInE0ELS19_0EEEEEENSN_INS5_IJSD_SD_SD_EEENS5_IJSW_SW_SW_EEEEENS5_IJNS4_10UnderscoreES1F_S1F_EEEEENS5_IJNS4_23SM90_TMA_LOAD_MULTICASTES1I_EEENS5_IJNS4_14ComposedLayoutINS4_7SwizzleILi3ELi4ELi3EEENS4_18smem_ptr_flag_bitsILi8EEENSN_INS5_IJNSA_ILi8EEESG_EEENS5_IJSG_SD_EEEEEEENSN_INS5_IJNS5_IJNS5_IJSP_SD_EEENS5_IJSO_SD_EEEEEESD_NS5_IJSB_SC_EEEEEENS5_IJNS5_IJNS5_IJSU_SY_EEESX_EEESW_NS5_IJSD_SY_EEEEEEEEEEEvNS4_8identityES1J_NS5_IJS1T_NSN_INS5_IJNS5_IJNS5_IJSP_SC_EEES1V_EEESD_S1X_EEENS5_IJS20_SW_NS5_IJSD_NSA_ILi1024EEEEEEEEEEEEEEvS25_EENS_8epilogue10collective18CollectiveEpilogueINS2F_23Sm100TmaWarpSpecializedILi4ELi2ELi32ELb1ELb0EEEJNS5_IJNSA_ILi64EEESH_SH_EEENS5_IJNSN_IS2K_SD_EENSN_INS5_IJSO_SC_EEENS5_IJSD_SG_EEEEEEEENS_10bfloat16_tESM_S2R_SM_NS2F_6fusion15FusionCallbacksIS2J_NS2S_17LinearCombinationIS2R_fS2R_fLNS_15FloatRoundStyleE2EEES2L_S2Q_JEEENS4_5SM1004TMEM4LOAD26SM100_TMEM_LOAD_32dp32b32xENS4_13SM90_TMA_LOADENS1K_INS1L_ILi2ELi4ELi3EEENS1N_ILi16EEENSN_INS5_IJS1P_SO_EEES1V_EEEENS4_39AutoVectorizingCopyWithAssumedAlignmentILi128EEENS4_14SM90_TMA_STOREES37_S39_S39_EEEvvEEEEvNT_6ParamsE --------------------------
	.section	.nv.shared._ZN7cutlass13device_kernelINS_4gemm6kernel13GemmUniversalIN4cute5tupleIJiiiiEEENS1_10collective13CollectiveMmaINS1_46MainloopSm100TmaUmmaWarpSpecializedBlockScaledILi1ELi2ELi1ENS5_IJNS4_1CILi4EEENSA_ILi2EEENSA_ILi1EEEEEEEENS5_IJNSA_ILi128EEENSA_ILi256EEESH_EEENS5_IJNS_12float_e5m2_tENS_13float_ue8m0_tEEEENS5_IJNS5_IJlSD_lEEENS4_6LayoutINS5_IJNS5_IJNS5_IJNSA_ILi32EEESB_EEEiEEESQ_NS5_IJSD_iEEEEEENS5_IJNS5_IJNS5_IJNSA_ILi16EEESB_EEEiEEENS5_IJNS5_IJNSA_ILi0EEESD_EEENSA_ILi512EEEEEENS5_IJSW_iEEEEEEEEEEESL_S13_NS4_8TiledMMAINS4_8MMA_AtomIJNS4_21SM100_MMA_MXF8F6F4_SSISJ_SJ_fSK_Li128ELi256ELNS4_4UMMA5MajorE0ELS18_0ELNS17_7ScaleInE0ELS19_0EEEEEENSN_INS5_IJSD_SD_SD_EEENS5_IJSW_SW_SW_EEEEENS5_IJNS4_10UnderscoreES1F_S1F_EEEEENS5_IJNS4_23SM90_TMA_LOAD_MULTICASTES1I_EEENS5_IJNS4_14ComposedLayoutINS4_7SwizzleILi3ELi4ELi3EEENS4_18smem_ptr_flag_bitsILi8EEENSN_INS5_IJNSA_ILi8EEESG_EEENS5_IJSG_SD_EEEEEEENSN_INS5_IJNS5_IJNS5_IJSP_SD_EEENS5_IJSO_SD_EEEEEESD_NS5_IJSB_SC_EEEEEENS5_IJNS5_IJNS5_IJSU_SY_EEESX_EEESW_NS5_IJSD_SY_EEEEEEEEEEEvNS4_8identityES1J_NS5_IJS1T_NSN_INS5_IJNS5_IJNS5_IJSP_SC_EEES1V_EEESD_S1X_EEENS5_IJS20_SW_NS5_IJSD_NSA_ILi1024EEEEEEEEEEEEEEvS25_EENS_8epilogue10collective18CollectiveEpilogueINS2F_23Sm100TmaWarpSpecializedILi4ELi2ELi32ELb1ELb0EEEJNS5_IJNSA_ILi64EEESH_SH_EEENS5_IJNSN_IS2K_SD_EENSN_INS5_IJSO_SC_EEENS5_IJSD_SG_EEEEEEEENS_10bfloat16_tESM_S2R_SM_NS2F_6fusion15FusionCallbacksIS2J_NS2S_17LinearCombinationIS2R_fS2R_fLNS_15FloatRoundStyleE2EEES2L_S2Q_JEEENS4_5SM1004TMEM4LOAD26SM100_TMEM_LOAD_32dp32b32xENS4_13SM90_TMA_LOADENS1K_INS1L_ILi2ELi4ELi3EEENS1N_ILi16EEENSN_INS5_IJS1P_SO_EEES1V_EEEENS4_39AutoVectorizingCopyWithAssumedAlignmentILi128EEENS4_14SM90_TMA_STOREES37_S39_S39_EEEvvEEEEvNT_6ParamsE,"aw",@nobits
	.sectionflags	@""
	.align	16
	.zero		1024


//--------------------- .nv.shared.reserved.0     --------------------------
	.section	.nv.shared.reserved.0,"aw",@nobits
	.weak		__nv_reservedSMEM_offset_0_alias
	.size		__nv_reservedSMEM_offset_0_alias, 0, 64
	.other		__nv_reservedSMEM_offset_0_alias,@"STO_CUDA_RESERVED_SHARED STV_DEFAULT"
__nv_reservedSMEM_offset_0_alias:
	.zero		0
.nv.shared.reserved.0:
	.zero		64
	.weak		__nv_reservedSMEM_tcgen05_partition
	.type		__nv_reservedSMEM_tcgen05_partition,@object
	.size		__nv_reservedSMEM_tcgen05_partition,(.L_0 - __nv_reservedSMEM_tcgen05_partition)
__nv_reservedSMEM_tcgen05_partition:
	.zero		32
.L_0:


//--------------------- .nv.global                --------------------------
	.section	.nv.global,"aw",@nobits
.nv.global:
	.type		_ZN40_INTERNAL_b61522cb_4_k_cu_bece5064_365944cute1_E,@object
	.size		_ZN40_INTERNAL_b61522cb_4_k_cu_bece5064_365944cute1_E,(_ZN40_INTERNAL_b61522cb_4_k_cu_bece5064_365944cuda3std3__45__cpo6cbeginE - _ZN40_INTERNAL_b61522cb_4_k_cu_bece5064_365944cute1_E)
_ZN40_INTERNAL_b61522cb_4_k_cu_bece5064_365944cute1_E:
	.zero		1
	.type		_ZN40_INTERNAL_b61522cb_4_k_cu_bece5064_365944cuda3std3__45__cpo6cbeginE,@object
	.size		_ZN40_INTERNAL_b61522cb_4_k_cu_bece5064_365944cuda3std3__45__cpo6cbeginE,(_ZN40_INTERNAL_b61522cb_4_k_cu_bece5064_365944cuda3std3__48in_placeE - _ZN40_INTERNAL_b61522cb_4_k_cu_bece5064_365944cuda3std3__45__cpo6cbeginE)
_ZN40_INTERNAL_b61522cb_4_k_cu_bece5064_365944cuda3std3__45__cpo6cbeginE:
	.zero		1
	.type		_ZN40_INTERNAL_b61522cb_4_k_cu_bece5064_365944cuda3std3__48in_placeE,@object
	.size		_ZN40_INTERNAL_b61522cb_4_k_cu_bece5064_365944cuda3std3__48in_placeE,(_ZN40_INTERNAL_b61522cb_4_k_cu_bece5064_365944cuda3std6ranges3__45__cpo9iter_moveE - _ZN40_INTERNAL_b61522cb_4_k_cu_bece5064_365944cuda3std3__48in_placeE)
_ZN40_INTERNAL_b61522cb_4_k_cu_bece5064_365944cuda3std3__48in_placeE:
	.zero		1
	.type		_ZN40_INTERNAL_b61522cb_4_k_cu_bece5064_365944cuda3std6ranges3__45__cpo9iter_moveE,@object
	.size		_ZN40_INTERNAL_b61522cb_4_k_cu_bece5064_365944cuda3std6ranges3__45__cpo9iter_moveE,(_ZN40_INTERNAL_b61522cb_4_k_cu_bece5064_365944cuda3std3__45__cpo5beginE - _ZN40_INTERNAL_b61522cb_4_k_cu_bece5064_365944cuda3std6ranges3__45__cpo9iter_moveE)
_ZN40_INTERNAL_b61522cb_4_k_cu_bece5064_365944cuda3std6ranges3__45__cpo9iter_moveE:
	.zero		1
	.type		_ZN40_INTERNAL_b61522cb_4_k_cu_bece5064_365944cuda3std3__45__cpo5beginE,@object
	.size		_ZN40_INTERNAL_b61522cb_4_k_cu_bece5064_365944cuda3std3__45__cpo5beginE,(_ZN40_INTERNAL_b61522cb_4_k_cu_bece5064_365944cuda3std3__442_GLOBAL__N__b61522cb_4_k_cu_bece5064_365946ignoreE - _ZN40_INTERNAL_b61522cb_4_k_cu_bece5064_365944cuda3std3__45__cpo5beginE)
_ZN40_INTERNAL_b61522cb_4_k_cu_bece5064_365944cuda3std3__45__cpo5beginE:
	.zero		1
	.type		_ZN40_INTERNAL_b61522cb_4_k_cu_bece5064_365944cuda3std3__442_GLOBAL__N__b61522cb_4_k_cu_bece5064_365946ignoreE,@object
	.size		_ZN40_INTERNAL_b61522cb_4_k_cu_bece5064_365944cuda3std3__442_GLOBAL__N__b61522cb_4_k_cu_bece5064_365946ignoreE,(_ZN40_INTERNAL_b61522cb_4_k_cu_bece5064_365944cute7productE - _ZN40_INTERNAL_b61522cb_4_k_cu_bece5064_365944cuda3std3__442_GLOBAL__N__b61522cb_4_k_cu_bece5064_365946ignoreE)
_ZN40_INTERNAL_b61522cb_4_k_cu_bece5064_365944cuda3std3__442_GLOBAL__N__b61522cb_4_k_cu_bece5064_365946ignoreE:
	.zero		1
	.type		_ZN40_INTERNAL_b61522cb_4_k_cu_bece5064_365944cute7productE,@object
	.size		_ZN40_INTERNAL_b61522cb_4_k_cu_bece5064_365944cute7productE,(_ZN40_INTERNAL_b61522cb_4_k_cu_bece5064_365944cuda3std3__45__cpo3endE - _ZN40_INTERNAL_b61522cb_4_k_cu_bece5064_365944cute7productE)
_ZN40_INTERNAL_b61522cb_4_k_cu_bece5064_365944cute7productE:
	.zero		1
	.type		_ZN40_INTERNAL_b61522cb_4_k_cu_bece5064_365944cuda3std3__45__cpo3endE,@object
	.size		_ZN40_INTERNAL_b61522cb_4_k_cu_bece5064_365944cuda3std3__45__cpo3endE,(_ZN40_INTERNAL_b61522cb_4_k_cu_bece5064_365944cuda3std3__419piecewise_constructE - _ZN40_INTERNAL_b61522cb_4_k_cu_bece5064_365944cuda3std3__45__cpo3endE)
_ZN40_INTERNAL_b61522cb_4_k_cu_bece5064_365944cuda3std3__45__cpo3endE:
	.zero		1
	.type		_ZN40_INTERNAL_b61522cb_4_k_cu_bece5064_365944cuda3std3__419piecewise_constructE,@object
	.size		_ZN40_INTERNAL_b61522cb_4_k_cu_bece5064_365944cuda3std3__419piecewise_constructE,(_ZN40_INTERNAL_b61522cb_4_k_cu_bece5064_365944cuda3std3__45__cpo4cendE - _ZN40_INTERNAL_b61522cb_4_k_cu_bece5064_365944cuda3std3__419piecewise_constructE)
_ZN40_INTERNAL_b61522cb_4_k_cu_bece5064_365944cuda3std3__419piecewise_constructE:
	.zero		1
	.type		_ZN40_INTERNAL_b61522cb_4_k_cu_bece5064_365944cuda3std3__45__cpo4cendE,@object
	.size		_ZN40_INTERNAL_b61522cb_4_k_cu_bece5064_365944cuda3std3__45__cpo4cendE,(_ZN40_INTERNAL_b61522cb_4_k_cu_bece5064_365944cuda3std6ranges3__45__cpo4swapE - _ZN40_INTERNAL_b61522cb_4_k_cu_bece5064_365944cuda3std3__45__cpo4cendE)
_ZN40_INTERNAL_b61522cb_4_k_cu_bece5064_365944cuda3std3__45__cpo4cendE:
	.zero		1
	.type		_ZN40_INTERNAL_b61522cb_4_k_cu_bece5064_365944cuda3std6ranges3__45__cpo4swapE,@object
	.size		_ZN40_INTERNAL_b61522cb_4_k_cu_bece5064_365944cuda3std6ranges3__45__cpo4swapE,(.L_10 - _ZN40_INTERNAL_b61522cb_4_k_cu_bece5064_365944cuda3std6ranges3__45__cpo4swapE)
_ZN40_INTERNAL_b61522cb_4_k_cu_bece5064_365944cuda3std6ranges3__45__cpo4swapE:
	.zero		1
.L_10:


//--------------------- .nv.constant0._ZN7cutlass13device_kernelINS_4gemm6kernel13GemmUniversalIN4cute5tupleIJiiiiEEENS1_10collective13CollectiveMmaINS1_46MainloopSm100TmaUmmaWarpSpecializedBlockScaledILi1ELi2ELi1ENS5_IJNS4_1CILi4EEENSA_ILi2EEENSA_ILi1EEEEEEEENS5_IJNSA_ILi128EEENSA_ILi256EEESH_EEENS5_IJNS_12float_e5m2_tENS_13float_ue8m0_tEEEENS5_IJNS5_IJlSD_lEEENS4_6LayoutINS5_IJNS5_IJNS5_IJNSA_ILi32EEESB_EEEiEEESQ_NS5_IJSD_iEEEEEENS5_IJNS5_IJNS5_IJNSA_ILi16EEESB_EEEiEEENS5_IJNS5_IJNSA_ILi0EEESD_EEENSA_ILi512EEEEEENS5_IJSW_iEEEEEEEEEEESL_S13_NS4_8TiledMMAINS4_8MMA_AtomIJNS4_21SM100_MMA_MXF8F6F4_SSISJ_SJ_fSK_Li128ELi256ELNS4_4UMMA5MajorE0ELS18_0ELNS17_7ScaleInE0ELS19_0EEEEEENSN_INS5_IJSD_SD_SD_EEENS5_IJSW_SW_SW_EEEEENS5_IJNS4_10UnderscoreES1F_S1F_EEEEENS5_IJNS4_23SM90_TMA_LOAD_MULTICASTES1I_EEENS5_IJNS4_14ComposedLayoutINS4_7SwizzleILi3ELi4ELi3EEENS4_18smem_ptr_flag_bitsILi8EEENSN_INS5_IJNSA_ILi8EEESG_EEENS5_IJSG_SD_EEEEEEENSN_INS5_IJNS5_IJNS5_IJSP_SD_EEENS5_IJSO_SD_EEEEEESD_NS5_IJSB_SC_EEEEEENS5_IJNS5_IJNS5_IJSU_SY_EEESX_EEESW_NS5_IJSD_SY_EEEEEEEEEEEvNS4_8identityES1J_NS5_IJS1T_NSN_INS5_IJNS5_IJNS5_IJSP_SC_EEES1V_EEESD_S1X_EEENS5_IJS20_SW_NS5_IJSD_NSA_ILi1024EEEEEEEEEEEEEEvS25_EENS_8epilogue10collective18CollectiveEpilogueINS2F_23Sm100TmaWarpSpecializedILi4ELi2ELi32ELb1ELb0EEEJNS5_IJNSA_ILi64EEESH_SH_EEENS5_IJNSN_IS2K_SD_EENSN_INS5_IJSO_SC_EEENS5_IJSD_SG_EEEEEEEENS_10bfloat16_tESM_S2R_SM_NS2F_6fusion15FusionCallbacksIS2J_NS2S_17LinearCombinationIS2R_fS2R_fLNS_15FloatRoundStyleE2EEES2L_S2Q_JEEENS4_5SM1004TMEM4LOAD26SM100_TMEM_LOAD_32dp32b32xENS4_13SM90_TMA_LOADENS1K_INS1L_ILi2ELi4ELi3EEENS1N_ILi16EEENSN_INS5_IJS1P_SO_EEES1V_EEEENS4_39AutoVectorizingCopyWithAssumedAlignmentILi128EEENS4_14SM90_TMA_STOREES37_S39_S39_EEEvvEEEEvNT_6ParamsE --------------------------
	.section	.nv.constant0._ZN7cutlass13device_kernelINS_4gemm6kernel13GemmUniversalIN4cute5tupleIJiiiiEEENS1_10collective13CollectiveMmaINS1_46MainloopSm100TmaUmmaWarpSpecializedBlockScaledILi1ELi2ELi1ENS5_IJNS4_1CILi4EEENSA_ILi2EEENSA_ILi1EEEEEEEENS5_IJNSA_ILi128EEENSA_ILi256EEESH_EEENS5_IJNS_12float_e5m2_tENS_13float_ue8m0_tEEEENS5_IJNS5_IJlSD_lEEENS4_6LayoutINS5_IJNS5_IJNS5_IJNSA_ILi32EEESB_EEEiEEESQ_NS5_IJSD_iEEEEEENS5_IJNS5_IJNS5_IJNSA_ILi16EEESB_EEEiEEENS5_IJNS5_IJNSA_ILi0EEESD_EEENSA_ILi512EEEEEENS5_IJSW_iEEEEEEEEEEESL_S13_NS4_8TiledMMAINS4_8MMA_AtomIJNS4_21SM100_MMA_MXF8F6F4_SSISJ_SJ_fSK_Li128ELi256ELNS4_4UMMA5MajorE0ELS18_0ELNS17_7ScaleInE0ELS19_0EEEEEENSN_INS5_IJSD_SD_SD_EEENS5_IJSW_SW_SW_EEEEENS5_IJNS4_10UnderscoreES1F_S1F_EEEEENS5_IJNS4_23SM90_TMA_LOAD_MULTICASTES1I_EEENS5_IJNS4_14ComposedLayoutINS4_7SwizzleILi3ELi4ELi3EEENS4_18smem_ptr_flag_bitsILi8EEENSN_INS5_IJNSA_ILi8EEESG_EEENS5_IJSG_SD_EEEEEEENSN_INS5_IJNS5_IJNS5_IJSP_SD_EEENS5_IJSO_SD_EEEEEESD_NS5_IJSB_SC_EEEEEENS5_IJNS5_IJNS5_IJSU_SY_EEESX_EEESW_NS5_IJSD_SY_EEEEEEEEEEEvNS4_8identityES1J_NS5_IJS1T_NSN_INS5_IJNS5_IJNS5_IJSP_SC_EEES1V_EEESD_S1X_EEENS5_IJS20_SW_NS5_IJSD_NSA_ILi1024EEEEEEEEEEEEEEvS25_EENS_8epilogue10collective18CollectiveEpilogueINS2F_23Sm100TmaWarpSpecializedILi4ELi2ELi32ELb1ELb0EEEJNS5_IJNSA_ILi64EEESH_SH_EEENS5_IJNSN_IS2K_SD_EENSN_INS5_IJSO_SC_EEENS5_IJSD_SG_EEEEEEEENS_10bfloat16_tESM_S2R_SM_NS2F_6fusion15FusionCallbacksIS2J_NS2S_17LinearCombinationIS2R_fS2R_fLNS_15FloatRoundStyleE2EEES2L_S2Q_JEEENS4_5SM1004TMEM4LOAD26SM100_TMEM_LOAD_32dp32b32xENS4_13SM90_TMA_LOADENS1K_INS1L_ILi2ELi4ELi3EEENS1N_ILi16EEENSN_INS5_IJS1P_SO_EEES1V_EEEENS4_39AutoVectorizingCopyWithAssumedAlignmentILi128EEENS4_14SM90_TMA_STOREES37_S39_S39_EEEvvEEEEvNT_6ParamsE,"a",@progbits
	.sectionflags	@""
	.align	4
.nv.constant0._ZN7cutlass13device_kernelINS_4gemm6kernel13GemmUniversalIN4cute5tupleIJiiiiEEENS1_10collective13CollectiveMmaINS1_46MainloopSm100TmaUmmaWarpSpecializedBlockScaledILi1ELi2ELi1ENS5_IJNS4_1CILi4EEENSA_ILi2EEENSA_ILi1EEEEEEEENS5_IJNSA_ILi128EEENSA_ILi256EEESH_EEENS5_IJNS_12float_e5m2_tENS_13float_ue8m0_tEEEENS5_IJNS5_IJlSD_lEEENS4_6LayoutINS5_IJNS5_IJNS5_IJNSA_ILi32EEESB_EEEiEEESQ_NS5_IJSD_iEEEEEENS5_IJNS5_IJNS5_IJNSA_ILi16EEESB_EEEiEEENS5_IJNS5_IJNSA_ILi0EEESD_EEENSA_ILi512EEEEEENS5_IJSW_iEEEEEEEEEEESL_S13_NS4_8TiledMMAINS4_8MMA_AtomIJNS4_21SM100_MMA_MXF8F6F4_SSISJ_SJ_fSK_Li128ELi256ELNS4_4UMMA5MajorE0ELS18_0ELNS17_7ScaleInE0ELS19_0EEEEEENSN_INS5_IJSD_SD_SD_EEENS5_IJSW_SW_SW_EEEEENS5_IJNS4_10UnderscoreES1F_S1F_EEEEENS5_IJNS4_23SM90_TMA_LOAD_MULTICASTES1I_EEENS5_IJNS4_14ComposedLayoutINS4_7SwizzleILi3ELi4ELi3EEENS4_18smem_ptr_flag_bitsILi8EEENSN_INS5_IJNSA_ILi8EEESG_EEENS5_IJSG_SD_EEEEEEENSN_INS5_IJNS5_IJNS5_IJSP_SD_EEENS5_IJSO_SD_EEEEEESD_NS5_IJSB_SC_EEEEEENS5_IJNS5_IJNS5_IJSU_SY_EEESX_EEESW_NS5_IJSD_SY_EEEEEEEEEEEvNS4_8identityES1J_NS5_IJS1T_NSN_INS5_IJNS5_IJNS5_IJSP_SC_EEES1V_EEESD_S1X_EEENS5_IJS20_SW_NS5_IJSD_NSA_ILi1024EEEEEEEEEEEEEEvS25_EENS_8epilogue10collective18CollectiveEpilogueINS2F_23Sm100TmaWarpSpecializedILi4ELi2ELi32ELb1ELb0EEEJNS5_IJNSA_ILi64EEESH_SH_EEENS5_IJNSN_IS2K_SD_EENSN_INS5_IJSO_SC_EEENS5_IJSD_SG_EEEEEEEENS_10bfloat16_tESM_S2R_SM_NS2F_6fusion15FusionCallbacksIS2J_NS2S_17LinearCombinationIS2R_fS2R_fLNS_15FloatRoundStyleE2EEES2L_S2Q_JEEENS4_5SM1004TMEM4LOAD26SM100_TMEM_LOAD_32dp32b32xENS4_13SM90_TMA_LOADENS1K_INS1L_ILi2ELi4ELi3EEENS1N_ILi16EEENSN_INS5_IJS1P_SO_EEES1V_EEEENS4_39AutoVectorizingCopyWithAssumedAlignmentILi128EEENS4_14SM90_TMA_STOREES37_S39_S39_EEEvvEEEEvNT_6ParamsE:
	.zero		3968


//--------------------- SYMBOLS --------------------------

	.type		.nv.reservedSmem.offset0,@object
	.size		.nv.reservedSmem.offset0,0x4
	.type		.nv.reservedSmem.cap,@object
	.size		.nv.reservedSmem.cap,0x4
	.type		__assertfail,@function
